//
// Generated by NVIDIA NVVM Compiler
//
// Compiler Build ID: CL-36424714
// Cuda compilation tools, release 13.0, V13.0.88
// Based on NVVM 20.0.0
//

.version 9.0
.target sm_100
.address_size 64

	// .globl	_Z16nodiag_normalizePA20480_dS0_ii
.func  (.param .align 16 .b8 func_retval0[16]) __internal_trig_reduction_slowpathd
(
	.param .b64 __internal_trig_reduction_slowpathd_param_0
)
;
.func  (.param .b64 func_retval0) __internal_accurate_pow
(
	.param .b64 __internal_accurate_pow_param_0,
	.param .b64 __internal_accurate_pow_param_1
)
;
// _ZZ16nodiag_normalizePA20480_dS0_iiE5value has been demoted
// _ZZ14diag_normalizePA20480_dS0_iiE5value has been demoted
// _ZZ36Tiled_Kriging_Kernel_AOAS_Generate_AP5Pointi14VariogramModelPA20480_dS3_E5SM_dx has been demoted
// _ZZ36Tiled_Kriging_Kernel_AOAS_Generate_AP5Pointi14VariogramModelPA20480_dS3_E5SM_dy has been demoted
// _ZZ43Tiled_Kriging_Kernel_AOAS_Generate_B_MatrixP5PointiS0_i14VariogramModelPA20480_dE5SM_dx has been demoted
// _ZZ43Tiled_Kriging_Kernel_AOAS_Generate_B_MatrixP5PointiS0_i14VariogramModelPA20480_dE5SM_dy has been demoted
.global .align 8 .b8 __cudart_i2opi_d[144] = {8, 93, 141, 31, 177, 95, 251, 107, 234, 146, 82, 138, 247, 57, 7, 61, 123, 241, 229, 235, 199, 186, 39, 117, 45, 234, 95, 158, 102, 63, 70, 79, 183, 9, 203, 39, 207, 126, 54, 109, 31, 109, 10, 90, 139, 17, 47, 239, 15, 152, 5, 222, 255, 151, 248, 31, 59, 40, 249, 189, 139, 95, 132, 156, 244, 57, 83, 131, 57, 214, 145, 57, 65, 126, 95, 180, 38, 112, 156, 233, 132, 68, 187, 46, 245, 53, 130, 232, 62, 167, 41, 177, 28, 235, 29, 254, 28, 146, 209, 9, 234, 46, 73, 6, 224, 210, 77, 66, 58, 110, 36, 183, 97, 197, 187, 222, 171, 99, 81, 254, 65, 144, 67, 60, 153, 149, 98, 219, 192, 221, 52, 245, 209, 87, 39, 252, 41, 21, 68, 78, 110, 131, 249, 162};
.global .align 16 .b8 __cudart_sin_cos_coeffs[128] = {70, 210, 176, 44, 241, 229, 90, 190, 146, 227, 172, 105, 227, 29, 199, 62, 161, 98, 219, 25, 160, 1, 42, 191, 24, 8, 17, 17, 17, 17, 129, 63, 84, 85, 85, 85, 85, 85, 197, 191, 0, 0, 0, 0, 0, 0, 0, 0, 0, 0, 0, 0, 0, 0, 0, 0, 100, 129, 253, 32, 131, 255, 168, 189, 40, 133, 239, 193, 167, 238, 33, 62, 217, 230, 6, 142, 79, 126, 146, 190, 233, 188, 221, 25, 160, 1, 250, 62, 71, 93, 193, 22, 108, 193, 86, 191, 81, 85, 85, 85, 85, 85, 165, 63, 0, 0, 0, 0, 0, 0, 224, 191, 0, 0, 0, 0, 0, 0, 240, 63};

.visible .entry _Z16nodiag_normalizePA20480_dS0_ii(
	.param .u64 .ptr .align 1 _Z16nodiag_normalizePA20480_dS0_ii_param_0,
	.param .u64 .ptr .align 1 _Z16nodiag_normalizePA20480_dS0_ii_param_1,
	.param .u32 _Z16nodiag_normalizePA20480_dS0_ii_param_2,
	.param .u32 _Z16nodiag_normalizePA20480_dS0_ii_param_3
)
{
	.reg .pred 	%p<5>;
	.reg .b32 	%r<14>;
	.reg .b64 	%rd<14>;
	.reg .b64 	%fd<6>;
	// demoted variable
	.shared .align 8 .f64 _ZZ16nodiag_normalizePA20480_dS0_iiE5value;
	ld.param.u64 	%rd3, [_Z16nodiag_normalizePA20480_dS0_ii_param_0];
	ld.param.u64 	%rd2, [_Z16nodiag_normalizePA20480_dS0_ii_param_1];
	ld.param.u32 	%r4, [_Z16nodiag_normalizePA20480_dS0_ii_param_2];
	ld.param.u32 	%r3, [_Z16nodiag_normalizePA20480_dS0_ii_param_3];
	cvta.to.global.u64 	%rd4, %rd3;
	mov.u32 	%r6, %ctaid.x;
	mov.u32 	%r7, %ntid.x;
	mov.u32 	%r8, %tid.x;
	mad.lo.s32 	%r1, %r6, %r7, %r8;
	mov.u32 	%r9, %ctaid.y;
	mov.u32 	%r10, %ntid.y;
	mov.u32 	%r11, %tid.y;
	mad.lo.s32 	%r12, %r9, %r10, %r11;
	mul.wide.s32 	%rd5, %r3, 163840;
	add.s64 	%rd1, %rd4, %rd5;
	mul.wide.s32 	%rd6, %r3, 8;
	add.s64 	%rd7, %rd1, %rd6;
	ld.global.f64 	%fd1, [%rd7];
	st.shared.f64 	[_ZZ16nodiag_normalizePA20480_dS0_iiE5value], %fd1;
	max.s32 	%r13, %r1, %r12;
	setp.ge.s32 	%p1, %r13, %r4;
	@%p1 bra 	$L__BB0_3;
	setp.ne.s32 	%p2, %r1, %r3;
	setp.eq.s32 	%p3, %r1, %r12;
	or.pred  	%p4, %p2, %p3;
	@%p4 bra 	$L__BB0_3;
	cvta.to.global.u64 	%rd8, %rd2;
	add.s64 	%rd10, %rd8, %rd5;
	mul.wide.u32 	%rd11, %r12, 8;
	add.s64 	%rd12, %rd10, %rd11;
	ld.global.f64 	%fd2, [%rd12];
	div.rn.f64 	%fd3, %fd2, %fd1;
	st.global.f64 	[%rd12], %fd3;
	add.s64 	%rd13, %rd1, %rd11;
	ld.global.f64 	%fd4, [%rd13];
	div.rn.f64 	%fd5, %fd4, %fd1;
	st.global.f64 	[%rd13], %fd5;
$L__BB0_3:
	ret;

}
	// .globl	_Z14diag_normalizePA20480_dS0_ii
.visible .entry _Z14diag_normalizePA20480_dS0_ii(
	.param .u64 .ptr .align 1 _Z14diag_normalizePA20480_dS0_ii_param_0,
	.param .u64 .ptr .align 1 _Z14diag_normalizePA20480_dS0_ii_param_1,
	.param .u32 _Z14diag_normalizePA20480_dS0_ii_param_2,
	.param .u32 _Z14diag_normalizePA20480_dS0_ii_param_3
)
{
	.reg .pred 	%p<5>;
	.reg .b32 	%r<14>;
	.reg .b64 	%rd<15>;
	.reg .b64 	%fd<6>;
	// demoted variable
	.shared .align 8 .f64 _ZZ14diag_normalizePA20480_dS0_iiE5value;
	ld.param.u64 	%rd3, [_Z14diag_normalizePA20480_dS0_ii_param_0];
	ld.param.u64 	%rd2, [_Z14diag_normalizePA20480_dS0_ii_param_1];
	ld.param.u32 	%r4, [_Z14diag_normalizePA20480_dS0_ii_param_2];
	ld.param.u32 	%r3, [_Z14diag_normalizePA20480_dS0_ii_param_3];
	cvta.to.global.u64 	%rd1, %rd3;
	mov.u32 	%r6, %ctaid.x;
	mov.u32 	%r7, %ntid.x;
	mov.u32 	%r8, %tid.x;
	mad.lo.s32 	%r1, %r6, %r7, %r8;
	mov.u32 	%r9, %ctaid.y;
	mov.u32 	%r10, %ntid.y;
	mov.u32 	%r11, %tid.y;
	mad.lo.s32 	%r12, %r9, %r10, %r11;
	mul.wide.s32 	%rd4, %r3, 163840;
	add.s64 	%rd5, %rd1, %rd4;
	mul.wide.s32 	%rd6, %r3, 8;
	add.s64 	%rd7, %rd5, %rd6;
	ld.global.f64 	%fd1, [%rd7];
	st.shared.f64 	[_ZZ14diag_normalizePA20480_dS0_iiE5value], %fd1;
	max.s32 	%r13, %r1, %r12;
	setp.ge.s32 	%p1, %r13, %r4;
	@%p1 bra 	$L__BB1_3;
	setp.ne.s32 	%p2, %r1, %r12;
	setp.ne.s32 	%p3, %r1, %r3;
	or.pred  	%p4, %p2, %p3;
	@%p4 bra 	$L__BB1_3;
	cvta.to.global.u64 	%rd8, %rd2;
	mul.wide.u32 	%rd9, %r3, 163840;
	add.s64 	%rd10, %rd8, %rd9;
	mul.wide.u32 	%rd11, %r3, 8;
	add.s64 	%rd12, %rd10, %rd11;
	ld.global.f64 	%fd2, [%rd12];
	div.rn.f64 	%fd3, %fd2, %fd1;
	st.global.f64 	[%rd12], %fd3;
	add.s64 	%rd13, %rd1, %rd9;
	add.s64 	%rd14, %rd13, %rd11;
	ld.global.f64 	%fd4, [%rd14];
	div.rn.f64 	%fd5, %fd4, %fd1;
	st.global.f64 	[%rd14], %fd5;
$L__BB1_3:
	ret;

}
	// .globl	_Z11gaussjordanPA20480_dS0_ii
.visible .entry _Z11gaussjordanPA20480_dS0_ii(
	.param .u64 .ptr .align 1 _Z11gaussjordanPA20480_dS0_ii_param_0,
	.param .u64 .ptr .align 1 _Z11gaussjordanPA20480_dS0_ii_param_1,
	.param .u32 _Z11gaussjordanPA20480_dS0_ii_param_2,
	.param .u32 _Z11gaussjordanPA20480_dS0_ii_param_3
)
{
	.reg .pred 	%p<5>;
	.reg .b32 	%r<14>;
	.reg .b64 	%rd<20>;
	.reg .b64 	%fd<11>;

	ld.param.u64 	%rd5, [_Z11gaussjordanPA20480_dS0_ii_param_0];
	ld.param.u64 	%rd4, [_Z11gaussjordanPA20480_dS0_ii_param_1];
	ld.param.u32 	%r4, [_Z11gaussjordanPA20480_dS0_ii_param_2];
	ld.param.u32 	%r3, [_Z11gaussjordanPA20480_dS0_ii_param_3];
	cvta.to.global.u64 	%rd1, %rd5;
	mov.u32 	%r6, %ctaid.x;
	mov.u32 	%r7, %ntid.x;
	mov.u32 	%r8, %tid.x;
	mad.lo.s32 	%r1, %r6, %r7, %r8;
	mov.u32 	%r9, %ctaid.y;
	mov.u32 	%r10, %ntid.y;
	mov.u32 	%r11, %tid.y;
	mad.lo.s32 	%r12, %r9, %r10, %r11;
	max.s32 	%r13, %r1, %r12;
	setp.ge.s32 	%p1, %r13, %r4;
	setp.eq.s32 	%p2, %r1, %r3;
	or.pred  	%p3, %p1, %p2;
	@%p3 bra 	$L__BB2_3;
	cvta.to.global.u64 	%rd6, %rd4;
	mul.wide.s32 	%rd7, %r3, 163840;
	add.s64 	%rd8, %rd6, %rd7;
	mul.wide.u32 	%rd9, %r12, 8;
	add.s64 	%rd10, %rd8, %rd9;
	ld.global.f64 	%fd1, [%rd10];
	mul.wide.s32 	%rd11, %r1, 163840;
	add.s64 	%rd2, %rd1, %rd11;
	mul.wide.s32 	%rd12, %r3, 8;
	add.s64 	%rd3, %rd2, %rd12;
	ld.global.f64 	%fd2, [%rd3];
	mul.f64 	%fd3, %fd1, %fd2;
	add.s64 	%rd13, %rd6, %rd11;
	add.s64 	%rd14, %rd13, %rd9;
	ld.global.f64 	%fd4, [%rd14];
	sub.f64 	%fd5, %fd4, %fd3;
	st.global.f64 	[%rd14], %fd5;
	setp.eq.s32 	%p4, %r12, %r3;
	@%p4 bra 	$L__BB2_3;
	add.s64 	%rd16, %rd1, %rd7;
	add.s64 	%rd18, %rd16, %rd9;
	ld.global.f64 	%fd6, [%rd18];
	ld.global.f64 	%fd7, [%rd3];
	mul.f64 	%fd8, %fd6, %fd7;
	add.s64 	%rd19, %rd2, %rd9;
	ld.global.f64 	%fd9, [%rd19];
	sub.f64 	%fd10, %fd9, %fd8;
	st.global.f64 	[%rd19], %fd10;
$L__BB2_3:
	ret;

}
	// .globl	_Z8set_zeroPA20480_dS0_ii
.visible .entry _Z8set_zeroPA20480_dS0_ii(
	.param .u64 .ptr .align 1 _Z8set_zeroPA20480_dS0_ii_param_0,
	.param .u64 .ptr .align 1 _Z8set_zeroPA20480_dS0_ii_param_1,
	.param .u32 _Z8set_zeroPA20480_dS0_ii_param_2,
	.param .u32 _Z8set_zeroPA20480_dS0_ii_param_3
)
{
	.reg .pred 	%p<6>;
	.reg .b32 	%r<12>;
	.reg .b64 	%rd<8>;

	ld.param.u64 	%rd1, [_Z8set_zeroPA20480_dS0_ii_param_0];
	ld.param.u32 	%r3, [_Z8set_zeroPA20480_dS0_ii_param_2];
	ld.param.u32 	%r2, [_Z8set_zeroPA20480_dS0_ii_param_3];
	mov.u32 	%r4, %ctaid.x;
	mov.u32 	%r5, %ntid.x;
	mov.u32 	%r6, %tid.x;
	mad.lo.s32 	%r1, %r4, %r5, %r6;
	mov.u32 	%r7, %ctaid.y;
	mov.u32 	%r8, %ntid.y;
	mov.u32 	%r9, %tid.y;
	mad.lo.s32 	%r10, %r7, %r8, %r9;
	max.s32 	%r11, %r1, %r10;
	setp.ge.s32 	%p1, %r11, %r3;
	setp.eq.s32 	%p2, %r1, %r2;
	or.pred  	%p3, %p1, %p2;
	setp.ne.s32 	%p4, %r10, %r2;
	or.pred  	%p5, %p4, %p3;
	@%p5 bra 	$L__BB3_2;
	cvta.to.global.u64 	%rd2, %rd1;
	mul.wide.s32 	%rd3, %r1, 163840;
	add.s64 	%rd4, %rd2, %rd3;
	mul.wide.u32 	%rd5, %r2, 8;
	add.s64 	%rd6, %rd4, %rd5;
	mov.b64 	%rd7, 0;
	st.global.u64 	[%rd6], %rd7;
$L__BB3_2:
	ret;

}
	// .globl	_Z36Naive_Kriging_Kernel_AOAS_Generate_AP5Pointi14VariogramModelPA20480_dS3_
.visible .entry _Z36Naive_Kriging_Kernel_AOAS_Generate_AP5Pointi14VariogramModelPA20480_dS3_(
	.param .u64 .ptr .align 1 _Z36Naive_Kriging_Kernel_AOAS_Generate_AP5Pointi14VariogramModelPA20480_dS3__param_0,
	.param .u32 _Z36Naive_Kriging_Kernel_AOAS_Generate_AP5Pointi14VariogramModelPA20480_dS3__param_1,
	.param .align 8 .b8 _Z36Naive_Kriging_Kernel_AOAS_Generate_AP5Pointi14VariogramModelPA20480_dS3__param_2[32],
	.param .u64 .ptr .align 1 _Z36Naive_Kriging_Kernel_AOAS_Generate_AP5Pointi14VariogramModelPA20480_dS3__param_3,
	.param .u64 .ptr .align 1 _Z36Naive_Kriging_Kernel_AOAS_Generate_AP5Pointi14VariogramModelPA20480_dS3__param_4
)
{
	.reg .pred 	%p<105>;
	.reg .b32 	%r<129>;
	.reg .b32 	%f<5>;
	.reg .b64 	%rd<36>;
	.reg .b64 	%fd<287>;

	ld.param.f64 	%fd75, [_Z36Naive_Kriging_Kernel_AOAS_Generate_AP5Pointi14VariogramModelPA20480_dS3__param_2+24];
	ld.param.f64 	%fd74, [_Z36Naive_Kriging_Kernel_AOAS_Generate_AP5Pointi14VariogramModelPA20480_dS3__param_2+16];
	ld.param.f64 	%fd73, [_Z36Naive_Kriging_Kernel_AOAS_Generate_AP5Pointi14VariogramModelPA20480_dS3__param_2+8];
	ld.param.u32 	%r25, [_Z36Naive_Kriging_Kernel_AOAS_Generate_AP5Pointi14VariogramModelPA20480_dS3__param_2];
	ld.param.u64 	%rd13, [_Z36Naive_Kriging_Kernel_AOAS_Generate_AP5Pointi14VariogramModelPA20480_dS3__param_0];
	ld.param.u32 	%r24, [_Z36Naive_Kriging_Kernel_AOAS_Generate_AP5Pointi14VariogramModelPA20480_dS3__param_1];
	ld.param.u64 	%rd14, [_Z36Naive_Kriging_Kernel_AOAS_Generate_AP5Pointi14VariogramModelPA20480_dS3__param_3];
	mov.u32 	%r26, %ntid.x;
	mov.u32 	%r27, %ctaid.x;
	mov.u32 	%r28, %tid.x;
	mad.lo.s32 	%r1, %r26, %r27, %r28;
	setp.ge.s32 	%p3, %r1, %r24;
	@%p3 bra 	$L__BB4_71;
	ld.param.u32 	%r126, [_Z36Naive_Kriging_Kernel_AOAS_Generate_AP5Pointi14VariogramModelPA20480_dS3__param_1];
	cvt.s64.s32 	%rd1, %r1;
	setp.ge.u32 	%p4, %r1, %r126;
	@%p4 bra 	$L__BB4_70;
	cvta.to.global.u64 	%rd17, %rd13;
	shl.b64 	%rd18, %rd1, 5;
	add.s64 	%rd2, %rd18, %rd17;
	mov.f64 	%fd76, 0d4000000000000000;
	{
	.reg .b32 %temp; 
	mov.b64 	{%temp, %r2}, %fd76;
	}
	and.b32  	%r3, %r2, 2146435072;
	setp.eq.s32 	%p5, %r3, 1062207488;
	setp.lt.s32 	%p6, %r2, 0;
	selp.b32 	%r4, 0, 2146435072, %p6;
	and.b32  	%r29, %r2, 2147483647;
	setp.ne.s32 	%p7, %r29, 1071644672;
	and.pred  	%p1, %p5, %p7;
	or.b32  	%r5, %r4, -2147483648;
	sub.f64 	%fd4, %fd74, %fd73;
	mov.f64 	%fd77, 0d4008000000000000;
	{
	.reg .b32 %temp; 
	mov.b64 	{%temp, %r6}, %fd77;
	}
	and.b32  	%r7, %r6, 2146435072;
	setp.eq.s32 	%p8, %r7, 1073741824;
	setp.lt.s32 	%p9, %r6, 0;
	selp.b32 	%r8, 0, 2146435072, %p9;
	and.b32  	%r30, %r6, 2147483647;
	setp.ne.s32 	%p10, %r30, 1071644672;
	and.pred  	%p2, %p8, %p10;
	cvta.to.global.u64 	%rd19, %rd14;
	mad.lo.s64 	%rd33, %rd1, 163848, %rd19;
	add.s64 	%rd32, %rd2, 8;
	mov.b64 	%rd34, 0;
	mov.u64 	%rd35, %rd33;
$L__BB4_3:
	setp.lt.s32 	%p11, %r2, 0;
	setp.eq.s32 	%p12, %r3, 1062207488;
	ld.global.f64 	%fd78, [%rd2];
	ld.global.f64 	%fd79, [%rd32+-8];
	sub.f64 	%fd5, %fd78, %fd79;
	{
	.reg .b32 %temp; 
	mov.b64 	{%temp, %r9}, %fd5;
	}
	abs.f64 	%fd6, %fd5;
	{ // callseq 0, 0
	.param .b64 param0;
	st.param.f64 	[param0], %fd6;
	.param .b64 param1;
	st.param.f64 	[param1], 0d4000000000000000;
	.param .b64 retval0;
	call.uni (retval0), 
	__internal_accurate_pow, 
	(
	param0, 
	param1
	);
	ld.param.f64 	%fd80, [retval0];
	} // callseq 0
	setp.lt.s32 	%p14, %r9, 0;
	neg.f64 	%fd82, %fd80;
	selp.f64 	%fd83, %fd82, %fd80, %p12;
	selp.f64 	%fd84, %fd83, %fd80, %p14;
	setp.eq.f64 	%p15, %fd5, 0d0000000000000000;
	selp.b32 	%r31, %r9, 0, %p12;
	or.b32  	%r32, %r31, 2146435072;
	selp.b32 	%r33, %r32, %r31, %p11;
	mov.b32 	%r34, 0;
	mov.b64 	%fd85, {%r34, %r33};
	selp.f64 	%fd276, %fd85, %fd84, %p15;
	add.f64 	%fd86, %fd5, 0d4000000000000000;
	{
	.reg .b32 %temp; 
	mov.b64 	{%temp, %r35}, %fd86;
	}
	and.b32  	%r36, %r35, 2146435072;
	setp.ne.s32 	%p16, %r36, 2146435072;
	@%p16 bra 	$L__BB4_8;
	setp.num.f64 	%p17, %fd5, %fd5;
	@%p17 bra 	$L__BB4_6;
	mov.f64 	%fd87, 0d4000000000000000;
	add.rn.f64 	%fd276, %fd5, %fd87;
	bra.uni 	$L__BB4_8;
$L__BB4_6:
	setp.neu.f64 	%p18, %fd6, 0d7FF0000000000000;
	@%p18 bra 	$L__BB4_8;
	selp.b32 	%r37, %r5, %r4, %p1;
	selp.b32 	%r38, %r37, %r4, %p14;
	mov.b32 	%r39, 0;
	mov.b64 	%fd276, {%r39, %r38};
$L__BB4_8:
	setp.eq.f64 	%p23, %fd5, 0d3FF0000000000000;
	selp.f64 	%fd11, 0d3FF0000000000000, %fd276, %p23;
	ld.global.f64 	%fd88, [%rd2+8];
	ld.global.f64 	%fd89, [%rd32];
	sub.f64 	%fd12, %fd88, %fd89;
	{
	.reg .b32 %temp; 
	mov.b64 	{%temp, %r10}, %fd12;
	}
	abs.f64 	%fd13, %fd12;
	{ // callseq 1, 0
	.param .b64 param0;
	st.param.f64 	[param0], %fd13;
	.param .b64 param1;
	st.param.f64 	[param1], 0d4000000000000000;
	.param .b64 retval0;
	call.uni (retval0), 
	__internal_accurate_pow, 
	(
	param0, 
	param1
	);
	ld.param.f64 	%fd90, [retval0];
	} // callseq 1
	setp.lt.s32 	%p24, %r10, 0;
	neg.f64 	%fd92, %fd90;
	selp.f64 	%fd93, %fd92, %fd90, %p12;
	selp.f64 	%fd94, %fd93, %fd90, %p24;
	setp.eq.f64 	%p25, %fd12, 0d0000000000000000;
	selp.b32 	%r40, %r10, 0, %p12;
	or.b32  	%r41, %r40, 2146435072;
	selp.b32 	%r42, %r41, %r40, %p11;
	mov.b32 	%r43, 0;
	mov.b64 	%fd95, {%r43, %r42};
	selp.f64 	%fd277, %fd95, %fd94, %p25;
	add.f64 	%fd96, %fd12, 0d4000000000000000;
	{
	.reg .b32 %temp; 
	mov.b64 	{%temp, %r44}, %fd96;
	}
	and.b32  	%r45, %r44, 2146435072;
	setp.ne.s32 	%p26, %r45, 2146435072;
	@%p26 bra 	$L__BB4_13;
	setp.num.f64 	%p27, %fd12, %fd12;
	@%p27 bra 	$L__BB4_11;
	mov.f64 	%fd97, 0d4000000000000000;
	add.rn.f64 	%fd277, %fd12, %fd97;
	bra.uni 	$L__BB4_13;
$L__BB4_11:
	setp.neu.f64 	%p28, %fd13, 0d7FF0000000000000;
	@%p28 bra 	$L__BB4_13;
	selp.b32 	%r46, %r5, %r4, %p1;
	selp.b32 	%r47, %r46, %r4, %p24;
	mov.b32 	%r48, 0;
	mov.b64 	%fd277, {%r48, %r47};
$L__BB4_13:
	setp.eq.f64 	%p30, %fd12, 0d3FF0000000000000;
	selp.f64 	%fd99, 0d3FF0000000000000, %fd277, %p30;
	add.f64 	%fd18, %fd11, %fd99;
	sqrt.rn.f64 	%fd19, %fd18;
	mov.f64 	%fd286, 0d0000000000000000;
	setp.gt.s32 	%p31, %r25, 4;
	@%p31 bra 	$L__BB4_21;
	setp.eq.s32 	%p35, %r25, 2;
	@%p35 bra 	$L__BB4_28;
	setp.eq.s32 	%p36, %r25, 3;
	@%p36 bra 	$L__BB4_35;
	setp.eq.s32 	%p37, %r25, 4;
	@%p37 bra 	$L__BB4_17;
	bra.uni 	$L__BB4_67;
$L__BB4_17:
	setp.eq.f64 	%p43, %fd18, 0d0000000000000000;
	mov.f64 	%fd286, %fd74;
	@%p43 bra 	$L__BB4_67;
	setp.lt.s32 	%p44, %r2, 0;
	setp.eq.s32 	%p45, %r3, 1062207488;
	div.rn.f64 	%fd33, %fd19, %fd75;
	{
	.reg .b32 %temp; 
	mov.b64 	{%temp, %r15}, %fd33;
	}
	abs.f64 	%fd34, %fd33;
	{ // callseq 3, 0
	.param .b64 param0;
	st.param.f64 	[param0], %fd34;
	.param .b64 param1;
	st.param.f64 	[param1], 0d4000000000000000;
	.param .b64 retval0;
	call.uni (retval0), 
	__internal_accurate_pow, 
	(
	param0, 
	param1
	);
	ld.param.f64 	%fd129, [retval0];
	} // callseq 3
	setp.lt.s32 	%p47, %r15, 0;
	neg.f64 	%fd131, %fd129;
	selp.f64 	%fd132, %fd131, %fd129, %p45;
	selp.f64 	%fd133, %fd132, %fd129, %p47;
	setp.eq.f64 	%p48, %fd33, 0d0000000000000000;
	selp.b32 	%r55, %r15, 0, %p45;
	or.b32  	%r56, %r55, 2146435072;
	selp.b32 	%r57, %r56, %r55, %p44;
	mov.b32 	%r58, 0;
	mov.b64 	%fd134, {%r58, %r57};
	selp.f64 	%fd280, %fd134, %fd133, %p48;
	add.f64 	%fd135, %fd33, 0d4000000000000000;
	{
	.reg .b32 %temp; 
	mov.b64 	{%temp, %r59}, %fd135;
	}
	and.b32  	%r60, %r59, 2146435072;
	setp.ne.s32 	%p49, %r60, 2146435072;
	@%p49 bra 	$L__BB4_42;
	setp.num.f64 	%p50, %fd33, %fd33;
	@%p50 bra 	$L__BB4_40;
	mov.f64 	%fd136, 0d4000000000000000;
	add.rn.f64 	%fd280, %fd33, %fd136;
	bra.uni 	$L__BB4_42;
$L__BB4_21:
	setp.eq.s32 	%p32, %r25, 5;
	@%p32 bra 	$L__BB4_46;
	setp.eq.s32 	%p33, %r25, 6;
	@%p33 bra 	$L__BB4_52;
	setp.eq.s32 	%p34, %r25, 7;
	@%p34 bra 	$L__BB4_24;
	bra.uni 	$L__BB4_67;
$L__BB4_24:
	setp.eq.f64 	%p85, %fd18, 0d0000000000000000;
	setp.gt.f64 	%p86, %fd19, %fd75;
	or.pred  	%p87, %p85, %p86;
	mov.f64 	%fd286, %fd74;
	@%p87 bra 	$L__BB4_67;
	div.rn.f64 	%fd59, %fd19, %fd75;
	{
	.reg .b32 %temp; 
	mov.b64 	{%temp, %r23}, %fd59;
	}
	abs.f64 	%fd60, %fd59;
	{
	.reg .b32 %temp; 
	mov.b64 	{%temp, %r107}, %fd60;
	}
	setp.gt.s32 	%p88, %r107, 1071801957;
	@%p88 bra 	$L__BB4_60;
	mul.f64 	%fd240, %fd59, %fd59;
	fma.rn.f64 	%fd241, %fd240, 0d3FB0066BDC1895E9, 0dBFB3823B180754AF;
	fma.rn.f64 	%fd242, %fd241, %fd240, 0d3FB11E52CC2F79AE;
	fma.rn.f64 	%fd243, %fd242, %fd240, 0dBF924EAF3526861B;
	fma.rn.f64 	%fd244, %fd243, %fd240, 0d3F91DF02A31E6CB7;
	fma.rn.f64 	%fd245, %fd244, %fd240, 0d3F847D18B0EEC6CC;
	fma.rn.f64 	%fd246, %fd245, %fd240, 0d3F8D0AF961BA53B0;
	fma.rn.f64 	%fd247, %fd246, %fd240, 0d3F91BF7734CF1C48;
	fma.rn.f64 	%fd248, %fd247, %fd240, 0d3F96E91483144EF7;
	fma.rn.f64 	%fd249, %fd248, %fd240, 0d3F9F1C6E0A4F9F81;
	fma.rn.f64 	%fd250, %fd249, %fd240, 0d3FA6DB6DC27FA92B;
	fma.rn.f64 	%fd251, %fd250, %fd240, 0d3FB333333320F91B;
	fma.rn.f64 	%fd252, %fd251, %fd240, 0d3FC5555555555F4D;
	mul.f64 	%fd253, %fd240, %fd252;
	fma.rn.f64 	%fd61, %fd253, %fd60, %fd60;
	setp.gt.s32 	%p92, %r23, -1;
	@%p92 bra 	$L__BB4_59;
	mov.f64 	%fd258, 0d3C91A62633145C07;
	add.rn.f64 	%fd259, %fd61, %fd258;
	mov.f64 	%fd260, 0d3FF921FB54442D18;
	add.rn.f64 	%fd284, %fd260, %fd259;
	bra.uni 	$L__BB4_61;
$L__BB4_28:
	setp.eq.f64 	%p61, %fd18, 0d0000000000000000;
	setp.geu.f64 	%p62, %fd19, %fd75;
	or.pred  	%p63, %p61, %p62;
	mov.f64 	%fd286, %fd74;
	@%p63 bra 	$L__BB4_67;
	setp.lt.s32 	%p64, %r6, 0;
	setp.eq.s32 	%p65, %r7, 1073741824;
	div.rn.f64 	%fd20, %fd19, %fd75;
	{
	.reg .b32 %temp; 
	mov.b64 	{%temp, %r11}, %fd20;
	}
	abs.f64 	%fd21, %fd20;
	{ // callseq 4, 0
	.param .b64 param0;
	st.param.f64 	[param0], %fd21;
	.param .b64 param1;
	st.param.f64 	[param1], 0d4008000000000000;
	.param .b64 retval0;
	call.uni (retval0), 
	__internal_accurate_pow, 
	(
	param0, 
	param1
	);
	ld.param.f64 	%fd177, [retval0];
	} // callseq 4
	setp.lt.s32 	%p67, %r11, 0;
	neg.f64 	%fd179, %fd177;
	selp.f64 	%fd180, %fd179, %fd177, %p65;
	selp.f64 	%fd181, %fd180, %fd177, %p67;
	setp.eq.f64 	%p68, %fd20, 0d0000000000000000;
	selp.b32 	%r88, %r11, 0, %p65;
	or.b32  	%r89, %r88, 2146435072;
	selp.b32 	%r90, %r89, %r88, %p64;
	mov.b32 	%r91, 0;
	mov.b64 	%fd182, {%r91, %r90};
	selp.f64 	%fd278, %fd182, %fd181, %p68;
	add.f64 	%fd183, %fd20, 0d4008000000000000;
	{
	.reg .b32 %temp; 
	mov.b64 	{%temp, %r92}, %fd183;
	}
	and.b32  	%r93, %r92, 2146435072;
	setp.ne.s32 	%p69, %r93, 2146435072;
	@%p69 bra 	$L__BB4_34;
	setp.num.f64 	%p70, %fd20, %fd20;
	@%p70 bra 	$L__BB4_32;
	mov.f64 	%fd184, 0d4008000000000000;
	add.rn.f64 	%fd278, %fd20, %fd184;
	bra.uni 	$L__BB4_34;
$L__BB4_32:
	setp.neu.f64 	%p71, %fd21, 0d7FF0000000000000;
	@%p71 bra 	$L__BB4_34;
	or.b32  	%r94, %r8, -2147483648;
	selp.b32 	%r95, %r94, %r8, %p2;
	selp.b32 	%r96, %r95, %r8, %p67;
	mov.b32 	%r97, 0;
	mov.b64 	%fd278, {%r97, %r96};
$L__BB4_34:
	setp.eq.f64 	%p73, %fd20, 0d3FF0000000000000;
	mul.f64 	%fd185, %fd278, 0d3FE0000000000000;
	selp.f64 	%fd186, 0d3FE0000000000000, %fd185, %p73;
	fma.rn.f64 	%fd187, %fd20, 0dBFF8000000000000, %fd186;
	add.f64 	%fd188, %fd187, 0d3FF0000000000000;
	mul.f64 	%fd286, %fd74, %fd188;
	bra.uni 	$L__BB4_67;
$L__BB4_35:
	setp.eq.f64 	%p57, %fd18, 0d0000000000000000;
	mov.f64 	%fd286, %fd74;
	@%p57 bra 	$L__BB4_67;
	neg.f64 	%fd157, %fd19;
	div.rn.f64 	%fd27, %fd157, %fd75;
	fma.rn.f64 	%fd158, %fd27, 0d3FF71547652B82FE, 0d4338000000000000;
	{
	.reg .b32 %temp; 
	mov.b64 	{%r12, %temp}, %fd158;
	}
	mov.f64 	%fd159, 0dC338000000000000;
	add.rn.f64 	%fd160, %fd158, %fd159;
	fma.rn.f64 	%fd161, %fd160, 0dBFE62E42FEFA39EF, %fd27;
	fma.rn.f64 	%fd162, %fd160, 0dBC7ABC9E3B39803F, %fd161;
	fma.rn.f64 	%fd163, %fd162, 0d3E5ADE1569CE2BDF, 0d3E928AF3FCA213EA;
	fma.rn.f64 	%fd164, %fd163, %fd162, 0d3EC71DEE62401315;
	fma.rn.f64 	%fd165, %fd164, %fd162, 0d3EFA01997C89EB71;
	fma.rn.f64 	%fd166, %fd165, %fd162, 0d3F2A01A014761F65;
	fma.rn.f64 	%fd167, %fd166, %fd162, 0d3F56C16C1852B7AF;
	fma.rn.f64 	%fd168, %fd167, %fd162, 0d3F81111111122322;
	fma.rn.f64 	%fd169, %fd168, %fd162, 0d3FA55555555502A1;
	fma.rn.f64 	%fd170, %fd169, %fd162, 0d3FC5555555555511;
	fma.rn.f64 	%fd171, %fd170, %fd162, 0d3FE000000000000B;
	fma.rn.f64 	%fd172, %fd171, %fd162, 0d3FF0000000000000;
	fma.rn.f64 	%fd173, %fd172, %fd162, 0d3FF0000000000000;
	{
	.reg .b32 %temp; 
	mov.b64 	{%r13, %temp}, %fd173;
	}
	{
	.reg .b32 %temp; 
	mov.b64 	{%temp, %r14}, %fd173;
	}
	shl.b32 	%r76, %r12, 20;
	add.s32 	%r77, %r76, %r14;
	mov.b64 	%fd279, {%r13, %r77};
	{
	.reg .b32 %temp; 
	mov.b64 	{%temp, %r78}, %fd27;
	}
	mov.b32 	%f4, %r78;
	abs.f32 	%f1, %f4;
	setp.lt.f32 	%p58, %f1, 0f4086232B;
	@%p58 bra 	$L__BB4_39;
	setp.lt.f64 	%p59, %fd27, 0d0000000000000000;
	add.f64 	%fd174, %fd27, 0d7FF0000000000000;
	selp.f64 	%fd279, 0d0000000000000000, %fd174, %p59;
	setp.geu.f32 	%p60, %f1, 0f40874800;
	@%p60 bra 	$L__BB4_39;
	shr.u32 	%r79, %r12, 31;
	add.s32 	%r80, %r12, %r79;
	shr.s32 	%r81, %r80, 1;
	shl.b32 	%r82, %r81, 20;
	add.s32 	%r83, %r14, %r82;
	mov.b64 	%fd175, {%r13, %r83};
	sub.s32 	%r84, %r12, %r81;
	shl.b32 	%r85, %r84, 20;
	add.s32 	%r86, %r85, 1072693248;
	mov.b32 	%r87, 0;
	mov.b64 	%fd176, {%r87, %r86};
	mul.f64 	%fd279, %fd176, %fd175;
$L__BB4_39:
	mul.f64 	%fd286, %fd4, %fd279;
	bra.uni 	$L__BB4_67;
$L__BB4_40:
	setp.neu.f64 	%p51, %fd34, 0d7FF0000000000000;
	@%p51 bra 	$L__BB4_42;
	selp.b32 	%r61, %r5, %r4, %p1;
	selp.b32 	%r62, %r61, %r4, %p47;
	mov.b32 	%r63, 0;
	mov.b64 	%fd280, {%r63, %r62};
$L__BB4_42:
	setp.eq.f64 	%p53, %fd33, 0d3FF0000000000000;
	neg.f64 	%fd137, %fd280;
	selp.f64 	%fd39, 0dBFF0000000000000, %fd137, %p53;
	fma.rn.f64 	%fd138, %fd39, 0d3FF71547652B82FE, 0d4338000000000000;
	{
	.reg .b32 %temp; 
	mov.b64 	{%r16, %temp}, %fd138;
	}
	mov.f64 	%fd139, 0dC338000000000000;
	add.rn.f64 	%fd140, %fd138, %fd139;
	fma.rn.f64 	%fd141, %fd140, 0dBFE62E42FEFA39EF, %fd39;
	fma.rn.f64 	%fd142, %fd140, 0dBC7ABC9E3B39803F, %fd141;
	fma.rn.f64 	%fd143, %fd142, 0d3E5ADE1569CE2BDF, 0d3E928AF3FCA213EA;
	fma.rn.f64 	%fd144, %fd143, %fd142, 0d3EC71DEE62401315;
	fma.rn.f64 	%fd145, %fd144, %fd142, 0d3EFA01997C89EB71;
	fma.rn.f64 	%fd146, %fd145, %fd142, 0d3F2A01A014761F65;
	fma.rn.f64 	%fd147, %fd146, %fd142, 0d3F56C16C1852B7AF;
	fma.rn.f64 	%fd148, %fd147, %fd142, 0d3F81111111122322;
	fma.rn.f64 	%fd149, %fd148, %fd142, 0d3FA55555555502A1;
	fma.rn.f64 	%fd150, %fd149, %fd142, 0d3FC5555555555511;
	fma.rn.f64 	%fd151, %fd150, %fd142, 0d3FE000000000000B;
	fma.rn.f64 	%fd152, %fd151, %fd142, 0d3FF0000000000000;
	fma.rn.f64 	%fd153, %fd152, %fd142, 0d3FF0000000000000;
	{
	.reg .b32 %temp; 
	mov.b64 	{%r17, %temp}, %fd153;
	}
	{
	.reg .b32 %temp; 
	mov.b64 	{%temp, %r18}, %fd153;
	}
	shl.b32 	%r64, %r16, 20;
	add.s32 	%r65, %r64, %r18;
	mov.b64 	%fd281, {%r17, %r65};
	{
	.reg .b32 %temp; 
	mov.b64 	{%temp, %r66}, %fd39;
	}
	mov.b32 	%f3, %r66;
	abs.f32 	%f2, %f3;
	setp.lt.f32 	%p54, %f2, 0f4086232B;
	@%p54 bra 	$L__BB4_45;
	setp.lt.f64 	%p55, %fd39, 0d0000000000000000;
	add.f64 	%fd154, %fd39, 0d7FF0000000000000;
	selp.f64 	%fd281, 0d0000000000000000, %fd154, %p55;
	setp.geu.f32 	%p56, %f2, 0f40874800;
	@%p56 bra 	$L__BB4_45;
	shr.u32 	%r67, %r16, 31;
	add.s32 	%r68, %r16, %r67;
	shr.s32 	%r69, %r68, 1;
	shl.b32 	%r70, %r69, 20;
	add.s32 	%r71, %r18, %r70;
	mov.b64 	%fd155, {%r17, %r71};
	sub.s32 	%r72, %r16, %r69;
	shl.b32 	%r73, %r72, 20;
	add.s32 	%r74, %r73, 1072693248;
	mov.b32 	%r75, 0;
	mov.b64 	%fd156, {%r75, %r74};
	mul.f64 	%fd281, %fd156, %fd155;
$L__BB4_45:
	mul.f64 	%fd286, %fd4, %fd281;
	bra.uni 	$L__BB4_67;
$L__BB4_46:
	setp.eq.f64 	%p38, %fd18, 0d0000000000000000;
	mov.f64 	%fd286, %fd74;
	@%p38 bra 	$L__BB4_67;
	div.rn.f64 	%fd45, %fd19, %fd75;
	abs.f64 	%fd46, %fd45;
	setp.neu.f64 	%p39, %fd46, 0d7FF0000000000000;
	@%p39 bra 	$L__BB4_49;
	mov.f64 	%fd105, 0d0000000000000000;
	mul.rn.f64 	%fd282, %fd45, %fd105;
	mov.b32 	%r128, 0;
	bra.uni 	$L__BB4_51;
$L__BB4_49:
	mul.f64 	%fd100, %fd45, 0d3FE45F306DC9C883;
	cvt.rni.s32.f64 	%r128, %fd100;
	cvt.rn.f64.s32 	%fd101, %r128;
	fma.rn.f64 	%fd102, %fd101, 0dBFF921FB54442D18, %fd45;
	fma.rn.f64 	%fd103, %fd101, 0dBC91A62633145C00, %fd102;
	fma.rn.f64 	%fd282, %fd101, 0dB97B839A252049C0, %fd103;
	setp.ltu.f64 	%p40, %fd46, 0d41E0000000000000;
	@%p40 bra 	$L__BB4_51;
	{ // callseq 2, 0
	.param .b64 param0;
	st.param.f64 	[param0], %fd45;
	.param .align 16 .b8 retval0[16];
	call.uni (retval0), 
	__internal_trig_reduction_slowpathd, 
	(
	param0
	);
	ld.param.f64 	%fd282, [retval0];
	ld.param.b32 	%r128, [retval0+8];
	} // callseq 2
$L__BB4_51:
	shl.b32 	%r52, %r128, 6;
	cvt.u64.u32 	%rd20, %r52;
	and.b64  	%rd21, %rd20, 64;
	mov.u64 	%rd22, __cudart_sin_cos_coeffs;
	add.s64 	%rd23, %rd22, %rd21;
	mul.rn.f64 	%fd106, %fd282, %fd282;
	and.b32  	%r53, %r128, 1;
	setp.eq.b32 	%p41, %r53, 1;
	selp.f64 	%fd107, 0dBDA8FF8320FD8164, 0d3DE5DB65F9785EBA, %p41;
	ld.global.nc.v2.f64 	{%fd108, %fd109}, [%rd23];
	fma.rn.f64 	%fd110, %fd107, %fd106, %fd108;
	fma.rn.f64 	%fd111, %fd110, %fd106, %fd109;
	ld.global.nc.v2.f64 	{%fd112, %fd113}, [%rd23+16];
	fma.rn.f64 	%fd114, %fd111, %fd106, %fd112;
	fma.rn.f64 	%fd115, %fd114, %fd106, %fd113;
	ld.global.nc.v2.f64 	{%fd116, %fd117}, [%rd23+32];
	fma.rn.f64 	%fd118, %fd115, %fd106, %fd116;
	fma.rn.f64 	%fd119, %fd118, %fd106, %fd117;
	fma.rn.f64 	%fd120, %fd119, %fd282, %fd282;
	fma.rn.f64 	%fd121, %fd119, %fd106, 0d3FF0000000000000;
	selp.f64 	%fd122, %fd121, %fd120, %p41;
	and.b32  	%r54, %r128, 2;
	setp.eq.s32 	%p42, %r54, 0;
	mov.f64 	%fd123, 0d0000000000000000;
	sub.f64 	%fd124, %fd123, %fd122;
	selp.f64 	%fd125, %fd122, %fd124, %p42;
	div.rn.f64 	%fd126, %fd125, %fd45;
	mov.f64 	%fd127, 0d3FF0000000000000;
	sub.f64 	%fd128, %fd127, %fd126;
	fma.rn.f64 	%fd286, %fd4, %fd128, %fd73;
	bra.uni 	$L__BB4_67;
$L__BB4_52:
	setp.eq.f64 	%p74, %fd18, 0d0000000000000000;
	mov.f64 	%fd286, %fd74;
	@%p74 bra 	$L__BB4_67;
	setp.lt.s32 	%p75, %r2, 0;
	setp.eq.s32 	%p76, %r3, 1062207488;
	div.rn.f64 	%fd52, %fd19, %fd75;
	{
	.reg .b32 %temp; 
	mov.b64 	{%temp, %r22}, %fd52;
	}
	abs.f64 	%fd53, %fd52;
	{ // callseq 5, 0
	.param .b64 param0;
	st.param.f64 	[param0], %fd53;
	.param .b64 param1;
	st.param.f64 	[param1], 0d4000000000000000;
	.param .b64 retval0;
	call.uni (retval0), 
	__internal_accurate_pow, 
	(
	param0, 
	param1
	);
	ld.param.f64 	%fd189, [retval0];
	} // callseq 5
	setp.lt.s32 	%p78, %r22, 0;
	neg.f64 	%fd191, %fd189;
	selp.f64 	%fd192, %fd191, %fd189, %p76;
	selp.f64 	%fd193, %fd192, %fd189, %p78;
	setp.eq.f64 	%p79, %fd52, 0d0000000000000000;
	selp.b32 	%r98, %r22, 0, %p76;
	or.b32  	%r99, %r98, 2146435072;
	selp.b32 	%r100, %r99, %r98, %p75;
	mov.b32 	%r101, 0;
	mov.b64 	%fd194, {%r101, %r100};
	selp.f64 	%fd283, %fd194, %fd193, %p79;
	add.f64 	%fd195, %fd52, 0d4000000000000000;
	{
	.reg .b32 %temp; 
	mov.b64 	{%temp, %r102}, %fd195;
	}
	and.b32  	%r103, %r102, 2146435072;
	setp.ne.s32 	%p80, %r103, 2146435072;
	@%p80 bra 	$L__BB4_58;
	setp.num.f64 	%p81, %fd52, %fd52;
	@%p81 bra 	$L__BB4_56;
	mov.f64 	%fd196, 0d4000000000000000;
	add.rn.f64 	%fd283, %fd52, %fd196;
	bra.uni 	$L__BB4_58;
$L__BB4_56:
	setp.neu.f64 	%p82, %fd53, 0d7FF0000000000000;
	@%p82 bra 	$L__BB4_58;
	selp.b32 	%r104, %r5, %r4, %p1;
	selp.b32 	%r105, %r104, %r4, %p78;
	mov.b32 	%r106, 0;
	mov.b64 	%fd283, {%r106, %r105};
$L__BB4_58:
	setp.eq.f64 	%p84, %fd52, 0d3FF0000000000000;
	selp.f64 	%fd197, 0d3FF0000000000000, %fd283, %p84;
	add.f64 	%fd198, %fd197, 0d3FF0000000000000;
	div.rn.f64 	%fd199, %fd197, %fd198;
	fma.rn.f64 	%fd286, %fd4, %fd199, %fd73;
	bra.uni 	$L__BB4_67;
$L__BB4_59:
	mov.f64 	%fd254, 0dBC91A62633145C07;
	add.rn.f64 	%fd255, %fd61, %fd254;
	neg.f64 	%fd256, %fd255;
	mov.f64 	%fd257, 0d3FF921FB54442D18;
	add.rn.f64 	%fd284, %fd257, %fd256;
	bra.uni 	$L__BB4_61;
$L__BB4_60:
	mov.f64 	%fd200, 0d3FF0000000000000;
	sub.f64 	%fd201, %fd200, %fd60;
	{
	.reg .b32 %temp; 
	mov.b64 	{%r108, %temp}, %fd201;
	}
	{
	.reg .b32 %temp; 
	mov.b64 	{%temp, %r109}, %fd201;
	}
	add.s32 	%r110, %r109, -1048576;
	mov.b64 	%fd202, {%r108, %r110};
	rsqrt.approx.ftz.f64 	%fd203, %fd202;
	{
	.reg .b32 %temp; 
	mov.b64 	{%r111, %temp}, %fd203;
	}
	{
	.reg .b32 %temp; 
	mov.b64 	{%temp, %r112}, %fd203;
	}
	add.s32 	%r113, %r112, -1048576;
	mov.b64 	%fd204, {%r111, %r113};
	mul.f64 	%fd205, %fd202, %fd203;
	neg.f64 	%fd206, %fd205;
	fma.rn.f64 	%fd207, %fd205, %fd206, %fd202;
	fma.rn.f64 	%fd208, %fd207, %fd204, %fd205;
	neg.f64 	%fd209, %fd208;
	fma.rn.f64 	%fd210, %fd203, %fd209, 0d3FF0000000000000;
	fma.rn.f64 	%fd211, %fd210, %fd204, %fd204;
	fma.rn.f64 	%fd212, %fd208, %fd209, %fd202;
	fma.rn.f64 	%fd213, %fd212, %fd211, %fd208;
	{
	.reg .b32 %temp; 
	mov.b64 	{%r114, %temp}, %fd213;
	}
	{
	.reg .b32 %temp; 
	mov.b64 	{%temp, %r115}, %fd213;
	}
	add.s32 	%r116, %r115, 1048576;
	mov.b64 	%fd214, {%r114, %r116};
	fma.rn.f64 	%fd215, %fd201, 0d3EC715B371155F70, 0dBEBAC2FE66FAAC4B;
	fma.rn.f64 	%fd216, %fd215, %fd201, 0d3ED9A9B88EFCD9B8;
	fma.rn.f64 	%fd217, %fd216, %fd201, 0d3EDD0F40A8A0C4C3;
	fma.rn.f64 	%fd218, %fd217, %fd201, 0d3EF46D4CFA9E0E1F;
	fma.rn.f64 	%fd219, %fd218, %fd201, 0d3F079C168D1E2422;
	fma.rn.f64 	%fd220, %fd219, %fd201, 0d3F1C9A88C3BCA540;
	fma.rn.f64 	%fd221, %fd220, %fd201, 0d3F31C4E64BD476DF;
	fma.rn.f64 	%fd222, %fd221, %fd201, 0d3F46E8BA60009C8F;
	fma.rn.f64 	%fd223, %fd222, %fd201, 0d3F5F1C71C62B05A2;
	fma.rn.f64 	%fd224, %fd223, %fd201, 0d3F76DB6DB6DC9F2C;
	fma.rn.f64 	%fd225, %fd224, %fd201, 0d3F9333333333329C;
	fma.rn.f64 	%fd226, %fd225, %fd201, 0d3FB5555555555555;
	setp.lt.s32 	%p89, %r109, 1;
	mov.f64 	%fd227, 0d0000000000000000;
	mul.rn.f64 	%fd228, %fd60, %fd227;
	mul.f64 	%fd229, %fd201, %fd226;
	fma.rn.f64 	%fd230, %fd229, %fd214, %fd214;
	selp.f64 	%fd231, %fd228, %fd230, %p89;
	setp.lt.s32 	%p90, %r109, 0;
	mov.f64 	%fd232, 0d7FF0000000000000;
	mul.rn.f64 	%fd233, %fd231, %fd232;
	selp.f64 	%fd234, %fd233, %fd231, %p90;
	setp.lt.s32 	%p91, %r23, 0;
	mov.f64 	%fd235, 0dBCA1A62633145C07;
	add.rn.f64 	%fd236, %fd234, %fd235;
	neg.f64 	%fd237, %fd236;
	mov.f64 	%fd238, 0d400921FB54442D18;
	add.rn.f64 	%fd239, %fd238, %fd237;
	selp.f64 	%fd284, %fd239, %fd234, %p91;
$L__BB4_61:
	setp.lt.s32 	%p93, %r2, 0;
	setp.eq.s32 	%p94, %r3, 1062207488;
	mul.f64 	%fd66, %fd284, 0d3FE45F306DC9C883;
	{ // callseq 6, 0
	.param .b64 param0;
	st.param.f64 	[param0], %fd60;
	.param .b64 param1;
	st.param.f64 	[param1], 0d4000000000000000;
	.param .b64 retval0;
	call.uni (retval0), 
	__internal_accurate_pow, 
	(
	param0, 
	param1
	);
	ld.param.f64 	%fd261, [retval0];
	} // callseq 6
	setp.lt.s32 	%p96, %r23, 0;
	neg.f64 	%fd263, %fd261;
	selp.f64 	%fd264, %fd263, %fd261, %p94;
	selp.f64 	%fd265, %fd264, %fd261, %p96;
	setp.eq.f64 	%p97, %fd59, 0d0000000000000000;
	selp.b32 	%r117, %r23, 0, %p94;
	or.b32  	%r118, %r117, 2146435072;
	selp.b32 	%r119, %r118, %r117, %p93;
	mov.b32 	%r120, 0;
	mov.b64 	%fd266, {%r120, %r119};
	selp.f64 	%fd285, %fd266, %fd265, %p97;
	add.f64 	%fd267, %fd59, 0d4000000000000000;
	{
	.reg .b32 %temp; 
	mov.b64 	{%temp, %r121}, %fd267;
	}
	and.b32  	%r122, %r121, 2146435072;
	setp.ne.s32 	%p98, %r122, 2146435072;
	@%p98 bra 	$L__BB4_66;
	setp.num.f64 	%p99, %fd59, %fd59;
	@%p99 bra 	$L__BB4_64;
	mov.f64 	%fd268, 0d4000000000000000;
	add.rn.f64 	%fd285, %fd59, %fd268;
	bra.uni 	$L__BB4_66;
$L__BB4_64:
	setp.neu.f64 	%p100, %fd60, 0d7FF0000000000000;
	@%p100 bra 	$L__BB4_66;
	selp.b32 	%r123, %r5, %r4, %p1;
	selp.b32 	%r124, %r123, %r4, %p96;
	mov.b32 	%r125, 0;
	mov.b64 	%fd285, {%r125, %r124};
$L__BB4_66:
	setp.eq.f64 	%p102, %fd59, 0d3FF0000000000000;
	mov.f64 	%fd269, 0d3FF0000000000000;
	sub.f64 	%fd270, %fd269, %fd285;
	sqrt.rn.f64 	%fd271, %fd270;
	selp.f64 	%fd272, 0d0000000000000000, %fd271, %p102;
	mul.f64 	%fd273, %fd59, 0d3FE45F306DC9C883;
	sub.f64 	%fd274, %fd269, %fd66;
	fma.rn.f64 	%fd275, %fd273, %fd272, %fd274;
	fma.rn.f64 	%fd286, %fd4, %fd275, %fd73;
$L__BB4_67:
	st.global.f64 	[%rd33], %fd286;
	setp.eq.s64 	%p103, %rd34, 0;
	@%p103 bra 	$L__BB4_69;
	st.global.f64 	[%rd35], %fd286;
$L__BB4_69:
	ld.param.u32 	%r127, [_Z36Naive_Kriging_Kernel_AOAS_Generate_AP5Pointi14VariogramModelPA20480_dS3__param_1];
	add.s64 	%rd35, %rd35, 163840;
	add.s64 	%rd34, %rd34, 1;
	add.s64 	%rd24, %rd1, %rd34;
	add.s64 	%rd33, %rd33, 8;
	add.s64 	%rd32, %rd32, 32;
	cvt.s64.s32 	%rd25, %r127;
	setp.lt.u64 	%p104, %rd24, %rd25;
	@%p104 bra 	$L__BB4_3;
$L__BB4_70:
	ld.param.u64 	%rd31, [_Z36Naive_Kriging_Kernel_AOAS_Generate_AP5Pointi14VariogramModelPA20480_dS3__param_4];
	cvta.to.global.u64 	%rd26, %rd31;
	mad.lo.s64 	%rd27, %rd1, 163840, %rd26;
	shl.b64 	%rd28, %rd1, 3;
	add.s64 	%rd29, %rd27, %rd28;
	mov.b64 	%rd30, 4607182418800017408;
	st.global.u64 	[%rd29], %rd30;
$L__BB4_71:
	ret;

}
	// .globl	_Z36Tiled_Kriging_Kernel_AOAS_Generate_AP5Pointi14VariogramModelPA20480_dS3_
.visible .entry _Z36Tiled_Kriging_Kernel_AOAS_Generate_AP5Pointi14VariogramModelPA20480_dS3_(
	.param .u64 .ptr .align 1 _Z36Tiled_Kriging_Kernel_AOAS_Generate_AP5Pointi14VariogramModelPA20480_dS3__param_0,
	.param .u32 _Z36Tiled_Kriging_Kernel_AOAS_Generate_AP5Pointi14VariogramModelPA20480_dS3__param_1,
	.param .align 8 .b8 _Z36Tiled_Kriging_Kernel_AOAS_Generate_AP5Pointi14VariogramModelPA20480_dS3__param_2[32],
	.param .u64 .ptr .align 1 _Z36Tiled_Kriging_Kernel_AOAS_Generate_AP5Pointi14VariogramModelPA20480_dS3__param_3,
	.param .u64 .ptr .align 1 _Z36Tiled_Kriging_Kernel_AOAS_Generate_AP5Pointi14VariogramModelPA20480_dS3__param_4
)
{
	.reg .pred 	%p<211>;
	.reg .b32 	%r<278>;
	.reg .b32 	%f<9>;
	.reg .b64 	%rd<79>;
	.reg .b64 	%fd<574>;
	// demoted variable
	.shared .align 8 .b8 _ZZ36Tiled_Kriging_Kernel_AOAS_Generate_AP5Pointi14VariogramModelPA20480_dS3_E5SM_dx[8192];
	// demoted variable
	.shared .align 8 .b8 _ZZ36Tiled_Kriging_Kernel_AOAS_Generate_AP5Pointi14VariogramModelPA20480_dS3_E5SM_dy[8192];
	ld.param.f64 	%fd147, [_Z36Tiled_Kriging_Kernel_AOAS_Generate_AP5Pointi14VariogramModelPA20480_dS3__param_2+24];
	ld.param.f64 	%fd146, [_Z36Tiled_Kriging_Kernel_AOAS_Generate_AP5Pointi14VariogramModelPA20480_dS3__param_2+16];
	ld.param.f64 	%fd145, [_Z36Tiled_Kriging_Kernel_AOAS_Generate_AP5Pointi14VariogramModelPA20480_dS3__param_2+8];
	ld.param.u32 	%r64, [_Z36Tiled_Kriging_Kernel_AOAS_Generate_AP5Pointi14VariogramModelPA20480_dS3__param_2];
	ld.param.u64 	%rd32, [_Z36Tiled_Kriging_Kernel_AOAS_Generate_AP5Pointi14VariogramModelPA20480_dS3__param_0];
	ld.param.u32 	%r63, [_Z36Tiled_Kriging_Kernel_AOAS_Generate_AP5Pointi14VariogramModelPA20480_dS3__param_1];
	ld.param.u64 	%rd33, [_Z36Tiled_Kriging_Kernel_AOAS_Generate_AP5Pointi14VariogramModelPA20480_dS3__param_3];
	ld.param.u64 	%rd31, [_Z36Tiled_Kriging_Kernel_AOAS_Generate_AP5Pointi14VariogramModelPA20480_dS3__param_4];
	cvta.to.global.u64 	%rd1, %rd33;
	cvta.to.global.u64 	%rd2, %rd32;
	mov.u32 	%r65, %ntid.x;
	mov.u32 	%r66, %ctaid.x;
	mov.u32 	%r1, %tid.x;
	mad.lo.s32 	%r2, %r65, %r66, %r1;
	add.s32 	%r67, %r63, -1;
	shr.s32 	%r68, %r67, 31;
	shr.u32 	%r69, %r68, 22;
	add.s32 	%r70, %r67, %r69;
	shr.s32 	%r3, %r70, 10;
	setp.ge.s32 	%p5, %r2, %r63;
	@%p5 bra 	$L__BB5_2;
	cvta.to.global.u64 	%rd34, %rd31;
	mul.wide.s32 	%rd35, %r2, 163840;
	add.s64 	%rd36, %rd34, %rd35;
	mul.wide.s32 	%rd37, %r2, 8;
	add.s64 	%rd38, %rd36, %rd37;
	mov.b64 	%rd39, 4607182418800017408;
	st.global.u64 	[%rd38], %rd39;
$L__BB5_2:
	add.s32 	%r71, %r63, 1022;
	setp.lt.u32 	%p6, %r71, 2047;
	shl.b32 	%r72, %r1, 3;
	mov.u32 	%r73, _ZZ36Tiled_Kriging_Kernel_AOAS_Generate_AP5Pointi14VariogramModelPA20480_dS3_E5SM_dx;
	add.s32 	%r4, %r73, %r72;
	mov.u32 	%r74, _ZZ36Tiled_Kriging_Kernel_AOAS_Generate_AP5Pointi14VariogramModelPA20480_dS3_E5SM_dy;
	add.s32 	%r5, %r74, %r72;
	@%p6 bra 	$L__BB5_74;
	cvt.s64.s32 	%rd3, %r2;
	mul.wide.s32 	%rd41, %r2, 32;
	add.s64 	%rd4, %rd2, %rd41;
	mov.f64 	%fd148, 0d4000000000000000;
	{
	.reg .b32 %temp; 
	mov.b64 	{%temp, %r6}, %fd148;
	}
	and.b32  	%r7, %r6, 2146435072;
	setp.eq.s32 	%p7, %r7, 1062207488;
	setp.lt.s32 	%p8, %r6, 0;
	selp.b32 	%r8, 0, 2146435072, %p8;
	and.b32  	%r75, %r6, 2147483647;
	setp.ne.s32 	%p9, %r75, 1071644672;
	and.pred  	%p1, %p7, %p9;
	or.b32  	%r9, %r8, -2147483648;
	sub.f64 	%fd4, %fd146, %fd145;
	mov.f64 	%fd149, 0d4008000000000000;
	{
	.reg .b32 %temp; 
	mov.b64 	{%temp, %r10}, %fd149;
	}
	and.b32  	%r11, %r10, 2146435072;
	setp.eq.s32 	%p10, %r11, 1073741824;
	setp.lt.s32 	%p11, %r10, 0;
	selp.b32 	%r12, 0, 2146435072, %p11;
	and.b32  	%r76, %r10, 2147483647;
	setp.ne.s32 	%p12, %r76, 1071644672;
	and.pred  	%p2, %p10, %p12;
	max.u32 	%r13, %r3, 1;
	mul.wide.s32 	%rd42, %r2, 8;
	add.s64 	%rd5, %rd1, %rd42;
	mov.b64 	%rd71, 0;
$L__BB5_4:
	setp.ge.s32 	%p13, %r2, %r63;
	shl.b64 	%rd7, %rd71, 10;
	cvt.u64.u32 	%rd43, %r1;
	or.b64  	%rd44, %rd7, %rd43;
	shl.b64 	%rd45, %rd44, 5;
	add.s64 	%rd46, %rd2, %rd45;
	ld.global.v2.f64 	{%fd150, %fd151}, [%rd46];
	st.shared.f64 	[%r4], %fd150;
	st.shared.f64 	[%r5], %fd151;
	bar.sync 	0;
	@%p13 bra 	$L__BB5_73;
	mad.lo.s64 	%rd73, %rd71, 167772160, %rd5;
	sub.s64 	%rd9, %rd3, %rd7;
	shl.b64 	%rd48, %rd71, 13;
	mad.lo.s64 	%rd49, %rd3, 163840, %rd1;
	add.s64 	%rd72, %rd49, %rd48;
	mov.b64 	%rd74, 1024;
	mov.u32 	%r273, _ZZ36Tiled_Kriging_Kernel_AOAS_Generate_AP5Pointi14VariogramModelPA20480_dS3_E5SM_dy;
	mov.u32 	%r272, _ZZ36Tiled_Kriging_Kernel_AOAS_Generate_AP5Pointi14VariogramModelPA20480_dS3_E5SM_dx;
$L__BB5_6:
	setp.lt.s32 	%p14, %r6, 0;
	setp.eq.s32 	%p15, %r7, 1062207488;
	ld.global.f64 	%fd152, [%rd4];
	ld.shared.f64 	%fd153, [%r272];
	sub.f64 	%fd5, %fd152, %fd153;
	{
	.reg .b32 %temp; 
	mov.b64 	{%temp, %r16}, %fd5;
	}
	abs.f64 	%fd6, %fd5;
	{ // callseq 7, 0
	.param .b64 param0;
	st.param.f64 	[param0], %fd6;
	.param .b64 param1;
	st.param.f64 	[param1], 0d4000000000000000;
	.param .b64 retval0;
	call.uni (retval0), 
	__internal_accurate_pow, 
	(
	param0, 
	param1
	);
	ld.param.f64 	%fd154, [retval0];
	} // callseq 7
	setp.lt.s32 	%p17, %r16, 0;
	neg.f64 	%fd156, %fd154;
	selp.f64 	%fd157, %fd156, %fd154, %p15;
	selp.f64 	%fd158, %fd157, %fd154, %p17;
	setp.eq.f64 	%p18, %fd5, 0d0000000000000000;
	selp.b32 	%r79, %r16, 0, %p15;
	or.b32  	%r80, %r79, 2146435072;
	selp.b32 	%r81, %r80, %r79, %p14;
	mov.b32 	%r82, 0;
	mov.b64 	%fd159, {%r82, %r81};
	selp.f64 	%fd552, %fd159, %fd158, %p18;
	add.f64 	%fd160, %fd5, 0d4000000000000000;
	{
	.reg .b32 %temp; 
	mov.b64 	{%temp, %r83}, %fd160;
	}
	and.b32  	%r84, %r83, 2146435072;
	setp.ne.s32 	%p19, %r84, 2146435072;
	@%p19 bra 	$L__BB5_11;
	setp.num.f64 	%p20, %fd5, %fd5;
	@%p20 bra 	$L__BB5_9;
	mov.f64 	%fd161, 0d4000000000000000;
	add.rn.f64 	%fd552, %fd5, %fd161;
	bra.uni 	$L__BB5_11;
$L__BB5_9:
	setp.neu.f64 	%p21, %fd6, 0d7FF0000000000000;
	@%p21 bra 	$L__BB5_11;
	selp.b32 	%r85, %r9, %r8, %p1;
	selp.b32 	%r86, %r85, %r8, %p17;
	mov.b32 	%r87, 0;
	mov.b64 	%fd552, {%r87, %r86};
$L__BB5_11:
	setp.eq.f64 	%p26, %fd5, 0d3FF0000000000000;
	selp.f64 	%fd11, 0d3FF0000000000000, %fd552, %p26;
	ld.global.f64 	%fd162, [%rd4+8];
	ld.shared.f64 	%fd163, [%r273];
	sub.f64 	%fd12, %fd162, %fd163;
	{
	.reg .b32 %temp; 
	mov.b64 	{%temp, %r17}, %fd12;
	}
	abs.f64 	%fd13, %fd12;
	{ // callseq 8, 0
	.param .b64 param0;
	st.param.f64 	[param0], %fd13;
	.param .b64 param1;
	st.param.f64 	[param1], 0d4000000000000000;
	.param .b64 retval0;
	call.uni (retval0), 
	__internal_accurate_pow, 
	(
	param0, 
	param1
	);
	ld.param.f64 	%fd164, [retval0];
	} // callseq 8
	setp.lt.s32 	%p27, %r17, 0;
	neg.f64 	%fd166, %fd164;
	selp.f64 	%fd167, %fd166, %fd164, %p15;
	selp.f64 	%fd168, %fd167, %fd164, %p27;
	setp.eq.f64 	%p28, %fd12, 0d0000000000000000;
	selp.b32 	%r88, %r17, 0, %p15;
	or.b32  	%r89, %r88, 2146435072;
	selp.b32 	%r90, %r89, %r88, %p14;
	mov.b32 	%r91, 0;
	mov.b64 	%fd169, {%r91, %r90};
	selp.f64 	%fd553, %fd169, %fd168, %p28;
	add.f64 	%fd170, %fd12, 0d4000000000000000;
	{
	.reg .b32 %temp; 
	mov.b64 	{%temp, %r92}, %fd170;
	}
	and.b32  	%r93, %r92, 2146435072;
	setp.ne.s32 	%p29, %r93, 2146435072;
	@%p29 bra 	$L__BB5_16;
	setp.num.f64 	%p30, %fd12, %fd12;
	@%p30 bra 	$L__BB5_14;
	mov.f64 	%fd171, 0d4000000000000000;
	add.rn.f64 	%fd553, %fd12, %fd171;
	bra.uni 	$L__BB5_16;
$L__BB5_14:
	setp.neu.f64 	%p31, %fd13, 0d7FF0000000000000;
	@%p31 bra 	$L__BB5_16;
	selp.b32 	%r94, %r9, %r8, %p1;
	selp.b32 	%r95, %r94, %r8, %p27;
	mov.b32 	%r96, 0;
	mov.b64 	%fd553, {%r96, %r95};
$L__BB5_16:
	setp.eq.f64 	%p33, %fd12, 0d3FF0000000000000;
	selp.f64 	%fd173, 0d3FF0000000000000, %fd553, %p33;
	add.f64 	%fd18, %fd11, %fd173;
	sqrt.rn.f64 	%fd19, %fd18;
	mov.f64 	%fd562, 0d0000000000000000;
	setp.gt.s32 	%p34, %r64, 4;
	@%p34 bra 	$L__BB5_24;
	setp.eq.s32 	%p38, %r64, 2;
	@%p38 bra 	$L__BB5_31;
	setp.eq.s32 	%p39, %r64, 3;
	@%p39 bra 	$L__BB5_38;
	setp.eq.s32 	%p40, %r64, 4;
	@%p40 bra 	$L__BB5_20;
	bra.uni 	$L__BB5_70;
$L__BB5_20:
	setp.eq.f64 	%p46, %fd18, 0d0000000000000000;
	mov.f64 	%fd562, %fd146;
	@%p46 bra 	$L__BB5_70;
	setp.lt.s32 	%p47, %r6, 0;
	setp.eq.s32 	%p48, %r7, 1062207488;
	div.rn.f64 	%fd33, %fd19, %fd147;
	{
	.reg .b32 %temp; 
	mov.b64 	{%temp, %r22}, %fd33;
	}
	abs.f64 	%fd34, %fd33;
	{ // callseq 10, 0
	.param .b64 param0;
	st.param.f64 	[param0], %fd34;
	.param .b64 param1;
	st.param.f64 	[param1], 0d4000000000000000;
	.param .b64 retval0;
	call.uni (retval0), 
	__internal_accurate_pow, 
	(
	param0, 
	param1
	);
	ld.param.f64 	%fd203, [retval0];
	} // callseq 10
	setp.lt.s32 	%p50, %r22, 0;
	neg.f64 	%fd205, %fd203;
	selp.f64 	%fd206, %fd205, %fd203, %p48;
	selp.f64 	%fd207, %fd206, %fd203, %p50;
	setp.eq.f64 	%p51, %fd33, 0d0000000000000000;
	selp.b32 	%r103, %r22, 0, %p48;
	or.b32  	%r104, %r103, 2146435072;
	selp.b32 	%r105, %r104, %r103, %p47;
	mov.b32 	%r106, 0;
	mov.b64 	%fd208, {%r106, %r105};
	selp.f64 	%fd556, %fd208, %fd207, %p51;
	add.f64 	%fd209, %fd33, 0d4000000000000000;
	{
	.reg .b32 %temp; 
	mov.b64 	{%temp, %r107}, %fd209;
	}
	and.b32  	%r108, %r107, 2146435072;
	setp.ne.s32 	%p52, %r108, 2146435072;
	@%p52 bra 	$L__BB5_45;
	setp.num.f64 	%p53, %fd33, %fd33;
	@%p53 bra 	$L__BB5_43;
	mov.f64 	%fd210, 0d4000000000000000;
	add.rn.f64 	%fd556, %fd33, %fd210;
	bra.uni 	$L__BB5_45;
$L__BB5_24:
	setp.eq.s32 	%p35, %r64, 5;
	@%p35 bra 	$L__BB5_49;
	setp.eq.s32 	%p36, %r64, 6;
	@%p36 bra 	$L__BB5_55;
	setp.eq.s32 	%p37, %r64, 7;
	@%p37 bra 	$L__BB5_27;
	bra.uni 	$L__BB5_70;
$L__BB5_27:
	setp.eq.f64 	%p88, %fd18, 0d0000000000000000;
	setp.gt.f64 	%p89, %fd19, %fd147;
	or.pred  	%p90, %p88, %p89;
	mov.f64 	%fd562, %fd146;
	@%p90 bra 	$L__BB5_70;
	div.rn.f64 	%fd59, %fd19, %fd147;
	{
	.reg .b32 %temp; 
	mov.b64 	{%temp, %r30}, %fd59;
	}
	abs.f64 	%fd60, %fd59;
	{
	.reg .b32 %temp; 
	mov.b64 	{%temp, %r155}, %fd60;
	}
	setp.gt.s32 	%p91, %r155, 1071801957;
	@%p91 bra 	$L__BB5_63;
	mul.f64 	%fd314, %fd59, %fd59;
	fma.rn.f64 	%fd315, %fd314, 0d3FB0066BDC1895E9, 0dBFB3823B180754AF;
	fma.rn.f64 	%fd316, %fd315, %fd314, 0d3FB11E52CC2F79AE;
	fma.rn.f64 	%fd317, %fd316, %fd314, 0dBF924EAF3526861B;
	fma.rn.f64 	%fd318, %fd317, %fd314, 0d3F91DF02A31E6CB7;
	fma.rn.f64 	%fd319, %fd318, %fd314, 0d3F847D18B0EEC6CC;
	fma.rn.f64 	%fd320, %fd319, %fd314, 0d3F8D0AF961BA53B0;
	fma.rn.f64 	%fd321, %fd320, %fd314, 0d3F91BF7734CF1C48;
	fma.rn.f64 	%fd322, %fd321, %fd314, 0d3F96E91483144EF7;
	fma.rn.f64 	%fd323, %fd322, %fd314, 0d3F9F1C6E0A4F9F81;
	fma.rn.f64 	%fd324, %fd323, %fd314, 0d3FA6DB6DC27FA92B;
	fma.rn.f64 	%fd325, %fd324, %fd314, 0d3FB333333320F91B;
	fma.rn.f64 	%fd326, %fd325, %fd314, 0d3FC5555555555F4D;
	mul.f64 	%fd327, %fd314, %fd326;
	fma.rn.f64 	%fd61, %fd327, %fd60, %fd60;
	setp.gt.s32 	%p95, %r30, -1;
	@%p95 bra 	$L__BB5_62;
	mov.f64 	%fd332, 0d3C91A62633145C07;
	add.rn.f64 	%fd333, %fd61, %fd332;
	mov.f64 	%fd334, 0d3FF921FB54442D18;
	add.rn.f64 	%fd560, %fd334, %fd333;
	bra.uni 	$L__BB5_64;
$L__BB5_31:
	setp.eq.f64 	%p64, %fd18, 0d0000000000000000;
	setp.geu.f64 	%p65, %fd19, %fd147;
	or.pred  	%p66, %p64, %p65;
	mov.f64 	%fd562, %fd146;
	@%p66 bra 	$L__BB5_70;
	setp.lt.s32 	%p67, %r10, 0;
	setp.eq.s32 	%p68, %r11, 1073741824;
	div.rn.f64 	%fd20, %fd19, %fd147;
	{
	.reg .b32 %temp; 
	mov.b64 	{%temp, %r18}, %fd20;
	}
	abs.f64 	%fd21, %fd20;
	{ // callseq 11, 0
	.param .b64 param0;
	st.param.f64 	[param0], %fd21;
	.param .b64 param1;
	st.param.f64 	[param1], 0d4008000000000000;
	.param .b64 retval0;
	call.uni (retval0), 
	__internal_accurate_pow, 
	(
	param0, 
	param1
	);
	ld.param.f64 	%fd251, [retval0];
	} // callseq 11
	setp.lt.s32 	%p70, %r18, 0;
	neg.f64 	%fd253, %fd251;
	selp.f64 	%fd254, %fd253, %fd251, %p68;
	selp.f64 	%fd255, %fd254, %fd251, %p70;
	setp.eq.f64 	%p71, %fd20, 0d0000000000000000;
	selp.b32 	%r136, %r18, 0, %p68;
	or.b32  	%r137, %r136, 2146435072;
	selp.b32 	%r138, %r137, %r136, %p67;
	mov.b32 	%r139, 0;
	mov.b64 	%fd256, {%r139, %r138};
	selp.f64 	%fd554, %fd256, %fd255, %p71;
	add.f64 	%fd257, %fd20, 0d4008000000000000;
	{
	.reg .b32 %temp; 
	mov.b64 	{%temp, %r140}, %fd257;
	}
	and.b32  	%r141, %r140, 2146435072;
	setp.ne.s32 	%p72, %r141, 2146435072;
	@%p72 bra 	$L__BB5_37;
	setp.num.f64 	%p73, %fd20, %fd20;
	@%p73 bra 	$L__BB5_35;
	mov.f64 	%fd258, 0d4008000000000000;
	add.rn.f64 	%fd554, %fd20, %fd258;
	bra.uni 	$L__BB5_37;
$L__BB5_35:
	setp.neu.f64 	%p74, %fd21, 0d7FF0000000000000;
	@%p74 bra 	$L__BB5_37;
	or.b32  	%r142, %r12, -2147483648;
	selp.b32 	%r143, %r142, %r12, %p2;
	selp.b32 	%r144, %r143, %r12, %p70;
	mov.b32 	%r145, 0;
	mov.b64 	%fd554, {%r145, %r144};
$L__BB5_37:
	setp.eq.f64 	%p76, %fd20, 0d3FF0000000000000;
	mul.f64 	%fd259, %fd554, 0d3FE0000000000000;
	selp.f64 	%fd260, 0d3FE0000000000000, %fd259, %p76;
	fma.rn.f64 	%fd261, %fd20, 0dBFF8000000000000, %fd260;
	add.f64 	%fd262, %fd261, 0d3FF0000000000000;
	mul.f64 	%fd562, %fd146, %fd262;
	bra.uni 	$L__BB5_70;
$L__BB5_38:
	setp.eq.f64 	%p60, %fd18, 0d0000000000000000;
	mov.f64 	%fd562, %fd146;
	@%p60 bra 	$L__BB5_70;
	neg.f64 	%fd231, %fd19;
	div.rn.f64 	%fd27, %fd231, %fd147;
	fma.rn.f64 	%fd232, %fd27, 0d3FF71547652B82FE, 0d4338000000000000;
	{
	.reg .b32 %temp; 
	mov.b64 	{%r19, %temp}, %fd232;
	}
	mov.f64 	%fd233, 0dC338000000000000;
	add.rn.f64 	%fd234, %fd232, %fd233;
	fma.rn.f64 	%fd235, %fd234, 0dBFE62E42FEFA39EF, %fd27;
	fma.rn.f64 	%fd236, %fd234, 0dBC7ABC9E3B39803F, %fd235;
	fma.rn.f64 	%fd237, %fd236, 0d3E5ADE1569CE2BDF, 0d3E928AF3FCA213EA;
	fma.rn.f64 	%fd238, %fd237, %fd236, 0d3EC71DEE62401315;
	fma.rn.f64 	%fd239, %fd238, %fd236, 0d3EFA01997C89EB71;
	fma.rn.f64 	%fd240, %fd239, %fd236, 0d3F2A01A014761F65;
	fma.rn.f64 	%fd241, %fd240, %fd236, 0d3F56C16C1852B7AF;
	fma.rn.f64 	%fd242, %fd241, %fd236, 0d3F81111111122322;
	fma.rn.f64 	%fd243, %fd242, %fd236, 0d3FA55555555502A1;
	fma.rn.f64 	%fd244, %fd243, %fd236, 0d3FC5555555555511;
	fma.rn.f64 	%fd245, %fd244, %fd236, 0d3FE000000000000B;
	fma.rn.f64 	%fd246, %fd245, %fd236, 0d3FF0000000000000;
	fma.rn.f64 	%fd247, %fd246, %fd236, 0d3FF0000000000000;
	{
	.reg .b32 %temp; 
	mov.b64 	{%r20, %temp}, %fd247;
	}
	{
	.reg .b32 %temp; 
	mov.b64 	{%temp, %r21}, %fd247;
	}
	shl.b32 	%r124, %r19, 20;
	add.s32 	%r125, %r124, %r21;
	mov.b64 	%fd555, {%r20, %r125};
	{
	.reg .b32 %temp; 
	mov.b64 	{%temp, %r126}, %fd27;
	}
	mov.b32 	%f6, %r126;
	abs.f32 	%f1, %f6;
	setp.lt.f32 	%p61, %f1, 0f4086232B;
	@%p61 bra 	$L__BB5_42;
	setp.lt.f64 	%p62, %fd27, 0d0000000000000000;
	add.f64 	%fd248, %fd27, 0d7FF0000000000000;
	selp.f64 	%fd555, 0d0000000000000000, %fd248, %p62;
	setp.geu.f32 	%p63, %f1, 0f40874800;
	@%p63 bra 	$L__BB5_42;
	shr.u32 	%r127, %r19, 31;
	add.s32 	%r128, %r19, %r127;
	shr.s32 	%r129, %r128, 1;
	shl.b32 	%r130, %r129, 20;
	add.s32 	%r131, %r21, %r130;
	mov.b64 	%fd249, {%r20, %r131};
	sub.s32 	%r132, %r19, %r129;
	shl.b32 	%r133, %r132, 20;
	add.s32 	%r134, %r133, 1072693248;
	mov.b32 	%r135, 0;
	mov.b64 	%fd250, {%r135, %r134};
	mul.f64 	%fd555, %fd250, %fd249;
$L__BB5_42:
	mul.f64 	%fd562, %fd4, %fd555;
	bra.uni 	$L__BB5_70;
$L__BB5_43:
	setp.neu.f64 	%p54, %fd34, 0d7FF0000000000000;
	@%p54 bra 	$L__BB5_45;
	selp.b32 	%r109, %r9, %r8, %p1;
	selp.b32 	%r110, %r109, %r8, %p50;
	mov.b32 	%r111, 0;
	mov.b64 	%fd556, {%r111, %r110};
$L__BB5_45:
	setp.eq.f64 	%p56, %fd33, 0d3FF0000000000000;
	neg.f64 	%fd211, %fd556;
	selp.f64 	%fd39, 0dBFF0000000000000, %fd211, %p56;
	fma.rn.f64 	%fd212, %fd39, 0d3FF71547652B82FE, 0d4338000000000000;
	{
	.reg .b32 %temp; 
	mov.b64 	{%r23, %temp}, %fd212;
	}
	mov.f64 	%fd213, 0dC338000000000000;
	add.rn.f64 	%fd214, %fd212, %fd213;
	fma.rn.f64 	%fd215, %fd214, 0dBFE62E42FEFA39EF, %fd39;
	fma.rn.f64 	%fd216, %fd214, 0dBC7ABC9E3B39803F, %fd215;
	fma.rn.f64 	%fd217, %fd216, 0d3E5ADE1569CE2BDF, 0d3E928AF3FCA213EA;
	fma.rn.f64 	%fd218, %fd217, %fd216, 0d3EC71DEE62401315;
	fma.rn.f64 	%fd219, %fd218, %fd216, 0d3EFA01997C89EB71;
	fma.rn.f64 	%fd220, %fd219, %fd216, 0d3F2A01A014761F65;
	fma.rn.f64 	%fd221, %fd220, %fd216, 0d3F56C16C1852B7AF;
	fma.rn.f64 	%fd222, %fd221, %fd216, 0d3F81111111122322;
	fma.rn.f64 	%fd223, %fd222, %fd216, 0d3FA55555555502A1;
	fma.rn.f64 	%fd224, %fd223, %fd216, 0d3FC5555555555511;
	fma.rn.f64 	%fd225, %fd224, %fd216, 0d3FE000000000000B;
	fma.rn.f64 	%fd226, %fd225, %fd216, 0d3FF0000000000000;
	fma.rn.f64 	%fd227, %fd226, %fd216, 0d3FF0000000000000;
	{
	.reg .b32 %temp; 
	mov.b64 	{%r24, %temp}, %fd227;
	}
	{
	.reg .b32 %temp; 
	mov.b64 	{%temp, %r25}, %fd227;
	}
	shl.b32 	%r112, %r23, 20;
	add.s32 	%r113, %r112, %r25;
	mov.b64 	%fd557, {%r24, %r113};
	{
	.reg .b32 %temp; 
	mov.b64 	{%temp, %r114}, %fd39;
	}
	mov.b32 	%f5, %r114;
	abs.f32 	%f2, %f5;
	setp.lt.f32 	%p57, %f2, 0f4086232B;
	@%p57 bra 	$L__BB5_48;
	setp.lt.f64 	%p58, %fd39, 0d0000000000000000;
	add.f64 	%fd228, %fd39, 0d7FF0000000000000;
	selp.f64 	%fd557, 0d0000000000000000, %fd228, %p58;
	setp.geu.f32 	%p59, %f2, 0f40874800;
	@%p59 bra 	$L__BB5_48;
	shr.u32 	%r115, %r23, 31;
	add.s32 	%r116, %r23, %r115;
	shr.s32 	%r117, %r116, 1;
	shl.b32 	%r118, %r117, 20;
	add.s32 	%r119, %r25, %r118;
	mov.b64 	%fd229, {%r24, %r119};
	sub.s32 	%r120, %r23, %r117;
	shl.b32 	%r121, %r120, 20;
	add.s32 	%r122, %r121, 1072693248;
	mov.b32 	%r123, 0;
	mov.b64 	%fd230, {%r123, %r122};
	mul.f64 	%fd557, %fd230, %fd229;
$L__BB5_48:
	mul.f64 	%fd562, %fd4, %fd557;
	bra.uni 	$L__BB5_70;
$L__BB5_49:
	setp.eq.f64 	%p41, %fd18, 0d0000000000000000;
	mov.f64 	%fd562, %fd146;
	@%p41 bra 	$L__BB5_70;
	div.rn.f64 	%fd45, %fd19, %fd147;
	abs.f64 	%fd46, %fd45;
	setp.neu.f64 	%p42, %fd46, 0d7FF0000000000000;
	@%p42 bra 	$L__BB5_52;
	mov.f64 	%fd179, 0d0000000000000000;
	mul.rn.f64 	%fd558, %fd45, %fd179;
	mov.b32 	%r274, 0;
	bra.uni 	$L__BB5_54;
$L__BB5_52:
	mul.f64 	%fd174, %fd45, 0d3FE45F306DC9C883;
	cvt.rni.s32.f64 	%r274, %fd174;
	cvt.rn.f64.s32 	%fd175, %r274;
	fma.rn.f64 	%fd176, %fd175, 0dBFF921FB54442D18, %fd45;
	fma.rn.f64 	%fd177, %fd175, 0dBC91A62633145C00, %fd176;
	fma.rn.f64 	%fd558, %fd175, 0dB97B839A252049C0, %fd177;
	setp.ltu.f64 	%p43, %fd46, 0d41E0000000000000;
	@%p43 bra 	$L__BB5_54;
	{ // callseq 9, 0
	.param .b64 param0;
	st.param.f64 	[param0], %fd45;
	.param .align 16 .b8 retval0[16];
	call.uni (retval0), 
	__internal_trig_reduction_slowpathd, 
	(
	param0
	);
	ld.param.f64 	%fd558, [retval0];
	ld.param.b32 	%r274, [retval0+8];
	} // callseq 9
$L__BB5_54:
	shl.b32 	%r100, %r274, 6;
	cvt.u64.u32 	%rd50, %r100;
	and.b64  	%rd51, %rd50, 64;
	mov.u64 	%rd52, __cudart_sin_cos_coeffs;
	add.s64 	%rd53, %rd52, %rd51;
	mul.rn.f64 	%fd180, %fd558, %fd558;
	and.b32  	%r101, %r274, 1;
	setp.eq.b32 	%p44, %r101, 1;
	selp.f64 	%fd181, 0dBDA8FF8320FD8164, 0d3DE5DB65F9785EBA, %p44;
	ld.global.nc.v2.f64 	{%fd182, %fd183}, [%rd53];
	fma.rn.f64 	%fd184, %fd181, %fd180, %fd182;
	fma.rn.f64 	%fd185, %fd184, %fd180, %fd183;
	ld.global.nc.v2.f64 	{%fd186, %fd187}, [%rd53+16];
	fma.rn.f64 	%fd188, %fd185, %fd180, %fd186;
	fma.rn.f64 	%fd189, %fd188, %fd180, %fd187;
	ld.global.nc.v2.f64 	{%fd190, %fd191}, [%rd53+32];
	fma.rn.f64 	%fd192, %fd189, %fd180, %fd190;
	fma.rn.f64 	%fd193, %fd192, %fd180, %fd191;
	fma.rn.f64 	%fd194, %fd193, %fd558, %fd558;
	fma.rn.f64 	%fd195, %fd193, %fd180, 0d3FF0000000000000;
	selp.f64 	%fd196, %fd195, %fd194, %p44;
	and.b32  	%r102, %r274, 2;
	setp.eq.s32 	%p45, %r102, 0;
	mov.f64 	%fd197, 0d0000000000000000;
	sub.f64 	%fd198, %fd197, %fd196;
	selp.f64 	%fd199, %fd196, %fd198, %p45;
	div.rn.f64 	%fd200, %fd199, %fd45;
	mov.f64 	%fd201, 0d3FF0000000000000;
	sub.f64 	%fd202, %fd201, %fd200;
	fma.rn.f64 	%fd562, %fd4, %fd202, %fd145;
	bra.uni 	$L__BB5_70;
$L__BB5_55:
	setp.eq.f64 	%p77, %fd18, 0d0000000000000000;
	mov.f64 	%fd562, %fd146;
	@%p77 bra 	$L__BB5_70;
	setp.lt.s32 	%p78, %r6, 0;
	setp.eq.s32 	%p79, %r7, 1062207488;
	div.rn.f64 	%fd52, %fd19, %fd147;
	{
	.reg .b32 %temp; 
	mov.b64 	{%temp, %r29}, %fd52;
	}
	abs.f64 	%fd53, %fd52;
	{ // callseq 12, 0
	.param .b64 param0;
	st.param.f64 	[param0], %fd53;
	.param .b64 param1;
	st.param.f64 	[param1], 0d4000000000000000;
	.param .b64 retval0;
	call.uni (retval0), 
	__internal_accurate_pow, 
	(
	param0, 
	param1
	);
	ld.param.f64 	%fd263, [retval0];
	} // callseq 12
	setp.lt.s32 	%p81, %r29, 0;
	neg.f64 	%fd265, %fd263;
	selp.f64 	%fd266, %fd265, %fd263, %p79;
	selp.f64 	%fd267, %fd266, %fd263, %p81;
	setp.eq.f64 	%p82, %fd52, 0d0000000000000000;
	selp.b32 	%r146, %r29, 0, %p79;
	or.b32  	%r147, %r146, 2146435072;
	selp.b32 	%r148, %r147, %r146, %p78;
	mov.b32 	%r149, 0;
	mov.b64 	%fd268, {%r149, %r148};
	selp.f64 	%fd559, %fd268, %fd267, %p82;
	add.f64 	%fd269, %fd52, 0d4000000000000000;
	{
	.reg .b32 %temp; 
	mov.b64 	{%temp, %r150}, %fd269;
	}
	and.b32  	%r151, %r150, 2146435072;
	setp.ne.s32 	%p83, %r151, 2146435072;
	@%p83 bra 	$L__BB5_61;
	setp.num.f64 	%p84, %fd52, %fd52;
	@%p84 bra 	$L__BB5_59;
	mov.f64 	%fd270, 0d4000000000000000;
	add.rn.f64 	%fd559, %fd52, %fd270;
	bra.uni 	$L__BB5_61;
$L__BB5_59:
	setp.neu.f64 	%p85, %fd53, 0d7FF0000000000000;
	@%p85 bra 	$L__BB5_61;
	selp.b32 	%r152, %r9, %r8, %p1;
	selp.b32 	%r153, %r152, %r8, %p81;
	mov.b32 	%r154, 0;
	mov.b64 	%fd559, {%r154, %r153};
$L__BB5_61:
	setp.eq.f64 	%p87, %fd52, 0d3FF0000000000000;
	selp.f64 	%fd271, 0d3FF0000000000000, %fd559, %p87;
	add.f64 	%fd272, %fd271, 0d3FF0000000000000;
	div.rn.f64 	%fd273, %fd271, %fd272;
	fma.rn.f64 	%fd562, %fd4, %fd273, %fd145;
	bra.uni 	$L__BB5_70;
$L__BB5_62:
	mov.f64 	%fd328, 0dBC91A62633145C07;
	add.rn.f64 	%fd329, %fd61, %fd328;
	neg.f64 	%fd330, %fd329;
	mov.f64 	%fd331, 0d3FF921FB54442D18;
	add.rn.f64 	%fd560, %fd331, %fd330;
	bra.uni 	$L__BB5_64;
$L__BB5_63:
	mov.f64 	%fd274, 0d3FF0000000000000;
	sub.f64 	%fd275, %fd274, %fd60;
	{
	.reg .b32 %temp; 
	mov.b64 	{%r156, %temp}, %fd275;
	}
	{
	.reg .b32 %temp; 
	mov.b64 	{%temp, %r157}, %fd275;
	}
	add.s32 	%r158, %r157, -1048576;
	mov.b64 	%fd276, {%r156, %r158};
	rsqrt.approx.ftz.f64 	%fd277, %fd276;
	{
	.reg .b32 %temp; 
	mov.b64 	{%r159, %temp}, %fd277;
	}
	{
	.reg .b32 %temp; 
	mov.b64 	{%temp, %r160}, %fd277;
	}
	add.s32 	%r161, %r160, -1048576;
	mov.b64 	%fd278, {%r159, %r161};
	mul.f64 	%fd279, %fd276, %fd277;
	neg.f64 	%fd280, %fd279;
	fma.rn.f64 	%fd281, %fd279, %fd280, %fd276;
	fma.rn.f64 	%fd282, %fd281, %fd278, %fd279;
	neg.f64 	%fd283, %fd282;
	fma.rn.f64 	%fd284, %fd277, %fd283, 0d3FF0000000000000;
	fma.rn.f64 	%fd285, %fd284, %fd278, %fd278;
	fma.rn.f64 	%fd286, %fd282, %fd283, %fd276;
	fma.rn.f64 	%fd287, %fd286, %fd285, %fd282;
	{
	.reg .b32 %temp; 
	mov.b64 	{%r162, %temp}, %fd287;
	}
	{
	.reg .b32 %temp; 
	mov.b64 	{%temp, %r163}, %fd287;
	}
	add.s32 	%r164, %r163, 1048576;
	mov.b64 	%fd288, {%r162, %r164};
	fma.rn.f64 	%fd289, %fd275, 0d3EC715B371155F70, 0dBEBAC2FE66FAAC4B;
	fma.rn.f64 	%fd290, %fd289, %fd275, 0d3ED9A9B88EFCD9B8;
	fma.rn.f64 	%fd291, %fd290, %fd275, 0d3EDD0F40A8A0C4C3;
	fma.rn.f64 	%fd292, %fd291, %fd275, 0d3EF46D4CFA9E0E1F;
	fma.rn.f64 	%fd293, %fd292, %fd275, 0d3F079C168D1E2422;
	fma.rn.f64 	%fd294, %fd293, %fd275, 0d3F1C9A88C3BCA540;
	fma.rn.f64 	%fd295, %fd294, %fd275, 0d3F31C4E64BD476DF;
	fma.rn.f64 	%fd296, %fd295, %fd275, 0d3F46E8BA60009C8F;
	fma.rn.f64 	%fd297, %fd296, %fd275, 0d3F5F1C71C62B05A2;
	fma.rn.f64 	%fd298, %fd297, %fd275, 0d3F76DB6DB6DC9F2C;
	fma.rn.f64 	%fd299, %fd298, %fd275, 0d3F9333333333329C;
	fma.rn.f64 	%fd300, %fd299, %fd275, 0d3FB5555555555555;
	setp.lt.s32 	%p92, %r157, 1;
	mov.f64 	%fd301, 0d0000000000000000;
	mul.rn.f64 	%fd302, %fd60, %fd301;
	mul.f64 	%fd303, %fd275, %fd300;
	fma.rn.f64 	%fd304, %fd303, %fd288, %fd288;
	selp.f64 	%fd305, %fd302, %fd304, %p92;
	setp.lt.s32 	%p93, %r157, 0;
	mov.f64 	%fd306, 0d7FF0000000000000;
	mul.rn.f64 	%fd307, %fd305, %fd306;
	selp.f64 	%fd308, %fd307, %fd305, %p93;
	setp.lt.s32 	%p94, %r30, 0;
	mov.f64 	%fd309, 0dBCA1A62633145C07;
	add.rn.f64 	%fd310, %fd308, %fd309;
	neg.f64 	%fd311, %fd310;
	mov.f64 	%fd312, 0d400921FB54442D18;
	add.rn.f64 	%fd313, %fd312, %fd311;
	selp.f64 	%fd560, %fd313, %fd308, %p94;
$L__BB5_64:
	setp.lt.s32 	%p96, %r6, 0;
	setp.eq.s32 	%p97, %r7, 1062207488;
	mul.f64 	%fd66, %fd560, 0d3FE45F306DC9C883;
	{ // callseq 13, 0
	.param .b64 param0;
	st.param.f64 	[param0], %fd60;
	.param .b64 param1;
	st.param.f64 	[param1], 0d4000000000000000;
	.param .b64 retval0;
	call.uni (retval0), 
	__internal_accurate_pow, 
	(
	param0, 
	param1
	);
	ld.param.f64 	%fd335, [retval0];
	} // callseq 13
	setp.lt.s32 	%p99, %r30, 0;
	neg.f64 	%fd337, %fd335;
	selp.f64 	%fd338, %fd337, %fd335, %p97;
	selp.f64 	%fd339, %fd338, %fd335, %p99;
	setp.eq.f64 	%p100, %fd59, 0d0000000000000000;
	selp.b32 	%r165, %r30, 0, %p97;
	or.b32  	%r166, %r165, 2146435072;
	selp.b32 	%r167, %r166, %r165, %p96;
	mov.b32 	%r168, 0;
	mov.b64 	%fd340, {%r168, %r167};
	selp.f64 	%fd561, %fd340, %fd339, %p100;
	add.f64 	%fd341, %fd59, 0d4000000000000000;
	{
	.reg .b32 %temp; 
	mov.b64 	{%temp, %r169}, %fd341;
	}
	and.b32  	%r170, %r169, 2146435072;
	setp.ne.s32 	%p101, %r170, 2146435072;
	@%p101 bra 	$L__BB5_69;
	setp.num.f64 	%p102, %fd59, %fd59;
	@%p102 bra 	$L__BB5_67;
	mov.f64 	%fd342, 0d4000000000000000;
	add.rn.f64 	%fd561, %fd59, %fd342;
	bra.uni 	$L__BB5_69;
$L__BB5_67:
	setp.neu.f64 	%p103, %fd60, 0d7FF0000000000000;
	@%p103 bra 	$L__BB5_69;
	selp.b32 	%r171, %r9, %r8, %p1;
	selp.b32 	%r172, %r171, %r8, %p99;
	mov.b32 	%r173, 0;
	mov.b64 	%fd561, {%r173, %r172};
$L__BB5_69:
	setp.eq.f64 	%p105, %fd59, 0d3FF0000000000000;
	mov.f64 	%fd343, 0d3FF0000000000000;
	sub.f64 	%fd344, %fd343, %fd561;
	sqrt.rn.f64 	%fd345, %fd344;
	selp.f64 	%fd346, 0d0000000000000000, %fd345, %p105;
	mul.f64 	%fd347, %fd59, 0d3FE45F306DC9C883;
	sub.f64 	%fd348, %fd343, %fd66;
	fma.rn.f64 	%fd349, %fd347, %fd346, %fd348;
	fma.rn.f64 	%fd562, %fd4, %fd349, %fd145;
$L__BB5_70:
	add.s64 	%rd54, %rd9, %rd74;
	st.global.f64 	[%rd72], %fd562;
	setp.eq.s64 	%p106, %rd54, 1024;
	@%p106 bra 	$L__BB5_72;
	st.global.f64 	[%rd73], %fd562;
$L__BB5_72:
	add.s64 	%rd74, %rd74, -1;
	add.s64 	%rd73, %rd73, 163840;
	add.s64 	%rd72, %rd72, 8;
	add.s32 	%r273, %r273, 8;
	add.s32 	%r272, %r272, 8;
	setp.ne.s64 	%p107, %rd74, 0;
	@%p107 bra 	$L__BB5_6;
$L__BB5_73:
	bar.sync 	0;
	add.s64 	%rd71, %rd71, 1;
	cvt.s64.s32 	%rd55, %r13;
	setp.ne.s64 	%p108, %rd71, %rd55;
	@%p108 bra 	$L__BB5_4;
$L__BB5_74:
	shl.b32 	%r33, %r3, 10;
	sub.s32 	%r34, %r63, %r33;
	setp.ge.u32 	%p109, %r1, %r34;
	@%p109 bra 	$L__BB5_145;
	setp.ge.s32 	%p110, %r2, %r63;
	add.s32 	%r174, %r33, %r1;
	mul.wide.u32 	%rd56, %r174, 32;
	add.s64 	%rd57, %rd2, %rd56;
	ld.global.v2.f64 	{%fd350, %fd351}, [%rd57];
	st.shared.f64 	[%r4], %fd350;
	st.shared.f64 	[%r5], %fd351;
	bar.sync 	0;
	@%p110 bra 	$L__BB5_144;
	cvt.s64.s32 	%rd58, %r2;
	mul.wide.s32 	%rd59, %r2, 32;
	add.s64 	%rd18, %rd2, %rd59;
	mov.f64 	%fd352, 0d4000000000000000;
	{
	.reg .b32 %temp; 
	mov.b64 	{%temp, %r35}, %fd352;
	}
	and.b32  	%r36, %r35, 2146435072;
	setp.eq.s32 	%p111, %r36, 1062207488;
	setp.lt.s32 	%p112, %r35, 0;
	selp.b32 	%r37, 0, 2146435072, %p112;
	and.b32  	%r177, %r35, 2147483647;
	setp.ne.s32 	%p113, %r177, 1071644672;
	and.pred  	%p3, %p111, %p113;
	or.b32  	%r38, %r37, -2147483648;
	sub.f64 	%fd76, %fd146, %fd145;
	mov.f64 	%fd353, 0d4008000000000000;
	{
	.reg .b32 %temp; 
	mov.b64 	{%temp, %r40}, %fd353;
	}
	and.b32  	%r41, %r40, 2146435072;
	setp.eq.s32 	%p114, %r41, 1073741824;
	setp.lt.s32 	%p115, %r40, 0;
	selp.b32 	%r42, 0, 2146435072, %p115;
	and.b32  	%r178, %r40, 2147483647;
	setp.ne.s32 	%p116, %r178, 1071644672;
	and.pred  	%p4, %p114, %p116;
	or.b32  	%r43, %r42, -2147483648;
	cvt.s64.s32 	%rd60, %r33;
	cvt.s64.s32 	%rd78, %r34;
	mul.wide.s32 	%rd61, %r33, 163840;
	mul.wide.s32 	%rd62, %r2, 8;
	add.s64 	%rd63, %rd61, %rd62;
	add.s64 	%rd77, %rd1, %rd63;
	sub.s64 	%rd76, %rd58, %rd60;
	mul.wide.s32 	%rd64, %r2, 163840;
	mul.wide.s32 	%rd65, %r33, 8;
	add.s64 	%rd66, %rd64, %rd65;
	add.s64 	%rd75, %rd1, %rd66;
	mov.u32 	%r276, _ZZ36Tiled_Kriging_Kernel_AOAS_Generate_AP5Pointi14VariogramModelPA20480_dS3_E5SM_dy;
	mov.u32 	%r275, _ZZ36Tiled_Kriging_Kernel_AOAS_Generate_AP5Pointi14VariogramModelPA20480_dS3_E5SM_dx;
	selp.b32 	%r241, %r43, %r42, %p4;
$L__BB5_77:
	setp.lt.s32 	%p117, %r35, 0;
	setp.eq.s32 	%p118, %r36, 1062207488;
	ld.global.f64 	%fd354, [%rd18];
	ld.shared.f64 	%fd355, [%r275];
	sub.f64 	%fd77, %fd354, %fd355;
	{
	.reg .b32 %temp; 
	mov.b64 	{%temp, %r46}, %fd77;
	}
	abs.f64 	%fd78, %fd77;
	{ // callseq 14, 0
	.param .b64 param0;
	st.param.f64 	[param0], %fd78;
	.param .b64 param1;
	st.param.f64 	[param1], 0d4000000000000000;
	.param .b64 retval0;
	call.uni (retval0), 
	__internal_accurate_pow, 
	(
	param0, 
	param1
	);
	ld.param.f64 	%fd356, [retval0];
	} // callseq 14
	setp.lt.s32 	%p120, %r46, 0;
	neg.f64 	%fd358, %fd356;
	selp.f64 	%fd359, %fd358, %fd356, %p118;
	selp.f64 	%fd360, %fd359, %fd356, %p120;
	setp.eq.f64 	%p121, %fd77, 0d0000000000000000;
	selp.b32 	%r179, %r46, 0, %p118;
	or.b32  	%r180, %r179, 2146435072;
	selp.b32 	%r181, %r180, %r179, %p117;
	mov.b32 	%r182, 0;
	mov.b64 	%fd361, {%r182, %r181};
	selp.f64 	%fd563, %fd361, %fd360, %p121;
	add.f64 	%fd362, %fd77, 0d4000000000000000;
	{
	.reg .b32 %temp; 
	mov.b64 	{%temp, %r183}, %fd362;
	}
	and.b32  	%r184, %r183, 2146435072;
	setp.ne.s32 	%p122, %r184, 2146435072;
	@%p122 bra 	$L__BB5_82;
	setp.num.f64 	%p123, %fd77, %fd77;
	@%p123 bra 	$L__BB5_80;
	mov.f64 	%fd363, 0d4000000000000000;
	add.rn.f64 	%fd563, %fd77, %fd363;
	bra.uni 	$L__BB5_82;
$L__BB5_80:
	setp.neu.f64 	%p124, %fd78, 0d7FF0000000000000;
	@%p124 bra 	$L__BB5_82;
	setp.lt.s32 	%p125, %r46, 0;
	selp.b32 	%r185, %r38, %r37, %p3;
	selp.b32 	%r186, %r185, %r37, %p125;
	mov.b32 	%r187, 0;
	mov.b64 	%fd563, {%r187, %r186};
$L__BB5_82:
	setp.lt.s32 	%p126, %r35, 0;
	setp.eq.s32 	%p127, %r36, 1062207488;
	setp.eq.f64 	%p129, %fd77, 0d3FF0000000000000;
	selp.f64 	%fd83, 0d3FF0000000000000, %fd563, %p129;
	ld.global.f64 	%fd364, [%rd18+8];
	ld.shared.f64 	%fd365, [%r276];
	sub.f64 	%fd84, %fd364, %fd365;
	{
	.reg .b32 %temp; 
	mov.b64 	{%temp, %r47}, %fd84;
	}
	abs.f64 	%fd85, %fd84;
	{ // callseq 15, 0
	.param .b64 param0;
	st.param.f64 	[param0], %fd85;
	.param .b64 param1;
	st.param.f64 	[param1], 0d4000000000000000;
	.param .b64 retval0;
	call.uni (retval0), 
	__internal_accurate_pow, 
	(
	param0, 
	param1
	);
	ld.param.f64 	%fd366, [retval0];
	} // callseq 15
	setp.lt.s32 	%p130, %r47, 0;
	neg.f64 	%fd368, %fd366;
	selp.f64 	%fd369, %fd368, %fd366, %p127;
	selp.f64 	%fd370, %fd369, %fd366, %p130;
	setp.eq.f64 	%p131, %fd84, 0d0000000000000000;
	selp.b32 	%r188, %r47, 0, %p127;
	or.b32  	%r189, %r188, 2146435072;
	selp.b32 	%r190, %r189, %r188, %p126;
	mov.b32 	%r191, 0;
	mov.b64 	%fd371, {%r191, %r190};
	selp.f64 	%fd564, %fd371, %fd370, %p131;
	add.f64 	%fd372, %fd84, 0d4000000000000000;
	{
	.reg .b32 %temp; 
	mov.b64 	{%temp, %r192}, %fd372;
	}
	and.b32  	%r193, %r192, 2146435072;
	setp.ne.s32 	%p132, %r193, 2146435072;
	@%p132 bra 	$L__BB5_87;
	setp.num.f64 	%p133, %fd84, %fd84;
	@%p133 bra 	$L__BB5_85;
	mov.f64 	%fd373, 0d4000000000000000;
	add.rn.f64 	%fd564, %fd84, %fd373;
	bra.uni 	$L__BB5_87;
$L__BB5_85:
	setp.neu.f64 	%p134, %fd85, 0d7FF0000000000000;
	@%p134 bra 	$L__BB5_87;
	setp.lt.s32 	%p135, %r47, 0;
	selp.b32 	%r194, %r38, %r37, %p3;
	selp.b32 	%r195, %r194, %r37, %p135;
	mov.b32 	%r196, 0;
	mov.b64 	%fd564, {%r196, %r195};
$L__BB5_87:
	setp.eq.f64 	%p136, %fd84, 0d3FF0000000000000;
	selp.f64 	%fd375, 0d3FF0000000000000, %fd564, %p136;
	add.f64 	%fd90, %fd83, %fd375;
	sqrt.rn.f64 	%fd91, %fd90;
	mov.f64 	%fd573, 0d0000000000000000;
	setp.gt.s32 	%p137, %r64, 4;
	@%p137 bra 	$L__BB5_95;
	setp.eq.s32 	%p141, %r64, 2;
	@%p141 bra 	$L__BB5_102;
	setp.eq.s32 	%p142, %r64, 3;
	@%p142 bra 	$L__BB5_109;
	setp.eq.s32 	%p143, %r64, 4;
	@%p143 bra 	$L__BB5_91;
	bra.uni 	$L__BB5_141;
$L__BB5_91:
	setp.eq.f64 	%p149, %fd90, 0d0000000000000000;
	mov.f64 	%fd573, %fd146;
	@%p149 bra 	$L__BB5_141;
	setp.lt.s32 	%p150, %r35, 0;
	setp.eq.s32 	%p151, %r36, 1062207488;
	div.rn.f64 	%fd105, %fd91, %fd147;
	{
	.reg .b32 %temp; 
	mov.b64 	{%temp, %r52}, %fd105;
	}
	abs.f64 	%fd106, %fd105;
	{ // callseq 17, 0
	.param .b64 param0;
	st.param.f64 	[param0], %fd106;
	.param .b64 param1;
	st.param.f64 	[param1], 0d4000000000000000;
	.param .b64 retval0;
	call.uni (retval0), 
	__internal_accurate_pow, 
	(
	param0, 
	param1
	);
	ld.param.f64 	%fd405, [retval0];
	} // callseq 17
	setp.lt.s32 	%p153, %r52, 0;
	neg.f64 	%fd407, %fd405;
	selp.f64 	%fd408, %fd407, %fd405, %p151;
	selp.f64 	%fd409, %fd408, %fd405, %p153;
	setp.eq.f64 	%p154, %fd105, 0d0000000000000000;
	selp.b32 	%r202, %r52, 0, %p151;
	or.b32  	%r203, %r202, 2146435072;
	selp.b32 	%r204, %r203, %r202, %p150;
	mov.b32 	%r205, 0;
	mov.b64 	%fd410, {%r205, %r204};
	selp.f64 	%fd567, %fd410, %fd409, %p154;
	add.f64 	%fd411, %fd105, 0d4000000000000000;
	{
	.reg .b32 %temp; 
	mov.b64 	{%temp, %r206}, %fd411;
	}
	and.b32  	%r207, %r206, 2146435072;
	setp.ne.s32 	%p155, %r207, 2146435072;
	@%p155 bra 	$L__BB5_116;
	setp.num.f64 	%p156, %fd105, %fd105;
	@%p156 bra 	$L__BB5_114;
	mov.f64 	%fd412, 0d4000000000000000;
	add.rn.f64 	%fd567, %fd105, %fd412;
	bra.uni 	$L__BB5_116;
$L__BB5_95:
	setp.eq.s32 	%p138, %r64, 5;
	@%p138 bra 	$L__BB5_120;
	setp.eq.s32 	%p139, %r64, 6;
	@%p139 bra 	$L__BB5_126;
	setp.eq.s32 	%p140, %r64, 7;
	@%p140 bra 	$L__BB5_98;
	bra.uni 	$L__BB5_141;
$L__BB5_98:
	setp.eq.f64 	%p191, %fd90, 0d0000000000000000;
	setp.gt.f64 	%p192, %fd91, %fd147;
	or.pred  	%p193, %p191, %p192;
	mov.f64 	%fd573, %fd146;
	@%p193 bra 	$L__BB5_141;
	div.rn.f64 	%fd131, %fd91, %fd147;
	{
	.reg .b32 %temp; 
	mov.b64 	{%temp, %r60}, %fd131;
	}
	abs.f64 	%fd132, %fd131;
	{
	.reg .b32 %temp; 
	mov.b64 	{%temp, %r253}, %fd132;
	}
	setp.gt.s32 	%p194, %r253, 1071801957;
	@%p194 bra 	$L__BB5_134;
	mul.f64 	%fd516, %fd131, %fd131;
	fma.rn.f64 	%fd517, %fd516, 0d3FB0066BDC1895E9, 0dBFB3823B180754AF;
	fma.rn.f64 	%fd518, %fd517, %fd516, 0d3FB11E52CC2F79AE;
	fma.rn.f64 	%fd519, %fd518, %fd516, 0dBF924EAF3526861B;
	fma.rn.f64 	%fd520, %fd519, %fd516, 0d3F91DF02A31E6CB7;
	fma.rn.f64 	%fd521, %fd520, %fd516, 0d3F847D18B0EEC6CC;
	fma.rn.f64 	%fd522, %fd521, %fd516, 0d3F8D0AF961BA53B0;
	fma.rn.f64 	%fd523, %fd522, %fd516, 0d3F91BF7734CF1C48;
	fma.rn.f64 	%fd524, %fd523, %fd516, 0d3F96E91483144EF7;
	fma.rn.f64 	%fd525, %fd524, %fd516, 0d3F9F1C6E0A4F9F81;
	fma.rn.f64 	%fd526, %fd525, %fd516, 0d3FA6DB6DC27FA92B;
	fma.rn.f64 	%fd527, %fd526, %fd516, 0d3FB333333320F91B;
	fma.rn.f64 	%fd528, %fd527, %fd516, 0d3FC5555555555F4D;
	mul.f64 	%fd529, %fd516, %fd528;
	fma.rn.f64 	%fd133, %fd529, %fd132, %fd132;
	setp.gt.s32 	%p198, %r60, -1;
	@%p198 bra 	$L__BB5_133;
	mov.f64 	%fd534, 0d3C91A62633145C07;
	add.rn.f64 	%fd535, %fd133, %fd534;
	mov.f64 	%fd536, 0d3FF921FB54442D18;
	add.rn.f64 	%fd571, %fd536, %fd535;
	bra.uni 	$L__BB5_135;
$L__BB5_102:
	setp.eq.f64 	%p167, %fd90, 0d0000000000000000;
	setp.geu.f64 	%p168, %fd91, %fd147;
	or.pred  	%p169, %p167, %p168;
	mov.f64 	%fd573, %fd146;
	@%p169 bra 	$L__BB5_141;
	setp.lt.s32 	%p170, %r40, 0;
	setp.eq.s32 	%p171, %r41, 1073741824;
	div.rn.f64 	%fd92, %fd91, %fd147;
	{
	.reg .b32 %temp; 
	mov.b64 	{%temp, %r48}, %fd92;
	}
	abs.f64 	%fd93, %fd92;
	{ // callseq 18, 0
	.param .b64 param0;
	st.param.f64 	[param0], %fd93;
	.param .b64 param1;
	st.param.f64 	[param1], 0d4008000000000000;
	.param .b64 retval0;
	call.uni (retval0), 
	__internal_accurate_pow, 
	(
	param0, 
	param1
	);
	ld.param.f64 	%fd453, [retval0];
	} // callseq 18
	setp.lt.s32 	%p173, %r48, 0;
	neg.f64 	%fd455, %fd453;
	selp.f64 	%fd456, %fd455, %fd453, %p171;
	selp.f64 	%fd457, %fd456, %fd453, %p173;
	setp.eq.f64 	%p174, %fd92, 0d0000000000000000;
	selp.b32 	%r235, %r48, 0, %p171;
	or.b32  	%r236, %r235, 2146435072;
	selp.b32 	%r237, %r236, %r235, %p170;
	mov.b32 	%r238, 0;
	mov.b64 	%fd458, {%r238, %r237};
	selp.f64 	%fd565, %fd458, %fd457, %p174;
	add.f64 	%fd459, %fd92, 0d4008000000000000;
	{
	.reg .b32 %temp; 
	mov.b64 	{%temp, %r239}, %fd459;
	}
	and.b32  	%r240, %r239, 2146435072;
	setp.ne.s32 	%p175, %r240, 2146435072;
	@%p175 bra 	$L__BB5_108;
	setp.num.f64 	%p176, %fd92, %fd92;
	@%p176 bra 	$L__BB5_106;
	mov.f64 	%fd460, 0d4008000000000000;
	add.rn.f64 	%fd565, %fd92, %fd460;
	bra.uni 	$L__BB5_108;
$L__BB5_106:
	setp.neu.f64 	%p177, %fd93, 0d7FF0000000000000;
	@%p177 bra 	$L__BB5_108;
	setp.lt.s32 	%p178, %r48, 0;
	selp.b32 	%r242, %r241, %r42, %p178;
	mov.b32 	%r243, 0;
	mov.b64 	%fd565, {%r243, %r242};
$L__BB5_108:
	setp.eq.f64 	%p179, %fd92, 0d3FF0000000000000;
	mul.f64 	%fd461, %fd565, 0d3FE0000000000000;
	selp.f64 	%fd462, 0d3FE0000000000000, %fd461, %p179;
	fma.rn.f64 	%fd463, %fd92, 0dBFF8000000000000, %fd462;
	add.f64 	%fd464, %fd463, 0d3FF0000000000000;
	mul.f64 	%fd573, %fd146, %fd464;
	bra.uni 	$L__BB5_141;
$L__BB5_109:
	setp.eq.f64 	%p163, %fd90, 0d0000000000000000;
	mov.f64 	%fd573, %fd146;
	@%p163 bra 	$L__BB5_141;
	neg.f64 	%fd433, %fd91;
	div.rn.f64 	%fd99, %fd433, %fd147;
	fma.rn.f64 	%fd434, %fd99, 0d3FF71547652B82FE, 0d4338000000000000;
	{
	.reg .b32 %temp; 
	mov.b64 	{%r49, %temp}, %fd434;
	}
	mov.f64 	%fd435, 0dC338000000000000;
	add.rn.f64 	%fd436, %fd434, %fd435;
	fma.rn.f64 	%fd437, %fd436, 0dBFE62E42FEFA39EF, %fd99;
	fma.rn.f64 	%fd438, %fd436, 0dBC7ABC9E3B39803F, %fd437;
	fma.rn.f64 	%fd439, %fd438, 0d3E5ADE1569CE2BDF, 0d3E928AF3FCA213EA;
	fma.rn.f64 	%fd440, %fd439, %fd438, 0d3EC71DEE62401315;
	fma.rn.f64 	%fd441, %fd440, %fd438, 0d3EFA01997C89EB71;
	fma.rn.f64 	%fd442, %fd441, %fd438, 0d3F2A01A014761F65;
	fma.rn.f64 	%fd443, %fd442, %fd438, 0d3F56C16C1852B7AF;
	fma.rn.f64 	%fd444, %fd443, %fd438, 0d3F81111111122322;
	fma.rn.f64 	%fd445, %fd444, %fd438, 0d3FA55555555502A1;
	fma.rn.f64 	%fd446, %fd445, %fd438, 0d3FC5555555555511;
	fma.rn.f64 	%fd447, %fd446, %fd438, 0d3FE000000000000B;
	fma.rn.f64 	%fd448, %fd447, %fd438, 0d3FF0000000000000;
	fma.rn.f64 	%fd449, %fd448, %fd438, 0d3FF0000000000000;
	{
	.reg .b32 %temp; 
	mov.b64 	{%r50, %temp}, %fd449;
	}
	{
	.reg .b32 %temp; 
	mov.b64 	{%temp, %r51}, %fd449;
	}
	shl.b32 	%r223, %r49, 20;
	add.s32 	%r224, %r223, %r51;
	mov.b64 	%fd566, {%r50, %r224};
	{
	.reg .b32 %temp; 
	mov.b64 	{%temp, %r225}, %fd99;
	}
	mov.b32 	%f8, %r225;
	abs.f32 	%f3, %f8;
	setp.lt.f32 	%p164, %f3, 0f4086232B;
	@%p164 bra 	$L__BB5_113;
	setp.lt.f64 	%p165, %fd99, 0d0000000000000000;
	add.f64 	%fd450, %fd99, 0d7FF0000000000000;
	selp.f64 	%fd566, 0d0000000000000000, %fd450, %p165;
	setp.geu.f32 	%p166, %f3, 0f40874800;
	@%p166 bra 	$L__BB5_113;
	shr.u32 	%r226, %r49, 31;
	add.s32 	%r227, %r49, %r226;
	shr.s32 	%r228, %r227, 1;
	shl.b32 	%r229, %r228, 20;
	add.s32 	%r230, %r51, %r229;
	mov.b64 	%fd451, {%r50, %r230};
	sub.s32 	%r231, %r49, %r228;
	shl.b32 	%r232, %r231, 20;
	add.s32 	%r233, %r232, 1072693248;
	mov.b32 	%r234, 0;
	mov.b64 	%fd452, {%r234, %r233};
	mul.f64 	%fd566, %fd452, %fd451;
$L__BB5_113:
	mul.f64 	%fd573, %fd76, %fd566;
	bra.uni 	$L__BB5_141;
$L__BB5_114:
	setp.neu.f64 	%p157, %fd106, 0d7FF0000000000000;
	@%p157 bra 	$L__BB5_116;
	setp.lt.s32 	%p158, %r52, 0;
	selp.b32 	%r208, %r38, %r37, %p3;
	selp.b32 	%r209, %r208, %r37, %p158;
	mov.b32 	%r210, 0;
	mov.b64 	%fd567, {%r210, %r209};
$L__BB5_116:
	setp.eq.f64 	%p159, %fd105, 0d3FF0000000000000;
	neg.f64 	%fd413, %fd567;
	selp.f64 	%fd111, 0dBFF0000000000000, %fd413, %p159;
	fma.rn.f64 	%fd414, %fd111, 0d3FF71547652B82FE, 0d4338000000000000;
	{
	.reg .b32 %temp; 
	mov.b64 	{%r53, %temp}, %fd414;
	}
	mov.f64 	%fd415, 0dC338000000000000;
	add.rn.f64 	%fd416, %fd414, %fd415;
	fma.rn.f64 	%fd417, %fd416, 0dBFE62E42FEFA39EF, %fd111;
	fma.rn.f64 	%fd418, %fd416, 0dBC7ABC9E3B39803F, %fd417;
	fma.rn.f64 	%fd419, %fd418, 0d3E5ADE1569CE2BDF, 0d3E928AF3FCA213EA;
	fma.rn.f64 	%fd420, %fd419, %fd418, 0d3EC71DEE62401315;
	fma.rn.f64 	%fd421, %fd420, %fd418, 0d3EFA01997C89EB71;
	fma.rn.f64 	%fd422, %fd421, %fd418, 0d3F2A01A014761F65;
	fma.rn.f64 	%fd423, %fd422, %fd418, 0d3F56C16C1852B7AF;
	fma.rn.f64 	%fd424, %fd423, %fd418, 0d3F81111111122322;
	fma.rn.f64 	%fd425, %fd424, %fd418, 0d3FA55555555502A1;
	fma.rn.f64 	%fd426, %fd425, %fd418, 0d3FC5555555555511;
	fma.rn.f64 	%fd427, %fd426, %fd418, 0d3FE000000000000B;
	fma.rn.f64 	%fd428, %fd427, %fd418, 0d3FF0000000000000;
	fma.rn.f64 	%fd429, %fd428, %fd418, 0d3FF0000000000000;
	{
	.reg .b32 %temp; 
	mov.b64 	{%r54, %temp}, %fd429;
	}
	{
	.reg .b32 %temp; 
	mov.b64 	{%temp, %r55}, %fd429;
	}
	shl.b32 	%r211, %r53, 20;
	add.s32 	%r212, %r211, %r55;
	mov.b64 	%fd568, {%r54, %r212};
	{
	.reg .b32 %temp; 
	mov.b64 	{%temp, %r213}, %fd111;
	}
	mov.b32 	%f7, %r213;
	abs.f32 	%f4, %f7;
	setp.lt.f32 	%p160, %f4, 0f4086232B;
	@%p160 bra 	$L__BB5_119;
	setp.lt.f64 	%p161, %fd111, 0d0000000000000000;
	add.f64 	%fd430, %fd111, 0d7FF0000000000000;
	selp.f64 	%fd568, 0d0000000000000000, %fd430, %p161;
	setp.geu.f32 	%p162, %f4, 0f40874800;
	@%p162 bra 	$L__BB5_119;
	shr.u32 	%r214, %r53, 31;
	add.s32 	%r215, %r53, %r214;
	shr.s32 	%r216, %r215, 1;
	shl.b32 	%r217, %r216, 20;
	add.s32 	%r218, %r55, %r217;
	mov.b64 	%fd431, {%r54, %r218};
	sub.s32 	%r219, %r53, %r216;
	shl.b32 	%r220, %r219, 20;
	add.s32 	%r221, %r220, 1072693248;
	mov.b32 	%r222, 0;
	mov.b64 	%fd432, {%r222, %r221};
	mul.f64 	%fd568, %fd432, %fd431;
$L__BB5_119:
	mul.f64 	%fd573, %fd76, %fd568;
	bra.uni 	$L__BB5_141;
$L__BB5_120:
	setp.eq.f64 	%p144, %fd90, 0d0000000000000000;
	mov.f64 	%fd573, %fd146;
	@%p144 bra 	$L__BB5_141;
	div.rn.f64 	%fd117, %fd91, %fd147;
	abs.f64 	%fd118, %fd117;
	setp.neu.f64 	%p145, %fd118, 0d7FF0000000000000;
	@%p145 bra 	$L__BB5_123;
	mov.f64 	%fd381, 0d0000000000000000;
	mul.rn.f64 	%fd569, %fd117, %fd381;
	mov.b32 	%r277, 0;
	bra.uni 	$L__BB5_125;
$L__BB5_123:
	mul.f64 	%fd376, %fd117, 0d3FE45F306DC9C883;
	cvt.rni.s32.f64 	%r277, %fd376;
	cvt.rn.f64.s32 	%fd377, %r277;
	fma.rn.f64 	%fd378, %fd377, 0dBFF921FB54442D18, %fd117;
	fma.rn.f64 	%fd379, %fd377, 0dBC91A62633145C00, %fd378;
	fma.rn.f64 	%fd569, %fd377, 0dB97B839A252049C0, %fd379;
	setp.ltu.f64 	%p146, %fd118, 0d41E0000000000000;
	@%p146 bra 	$L__BB5_125;
	{ // callseq 16, 0
	.param .b64 param0;
	st.param.f64 	[param0], %fd117;
	.param .align 16 .b8 retval0[16];
	call.uni (retval0), 
	__internal_trig_reduction_slowpathd, 
	(
	param0
	);
	ld.param.f64 	%fd569, [retval0];
	ld.param.b32 	%r277, [retval0+8];
	} // callseq 16
$L__BB5_125:
	shl.b32 	%r199, %r277, 6;
	cvt.u64.u32 	%rd67, %r199;
	and.b64  	%rd68, %rd67, 64;
	mov.u64 	%rd69, __cudart_sin_cos_coeffs;
	add.s64 	%rd70, %rd69, %rd68;
	mul.rn.f64 	%fd382, %fd569, %fd569;
	and.b32  	%r200, %r277, 1;
	setp.eq.b32 	%p147, %r200, 1;
	selp.f64 	%fd383, 0dBDA8FF8320FD8164, 0d3DE5DB65F9785EBA, %p147;
	ld.global.nc.v2.f64 	{%fd384, %fd385}, [%rd70];
	fma.rn.f64 	%fd386, %fd383, %fd382, %fd384;
	fma.rn.f64 	%fd387, %fd386, %fd382, %fd385;
	ld.global.nc.v2.f64 	{%fd388, %fd389}, [%rd70+16];
	fma.rn.f64 	%fd390, %fd387, %fd382, %fd388;
	fma.rn.f64 	%fd391, %fd390, %fd382, %fd389;
	ld.global.nc.v2.f64 	{%fd392, %fd393}, [%rd70+32];
	fma.rn.f64 	%fd394, %fd391, %fd382, %fd392;
	fma.rn.f64 	%fd395, %fd394, %fd382, %fd393;
	fma.rn.f64 	%fd396, %fd395, %fd569, %fd569;
	fma.rn.f64 	%fd397, %fd395, %fd382, 0d3FF0000000000000;
	selp.f64 	%fd398, %fd397, %fd396, %p147;
	and.b32  	%r201, %r277, 2;
	setp.eq.s32 	%p148, %r201, 0;
	mov.f64 	%fd399, 0d0000000000000000;
	sub.f64 	%fd400, %fd399, %fd398;
	selp.f64 	%fd401, %fd398, %fd400, %p148;
	div.rn.f64 	%fd402, %fd401, %fd117;
	mov.f64 	%fd403, 0d3FF0000000000000;
	sub.f64 	%fd404, %fd403, %fd402;
	fma.rn.f64 	%fd573, %fd76, %fd404, %fd145;
	bra.uni 	$L__BB5_141;
$L__BB5_126:
	setp.eq.f64 	%p180, %fd90, 0d0000000000000000;
	mov.f64 	%fd573, %fd146;
	@%p180 bra 	$L__BB5_141;
	setp.lt.s32 	%p181, %r35, 0;
	setp.eq.s32 	%p182, %r36, 1062207488;
	div.rn.f64 	%fd124, %fd91, %fd147;
	{
	.reg .b32 %temp; 
	mov.b64 	{%temp, %r59}, %fd124;
	}
	abs.f64 	%fd125, %fd124;
	{ // callseq 19, 0
	.param .b64 param0;
	st.param.f64 	[param0], %fd125;
	.param .b64 param1;
	st.param.f64 	[param1], 0d4000000000000000;
	.param .b64 retval0;
	call.uni (retval0), 
	__internal_accurate_pow, 
	(
	param0, 
	param1
	);
	ld.param.f64 	%fd465, [retval0];
	} // callseq 19
	setp.lt.s32 	%p184, %r59, 0;
	neg.f64 	%fd467, %fd465;
	selp.f64 	%fd468, %fd467, %fd465, %p182;
	selp.f64 	%fd469, %fd468, %fd465, %p184;
	setp.eq.f64 	%p185, %fd124, 0d0000000000000000;
	selp.b32 	%r244, %r59, 0, %p182;
	or.b32  	%r245, %r244, 2146435072;
	selp.b32 	%r246, %r245, %r244, %p181;
	mov.b32 	%r247, 0;
	mov.b64 	%fd470, {%r247, %r246};
	selp.f64 	%fd570, %fd470, %fd469, %p185;
	add.f64 	%fd471, %fd124, 0d4000000000000000;
	{
	.reg .b32 %temp; 
	mov.b64 	{%temp, %r248}, %fd471;
	}
	and.b32  	%r249, %r248, 2146435072;
	setp.ne.s32 	%p186, %r249, 2146435072;
	@%p186 bra 	$L__BB5_132;
	setp.num.f64 	%p187, %fd124, %fd124;
	@%p187 bra 	$L__BB5_130;
	mov.f64 	%fd472, 0d4000000000000000;
	add.rn.f64 	%fd570, %fd124, %fd472;
	bra.uni 	$L__BB5_132;
$L__BB5_130:
	setp.neu.f64 	%p188, %fd125, 0d7FF0000000000000;
	@%p188 bra 	$L__BB5_132;
	setp.lt.s32 	%p189, %r59, 0;
	selp.b32 	%r250, %r38, %r37, %p3;
	selp.b32 	%r251, %r250, %r37, %p189;
	mov.b32 	%r252, 0;
	mov.b64 	%fd570, {%r252, %r251};
$L__BB5_132:
	setp.eq.f64 	%p190, %fd124, 0d3FF0000000000000;
	selp.f64 	%fd473, 0d3FF0000000000000, %fd570, %p190;
	add.f64 	%fd474, %fd473, 0d3FF0000000000000;
	div.rn.f64 	%fd475, %fd473, %fd474;
	fma.rn.f64 	%fd573, %fd76, %fd475, %fd145;
	bra.uni 	$L__BB5_141;
$L__BB5_133:
	mov.f64 	%fd530, 0dBC91A62633145C07;
	add.rn.f64 	%fd531, %fd133, %fd530;
	neg.f64 	%fd532, %fd531;
	mov.f64 	%fd533, 0d3FF921FB54442D18;
	add.rn.f64 	%fd571, %fd533, %fd532;
	bra.uni 	$L__BB5_135;
$L__BB5_134:
	mov.f64 	%fd476, 0d3FF0000000000000;
	sub.f64 	%fd477, %fd476, %fd132;
	{
	.reg .b32 %temp; 
	mov.b64 	{%r254, %temp}, %fd477;
	}
	{
	.reg .b32 %temp; 
	mov.b64 	{%temp, %r255}, %fd477;
	}
	add.s32 	%r256, %r255, -1048576;
	mov.b64 	%fd478, {%r254, %r256};
	rsqrt.approx.ftz.f64 	%fd479, %fd478;
	{
	.reg .b32 %temp; 
	mov.b64 	{%r257, %temp}, %fd479;
	}
	{
	.reg .b32 %temp; 
	mov.b64 	{%temp, %r258}, %fd479;
	}
	add.s32 	%r259, %r258, -1048576;
	mov.b64 	%fd480, {%r257, %r259};
	mul.f64 	%fd481, %fd478, %fd479;
	neg.f64 	%fd482, %fd481;
	fma.rn.f64 	%fd483, %fd481, %fd482, %fd478;
	fma.rn.f64 	%fd484, %fd483, %fd480, %fd481;
	neg.f64 	%fd485, %fd484;
	fma.rn.f64 	%fd486, %fd479, %fd485, 0d3FF0000000000000;
	fma.rn.f64 	%fd487, %fd486, %fd480, %fd480;
	fma.rn.f64 	%fd488, %fd484, %fd485, %fd478;
	fma.rn.f64 	%fd489, %fd488, %fd487, %fd484;
	{
	.reg .b32 %temp; 
	mov.b64 	{%r260, %temp}, %fd489;
	}
	{
	.reg .b32 %temp; 
	mov.b64 	{%temp, %r261}, %fd489;
	}
	add.s32 	%r262, %r261, 1048576;
	mov.b64 	%fd490, {%r260, %r262};
	fma.rn.f64 	%fd491, %fd477, 0d3EC715B371155F70, 0dBEBAC2FE66FAAC4B;
	fma.rn.f64 	%fd492, %fd491, %fd477, 0d3ED9A9B88EFCD9B8;
	fma.rn.f64 	%fd493, %fd492, %fd477, 0d3EDD0F40A8A0C4C3;
	fma.rn.f64 	%fd494, %fd493, %fd477, 0d3EF46D4CFA9E0E1F;
	fma.rn.f64 	%fd495, %fd494, %fd477, 0d3F079C168D1E2422;
	fma.rn.f64 	%fd496, %fd495, %fd477, 0d3F1C9A88C3BCA540;
	fma.rn.f64 	%fd497, %fd496, %fd477, 0d3F31C4E64BD476DF;
	fma.rn.f64 	%fd498, %fd497, %fd477, 0d3F46E8BA60009C8F;
	fma.rn.f64 	%fd499, %fd498, %fd477, 0d3F5F1C71C62B05A2;
	fma.rn.f64 	%fd500, %fd499, %fd477, 0d3F76DB6DB6DC9F2C;
	fma.rn.f64 	%fd501, %fd500, %fd477, 0d3F9333333333329C;
	fma.rn.f64 	%fd502, %fd501, %fd477, 0d3FB5555555555555;
	setp.lt.s32 	%p195, %r255, 1;
	mov.f64 	%fd503, 0d0000000000000000;
	mul.rn.f64 	%fd504, %fd132, %fd503;
	mul.f64 	%fd505, %fd477, %fd502;
	fma.rn.f64 	%fd506, %fd505, %fd490, %fd490;
	selp.f64 	%fd507, %fd504, %fd506, %p195;
	setp.lt.s32 	%p196, %r255, 0;
	mov.f64 	%fd508, 0d7FF0000000000000;
	mul.rn.f64 	%fd509, %fd507, %fd508;
	selp.f64 	%fd510, %fd509, %fd507, %p196;
	setp.lt.s32 	%p197, %r60, 0;
	mov.f64 	%fd511, 0dBCA1A62633145C07;
	add.rn.f64 	%fd512, %fd510, %fd511;
	neg.f64 	%fd513, %fd512;
	mov.f64 	%fd514, 0d400921FB54442D18;
	add.rn.f64 	%fd515, %fd514, %fd513;
	selp.f64 	%fd571, %fd515, %fd510, %p197;
$L__BB5_135:
	setp.lt.s32 	%p199, %r35, 0;
	setp.eq.s32 	%p200, %r36, 1062207488;
	mul.f64 	%fd138, %fd571, 0d3FE45F306DC9C883;
	{ // callseq 20, 0
	.param .b64 param0;
	st.param.f64 	[param0], %fd132;
	.param .b64 param1;
	st.param.f64 	[param1], 0d4000000000000000;
	.param .b64 retval0;
	call.uni (retval0), 
	__internal_accurate_pow, 
	(
	param0, 
	param1
	);
	ld.param.f64 	%fd537, [retval0];
	} // callseq 20
	setp.lt.s32 	%p202, %r60, 0;
	neg.f64 	%fd539, %fd537;
	selp.f64 	%fd540, %fd539, %fd537, %p200;
	selp.f64 	%fd541, %fd540, %fd537, %p202;
	setp.eq.f64 	%p203, %fd131, 0d0000000000000000;
	selp.b32 	%r263, %r60, 0, %p200;
	or.b32  	%r264, %r263, 2146435072;
	selp.b32 	%r265, %r264, %r263, %p199;
	mov.b32 	%r266, 0;
	mov.b64 	%fd542, {%r266, %r265};
	selp.f64 	%fd572, %fd542, %fd541, %p203;
	add.f64 	%fd543, %fd131, 0d4000000000000000;
	{
	.reg .b32 %temp; 
	mov.b64 	{%temp, %r267}, %fd543;
	}
	and.b32  	%r268, %r267, 2146435072;
	setp.ne.s32 	%p204, %r268, 2146435072;
	@%p204 bra 	$L__BB5_140;
	setp.num.f64 	%p205, %fd131, %fd131;
	@%p205 bra 	$L__BB5_138;
	mov.f64 	%fd544, 0d4000000000000000;
	add.rn.f64 	%fd572, %fd131, %fd544;
	bra.uni 	$L__BB5_140;
$L__BB5_138:
	setp.neu.f64 	%p206, %fd132, 0d7FF0000000000000;
	@%p206 bra 	$L__BB5_140;
	setp.lt.s32 	%p207, %r60, 0;
	selp.b32 	%r269, %r38, %r37, %p3;
	selp.b32 	%r270, %r269, %r37, %p207;
	mov.b32 	%r271, 0;
	mov.b64 	%fd572, {%r271, %r270};
$L__BB5_140:
	setp.eq.f64 	%p208, %fd131, 0d3FF0000000000000;
	mov.f64 	%fd545, 0d3FF0000000000000;
	sub.f64 	%fd546, %fd545, %fd572;
	sqrt.rn.f64 	%fd547, %fd546;
	selp.f64 	%fd548, 0d0000000000000000, %fd547, %p208;
	mul.f64 	%fd549, %fd131, 0d3FE45F306DC9C883;
	sub.f64 	%fd550, %fd545, %fd138;
	fma.rn.f64 	%fd551, %fd549, %fd548, %fd550;
	fma.rn.f64 	%fd573, %fd76, %fd551, %fd145;
$L__BB5_141:
	st.global.f64 	[%rd75], %fd573;
	setp.eq.s64 	%p209, %rd76, 0;
	@%p209 bra 	$L__BB5_143;
	st.global.f64 	[%rd77], %fd573;
$L__BB5_143:
	add.s64 	%rd78, %rd78, -1;
	add.s64 	%rd77, %rd77, 163840;
	add.s64 	%rd76, %rd76, -1;
	add.s64 	%rd75, %rd75, 8;
	add.s32 	%r276, %r276, 8;
	add.s32 	%r275, %r275, 8;
	setp.ne.s64 	%p210, %rd78, 0;
	@%p210 bra 	$L__BB5_77;
$L__BB5_144:
	bar.sync 	0;
$L__BB5_145:
	ret;

}
	// .globl	_Z35Naive_Kriging_Kernel_SOA_Generate_APdS_iS_S_i14VariogramModelPA20480_dS2_
.visible .entry _Z35Naive_Kriging_Kernel_SOA_Generate_APdS_iS_S_i14VariogramModelPA20480_dS2_(
	.param .u64 .ptr .align 1 _Z35Naive_Kriging_Kernel_SOA_Generate_APdS_iS_S_i14VariogramModelPA20480_dS2__param_0,
	.param .u64 .ptr .align 1 _Z35Naive_Kriging_Kernel_SOA_Generate_APdS_iS_S_i14VariogramModelPA20480_dS2__param_1,
	.param .u32 _Z35Naive_Kriging_Kernel_SOA_Generate_APdS_iS_S_i14VariogramModelPA20480_dS2__param_2,
	.param .u64 .ptr .align 1 _Z35Naive_Kriging_Kernel_SOA_Generate_APdS_iS_S_i14VariogramModelPA20480_dS2__param_3,
	.param .u64 .ptr .align 1 _Z35Naive_Kriging_Kernel_SOA_Generate_APdS_iS_S_i14VariogramModelPA20480_dS2__param_4,
	.param .u32 _Z35Naive_Kriging_Kernel_SOA_Generate_APdS_iS_S_i14VariogramModelPA20480_dS2__param_5,
	.param .align 8 .b8 _Z35Naive_Kriging_Kernel_SOA_Generate_APdS_iS_S_i14VariogramModelPA20480_dS2__param_6[32],
	.param .u64 .ptr .align 1 _Z35Naive_Kriging_Kernel_SOA_Generate_APdS_iS_S_i14VariogramModelPA20480_dS2__param_7,
	.param .u64 .ptr .align 1 _Z35Naive_Kriging_Kernel_SOA_Generate_APdS_iS_S_i14VariogramModelPA20480_dS2__param_8
)
{
	.reg .pred 	%p<105>;
	.reg .b32 	%r<129>;
	.reg .b32 	%f<5>;
	.reg .b64 	%rd<51>;
	.reg .b64 	%fd<287>;

	ld.param.f64 	%fd75, [_Z35Naive_Kriging_Kernel_SOA_Generate_APdS_iS_S_i14VariogramModelPA20480_dS2__param_6+24];
	ld.param.f64 	%fd74, [_Z35Naive_Kriging_Kernel_SOA_Generate_APdS_iS_S_i14VariogramModelPA20480_dS2__param_6+16];
	ld.param.f64 	%fd73, [_Z35Naive_Kriging_Kernel_SOA_Generate_APdS_iS_S_i14VariogramModelPA20480_dS2__param_6+8];
	ld.param.u32 	%r25, [_Z35Naive_Kriging_Kernel_SOA_Generate_APdS_iS_S_i14VariogramModelPA20480_dS2__param_6];
	ld.param.u32 	%r24, [_Z35Naive_Kriging_Kernel_SOA_Generate_APdS_iS_S_i14VariogramModelPA20480_dS2__param_2];
	ld.param.u64 	%rd17, [_Z35Naive_Kriging_Kernel_SOA_Generate_APdS_iS_S_i14VariogramModelPA20480_dS2__param_7];
	mov.u32 	%r26, %ntid.x;
	mov.u32 	%r27, %ctaid.x;
	mov.u32 	%r28, %tid.x;
	mad.lo.s32 	%r1, %r26, %r27, %r28;
	setp.ge.s32 	%p3, %r1, %r24;
	@%p3 bra 	$L__BB6_71;
	ld.param.u32 	%r126, [_Z35Naive_Kriging_Kernel_SOA_Generate_APdS_iS_S_i14VariogramModelPA20480_dS2__param_2];
	cvt.s64.s32 	%rd1, %r1;
	setp.ge.u32 	%p4, %r1, %r126;
	@%p4 bra 	$L__BB6_70;
	ld.param.u64 	%rd43, [_Z35Naive_Kriging_Kernel_SOA_Generate_APdS_iS_S_i14VariogramModelPA20480_dS2__param_1];
	ld.param.u64 	%rd41, [_Z35Naive_Kriging_Kernel_SOA_Generate_APdS_iS_S_i14VariogramModelPA20480_dS2__param_0];
	cvta.to.global.u64 	%rd20, %rd43;
	cvta.to.global.u64 	%rd21, %rd41;
	mov.f64 	%fd76, 0d4000000000000000;
	{
	.reg .b32 %temp; 
	mov.b64 	{%temp, %r2}, %fd76;
	}
	and.b32  	%r3, %r2, 2146435072;
	setp.eq.s32 	%p5, %r3, 1062207488;
	setp.lt.s32 	%p6, %r2, 0;
	selp.b32 	%r4, 0, 2146435072, %p6;
	and.b32  	%r29, %r2, 2147483647;
	setp.ne.s32 	%p7, %r29, 1071644672;
	and.pred  	%p1, %p5, %p7;
	or.b32  	%r5, %r4, -2147483648;
	sub.f64 	%fd4, %fd74, %fd73;
	mov.f64 	%fd77, 0d4008000000000000;
	{
	.reg .b32 %temp; 
	mov.b64 	{%temp, %r6}, %fd77;
	}
	and.b32  	%r7, %r6, 2146435072;
	setp.eq.s32 	%p8, %r7, 1073741824;
	setp.lt.s32 	%p9, %r6, 0;
	selp.b32 	%r8, 0, 2146435072, %p9;
	and.b32  	%r30, %r6, 2147483647;
	setp.ne.s32 	%p10, %r30, 1071644672;
	and.pred  	%p2, %p8, %p10;
	cvta.to.global.u64 	%rd22, %rd17;
	mad.lo.s64 	%rd48, %rd1, 163848, %rd22;
	shl.b64 	%rd23, %rd1, 3;
	add.s64 	%rd47, %rd20, %rd23;
	add.s64 	%rd46, %rd21, %rd23;
	mov.b64 	%rd49, 0;
	mov.u64 	%rd50, %rd48;
$L__BB6_3:
	ld.param.u64 	%rd42, [_Z35Naive_Kriging_Kernel_SOA_Generate_APdS_iS_S_i14VariogramModelPA20480_dS2__param_0];
	setp.lt.s32 	%p11, %r2, 0;
	setp.eq.s32 	%p12, %r3, 1062207488;
	cvta.to.global.u64 	%rd24, %rd42;
	shl.b64 	%rd25, %rd1, 3;
	add.s64 	%rd26, %rd24, %rd25;
	ld.global.f64 	%fd78, [%rd26];
	ld.global.f64 	%fd79, [%rd46];
	sub.f64 	%fd5, %fd78, %fd79;
	{
	.reg .b32 %temp; 
	mov.b64 	{%temp, %r9}, %fd5;
	}
	abs.f64 	%fd6, %fd5;
	{ // callseq 21, 0
	.param .b64 param0;
	st.param.f64 	[param0], %fd6;
	.param .b64 param1;
	st.param.f64 	[param1], 0d4000000000000000;
	.param .b64 retval0;
	call.uni (retval0), 
	__internal_accurate_pow, 
	(
	param0, 
	param1
	);
	ld.param.f64 	%fd80, [retval0];
	} // callseq 21
	setp.lt.s32 	%p14, %r9, 0;
	neg.f64 	%fd82, %fd80;
	selp.f64 	%fd83, %fd82, %fd80, %p12;
	selp.f64 	%fd84, %fd83, %fd80, %p14;
	setp.eq.f64 	%p15, %fd5, 0d0000000000000000;
	selp.b32 	%r31, %r9, 0, %p12;
	or.b32  	%r32, %r31, 2146435072;
	selp.b32 	%r33, %r32, %r31, %p11;
	mov.b32 	%r34, 0;
	mov.b64 	%fd85, {%r34, %r33};
	selp.f64 	%fd276, %fd85, %fd84, %p15;
	add.f64 	%fd86, %fd5, 0d4000000000000000;
	{
	.reg .b32 %temp; 
	mov.b64 	{%temp, %r35}, %fd86;
	}
	and.b32  	%r36, %r35, 2146435072;
	setp.ne.s32 	%p16, %r36, 2146435072;
	@%p16 bra 	$L__BB6_8;
	setp.num.f64 	%p17, %fd5, %fd5;
	@%p17 bra 	$L__BB6_6;
	mov.f64 	%fd87, 0d4000000000000000;
	add.rn.f64 	%fd276, %fd5, %fd87;
	bra.uni 	$L__BB6_8;
$L__BB6_6:
	setp.neu.f64 	%p18, %fd6, 0d7FF0000000000000;
	@%p18 bra 	$L__BB6_8;
	selp.b32 	%r37, %r5, %r4, %p1;
	selp.b32 	%r38, %r37, %r4, %p14;
	mov.b32 	%r39, 0;
	mov.b64 	%fd276, {%r39, %r38};
$L__BB6_8:
	ld.param.u64 	%rd44, [_Z35Naive_Kriging_Kernel_SOA_Generate_APdS_iS_S_i14VariogramModelPA20480_dS2__param_1];
	setp.eq.f64 	%p23, %fd5, 0d3FF0000000000000;
	selp.f64 	%fd11, 0d3FF0000000000000, %fd276, %p23;
	cvta.to.global.u64 	%rd27, %rd44;
	shl.b64 	%rd28, %rd1, 3;
	add.s64 	%rd29, %rd27, %rd28;
	ld.global.f64 	%fd88, [%rd29];
	ld.global.f64 	%fd89, [%rd47];
	sub.f64 	%fd12, %fd88, %fd89;
	{
	.reg .b32 %temp; 
	mov.b64 	{%temp, %r10}, %fd12;
	}
	abs.f64 	%fd13, %fd12;
	{ // callseq 22, 0
	.param .b64 param0;
	st.param.f64 	[param0], %fd13;
	.param .b64 param1;
	st.param.f64 	[param1], 0d4000000000000000;
	.param .b64 retval0;
	call.uni (retval0), 
	__internal_accurate_pow, 
	(
	param0, 
	param1
	);
	ld.param.f64 	%fd90, [retval0];
	} // callseq 22
	setp.lt.s32 	%p24, %r10, 0;
	neg.f64 	%fd92, %fd90;
	selp.f64 	%fd93, %fd92, %fd90, %p12;
	selp.f64 	%fd94, %fd93, %fd90, %p24;
	setp.eq.f64 	%p25, %fd12, 0d0000000000000000;
	selp.b32 	%r40, %r10, 0, %p12;
	or.b32  	%r41, %r40, 2146435072;
	selp.b32 	%r42, %r41, %r40, %p11;
	mov.b32 	%r43, 0;
	mov.b64 	%fd95, {%r43, %r42};
	selp.f64 	%fd277, %fd95, %fd94, %p25;
	add.f64 	%fd96, %fd12, 0d4000000000000000;
	{
	.reg .b32 %temp; 
	mov.b64 	{%temp, %r44}, %fd96;
	}
	and.b32  	%r45, %r44, 2146435072;
	setp.ne.s32 	%p26, %r45, 2146435072;
	@%p26 bra 	$L__BB6_13;
	setp.num.f64 	%p27, %fd12, %fd12;
	@%p27 bra 	$L__BB6_11;
	mov.f64 	%fd97, 0d4000000000000000;
	add.rn.f64 	%fd277, %fd12, %fd97;
	bra.uni 	$L__BB6_13;
$L__BB6_11:
	setp.neu.f64 	%p28, %fd13, 0d7FF0000000000000;
	@%p28 bra 	$L__BB6_13;
	selp.b32 	%r46, %r5, %r4, %p1;
	selp.b32 	%r47, %r46, %r4, %p24;
	mov.b32 	%r48, 0;
	mov.b64 	%fd277, {%r48, %r47};
$L__BB6_13:
	setp.eq.f64 	%p30, %fd12, 0d3FF0000000000000;
	selp.f64 	%fd99, 0d3FF0000000000000, %fd277, %p30;
	add.f64 	%fd18, %fd11, %fd99;
	sqrt.rn.f64 	%fd19, %fd18;
	mov.f64 	%fd286, 0d0000000000000000;
	setp.gt.s32 	%p31, %r25, 4;
	@%p31 bra 	$L__BB6_21;
	setp.eq.s32 	%p35, %r25, 2;
	@%p35 bra 	$L__BB6_28;
	setp.eq.s32 	%p36, %r25, 3;
	@%p36 bra 	$L__BB6_35;
	setp.eq.s32 	%p37, %r25, 4;
	@%p37 bra 	$L__BB6_17;
	bra.uni 	$L__BB6_67;
$L__BB6_17:
	setp.eq.f64 	%p43, %fd18, 0d0000000000000000;
	mov.f64 	%fd286, %fd74;
	@%p43 bra 	$L__BB6_67;
	setp.lt.s32 	%p44, %r2, 0;
	setp.eq.s32 	%p45, %r3, 1062207488;
	div.rn.f64 	%fd33, %fd19, %fd75;
	{
	.reg .b32 %temp; 
	mov.b64 	{%temp, %r15}, %fd33;
	}
	abs.f64 	%fd34, %fd33;
	{ // callseq 24, 0
	.param .b64 param0;
	st.param.f64 	[param0], %fd34;
	.param .b64 param1;
	st.param.f64 	[param1], 0d4000000000000000;
	.param .b64 retval0;
	call.uni (retval0), 
	__internal_accurate_pow, 
	(
	param0, 
	param1
	);
	ld.param.f64 	%fd129, [retval0];
	} // callseq 24
	setp.lt.s32 	%p47, %r15, 0;
	neg.f64 	%fd131, %fd129;
	selp.f64 	%fd132, %fd131, %fd129, %p45;
	selp.f64 	%fd133, %fd132, %fd129, %p47;
	setp.eq.f64 	%p48, %fd33, 0d0000000000000000;
	selp.b32 	%r55, %r15, 0, %p45;
	or.b32  	%r56, %r55, 2146435072;
	selp.b32 	%r57, %r56, %r55, %p44;
	mov.b32 	%r58, 0;
	mov.b64 	%fd134, {%r58, %r57};
	selp.f64 	%fd280, %fd134, %fd133, %p48;
	add.f64 	%fd135, %fd33, 0d4000000000000000;
	{
	.reg .b32 %temp; 
	mov.b64 	{%temp, %r59}, %fd135;
	}
	and.b32  	%r60, %r59, 2146435072;
	setp.ne.s32 	%p49, %r60, 2146435072;
	@%p49 bra 	$L__BB6_42;
	setp.num.f64 	%p50, %fd33, %fd33;
	@%p50 bra 	$L__BB6_40;
	mov.f64 	%fd136, 0d4000000000000000;
	add.rn.f64 	%fd280, %fd33, %fd136;
	bra.uni 	$L__BB6_42;
$L__BB6_21:
	setp.eq.s32 	%p32, %r25, 5;
	@%p32 bra 	$L__BB6_46;
	setp.eq.s32 	%p33, %r25, 6;
	@%p33 bra 	$L__BB6_52;
	setp.eq.s32 	%p34, %r25, 7;
	@%p34 bra 	$L__BB6_24;
	bra.uni 	$L__BB6_67;
$L__BB6_24:
	setp.eq.f64 	%p85, %fd18, 0d0000000000000000;
	setp.gt.f64 	%p86, %fd19, %fd75;
	or.pred  	%p87, %p85, %p86;
	mov.f64 	%fd286, %fd74;
	@%p87 bra 	$L__BB6_67;
	div.rn.f64 	%fd59, %fd19, %fd75;
	{
	.reg .b32 %temp; 
	mov.b64 	{%temp, %r23}, %fd59;
	}
	abs.f64 	%fd60, %fd59;
	{
	.reg .b32 %temp; 
	mov.b64 	{%temp, %r107}, %fd60;
	}
	setp.gt.s32 	%p88, %r107, 1071801957;
	@%p88 bra 	$L__BB6_60;
	mul.f64 	%fd240, %fd59, %fd59;
	fma.rn.f64 	%fd241, %fd240, 0d3FB0066BDC1895E9, 0dBFB3823B180754AF;
	fma.rn.f64 	%fd242, %fd241, %fd240, 0d3FB11E52CC2F79AE;
	fma.rn.f64 	%fd243, %fd242, %fd240, 0dBF924EAF3526861B;
	fma.rn.f64 	%fd244, %fd243, %fd240, 0d3F91DF02A31E6CB7;
	fma.rn.f64 	%fd245, %fd244, %fd240, 0d3F847D18B0EEC6CC;
	fma.rn.f64 	%fd246, %fd245, %fd240, 0d3F8D0AF961BA53B0;
	fma.rn.f64 	%fd247, %fd246, %fd240, 0d3F91BF7734CF1C48;
	fma.rn.f64 	%fd248, %fd247, %fd240, 0d3F96E91483144EF7;
	fma.rn.f64 	%fd249, %fd248, %fd240, 0d3F9F1C6E0A4F9F81;
	fma.rn.f64 	%fd250, %fd249, %fd240, 0d3FA6DB6DC27FA92B;
	fma.rn.f64 	%fd251, %fd250, %fd240, 0d3FB333333320F91B;
	fma.rn.f64 	%fd252, %fd251, %fd240, 0d3FC5555555555F4D;
	mul.f64 	%fd253, %fd240, %fd252;
	fma.rn.f64 	%fd61, %fd253, %fd60, %fd60;
	setp.gt.s32 	%p92, %r23, -1;
	@%p92 bra 	$L__BB6_59;
	mov.f64 	%fd258, 0d3C91A62633145C07;
	add.rn.f64 	%fd259, %fd61, %fd258;
	mov.f64 	%fd260, 0d3FF921FB54442D18;
	add.rn.f64 	%fd284, %fd260, %fd259;
	bra.uni 	$L__BB6_61;
$L__BB6_28:
	setp.eq.f64 	%p61, %fd18, 0d0000000000000000;
	setp.geu.f64 	%p62, %fd19, %fd75;
	or.pred  	%p63, %p61, %p62;
	mov.f64 	%fd286, %fd74;
	@%p63 bra 	$L__BB6_67;
	setp.lt.s32 	%p64, %r6, 0;
	setp.eq.s32 	%p65, %r7, 1073741824;
	div.rn.f64 	%fd20, %fd19, %fd75;
	{
	.reg .b32 %temp; 
	mov.b64 	{%temp, %r11}, %fd20;
	}
	abs.f64 	%fd21, %fd20;
	{ // callseq 25, 0
	.param .b64 param0;
	st.param.f64 	[param0], %fd21;
	.param .b64 param1;
	st.param.f64 	[param1], 0d4008000000000000;
	.param .b64 retval0;
	call.uni (retval0), 
	__internal_accurate_pow, 
	(
	param0, 
	param1
	);
	ld.param.f64 	%fd177, [retval0];
	} // callseq 25
	setp.lt.s32 	%p67, %r11, 0;
	neg.f64 	%fd179, %fd177;
	selp.f64 	%fd180, %fd179, %fd177, %p65;
	selp.f64 	%fd181, %fd180, %fd177, %p67;
	setp.eq.f64 	%p68, %fd20, 0d0000000000000000;
	selp.b32 	%r88, %r11, 0, %p65;
	or.b32  	%r89, %r88, 2146435072;
	selp.b32 	%r90, %r89, %r88, %p64;
	mov.b32 	%r91, 0;
	mov.b64 	%fd182, {%r91, %r90};
	selp.f64 	%fd278, %fd182, %fd181, %p68;
	add.f64 	%fd183, %fd20, 0d4008000000000000;
	{
	.reg .b32 %temp; 
	mov.b64 	{%temp, %r92}, %fd183;
	}
	and.b32  	%r93, %r92, 2146435072;
	setp.ne.s32 	%p69, %r93, 2146435072;
	@%p69 bra 	$L__BB6_34;
	setp.num.f64 	%p70, %fd20, %fd20;
	@%p70 bra 	$L__BB6_32;
	mov.f64 	%fd184, 0d4008000000000000;
	add.rn.f64 	%fd278, %fd20, %fd184;
	bra.uni 	$L__BB6_34;
$L__BB6_32:
	setp.neu.f64 	%p71, %fd21, 0d7FF0000000000000;
	@%p71 bra 	$L__BB6_34;
	or.b32  	%r94, %r8, -2147483648;
	selp.b32 	%r95, %r94, %r8, %p2;
	selp.b32 	%r96, %r95, %r8, %p67;
	mov.b32 	%r97, 0;
	mov.b64 	%fd278, {%r97, %r96};
$L__BB6_34:
	setp.eq.f64 	%p73, %fd20, 0d3FF0000000000000;
	mul.f64 	%fd185, %fd278, 0d3FE0000000000000;
	selp.f64 	%fd186, 0d3FE0000000000000, %fd185, %p73;
	fma.rn.f64 	%fd187, %fd20, 0dBFF8000000000000, %fd186;
	add.f64 	%fd188, %fd187, 0d3FF0000000000000;
	mul.f64 	%fd286, %fd74, %fd188;
	bra.uni 	$L__BB6_67;
$L__BB6_35:
	setp.eq.f64 	%p57, %fd18, 0d0000000000000000;
	mov.f64 	%fd286, %fd74;
	@%p57 bra 	$L__BB6_67;
	neg.f64 	%fd157, %fd19;
	div.rn.f64 	%fd27, %fd157, %fd75;
	fma.rn.f64 	%fd158, %fd27, 0d3FF71547652B82FE, 0d4338000000000000;
	{
	.reg .b32 %temp; 
	mov.b64 	{%r12, %temp}, %fd158;
	}
	mov.f64 	%fd159, 0dC338000000000000;
	add.rn.f64 	%fd160, %fd158, %fd159;
	fma.rn.f64 	%fd161, %fd160, 0dBFE62E42FEFA39EF, %fd27;
	fma.rn.f64 	%fd162, %fd160, 0dBC7ABC9E3B39803F, %fd161;
	fma.rn.f64 	%fd163, %fd162, 0d3E5ADE1569CE2BDF, 0d3E928AF3FCA213EA;
	fma.rn.f64 	%fd164, %fd163, %fd162, 0d3EC71DEE62401315;
	fma.rn.f64 	%fd165, %fd164, %fd162, 0d3EFA01997C89EB71;
	fma.rn.f64 	%fd166, %fd165, %fd162, 0d3F2A01A014761F65;
	fma.rn.f64 	%fd167, %fd166, %fd162, 0d3F56C16C1852B7AF;
	fma.rn.f64 	%fd168, %fd167, %fd162, 0d3F81111111122322;
	fma.rn.f64 	%fd169, %fd168, %fd162, 0d3FA55555555502A1;
	fma.rn.f64 	%fd170, %fd169, %fd162, 0d3FC5555555555511;
	fma.rn.f64 	%fd171, %fd170, %fd162, 0d3FE000000000000B;
	fma.rn.f64 	%fd172, %fd171, %fd162, 0d3FF0000000000000;
	fma.rn.f64 	%fd173, %fd172, %fd162, 0d3FF0000000000000;
	{
	.reg .b32 %temp; 
	mov.b64 	{%r13, %temp}, %fd173;
	}
	{
	.reg .b32 %temp; 
	mov.b64 	{%temp, %r14}, %fd173;
	}
	shl.b32 	%r76, %r12, 20;
	add.s32 	%r77, %r76, %r14;
	mov.b64 	%fd279, {%r13, %r77};
	{
	.reg .b32 %temp; 
	mov.b64 	{%temp, %r78}, %fd27;
	}
	mov.b32 	%f4, %r78;
	abs.f32 	%f1, %f4;
	setp.lt.f32 	%p58, %f1, 0f4086232B;
	@%p58 bra 	$L__BB6_39;
	setp.lt.f64 	%p59, %fd27, 0d0000000000000000;
	add.f64 	%fd174, %fd27, 0d7FF0000000000000;
	selp.f64 	%fd279, 0d0000000000000000, %fd174, %p59;
	setp.geu.f32 	%p60, %f1, 0f40874800;
	@%p60 bra 	$L__BB6_39;
	shr.u32 	%r79, %r12, 31;
	add.s32 	%r80, %r12, %r79;
	shr.s32 	%r81, %r80, 1;
	shl.b32 	%r82, %r81, 20;
	add.s32 	%r83, %r14, %r82;
	mov.b64 	%fd175, {%r13, %r83};
	sub.s32 	%r84, %r12, %r81;
	shl.b32 	%r85, %r84, 20;
	add.s32 	%r86, %r85, 1072693248;
	mov.b32 	%r87, 0;
	mov.b64 	%fd176, {%r87, %r86};
	mul.f64 	%fd279, %fd176, %fd175;
$L__BB6_39:
	mul.f64 	%fd286, %fd4, %fd279;
	bra.uni 	$L__BB6_67;
$L__BB6_40:
	setp.neu.f64 	%p51, %fd34, 0d7FF0000000000000;
	@%p51 bra 	$L__BB6_42;
	selp.b32 	%r61, %r5, %r4, %p1;
	selp.b32 	%r62, %r61, %r4, %p47;
	mov.b32 	%r63, 0;
	mov.b64 	%fd280, {%r63, %r62};
$L__BB6_42:
	setp.eq.f64 	%p53, %fd33, 0d3FF0000000000000;
	neg.f64 	%fd137, %fd280;
	selp.f64 	%fd39, 0dBFF0000000000000, %fd137, %p53;
	fma.rn.f64 	%fd138, %fd39, 0d3FF71547652B82FE, 0d4338000000000000;
	{
	.reg .b32 %temp; 
	mov.b64 	{%r16, %temp}, %fd138;
	}
	mov.f64 	%fd139, 0dC338000000000000;
	add.rn.f64 	%fd140, %fd138, %fd139;
	fma.rn.f64 	%fd141, %fd140, 0dBFE62E42FEFA39EF, %fd39;
	fma.rn.f64 	%fd142, %fd140, 0dBC7ABC9E3B39803F, %fd141;
	fma.rn.f64 	%fd143, %fd142, 0d3E5ADE1569CE2BDF, 0d3E928AF3FCA213EA;
	fma.rn.f64 	%fd144, %fd143, %fd142, 0d3EC71DEE62401315;
	fma.rn.f64 	%fd145, %fd144, %fd142, 0d3EFA01997C89EB71;
	fma.rn.f64 	%fd146, %fd145, %fd142, 0d3F2A01A014761F65;
	fma.rn.f64 	%fd147, %fd146, %fd142, 0d3F56C16C1852B7AF;
	fma.rn.f64 	%fd148, %fd147, %fd142, 0d3F81111111122322;
	fma.rn.f64 	%fd149, %fd148, %fd142, 0d3FA55555555502A1;
	fma.rn.f64 	%fd150, %fd149, %fd142, 0d3FC5555555555511;
	fma.rn.f64 	%fd151, %fd150, %fd142, 0d3FE000000000000B;
	fma.rn.f64 	%fd152, %fd151, %fd142, 0d3FF0000000000000;
	fma.rn.f64 	%fd153, %fd152, %fd142, 0d3FF0000000000000;
	{
	.reg .b32 %temp; 
	mov.b64 	{%r17, %temp}, %fd153;
	}
	{
	.reg .b32 %temp; 
	mov.b64 	{%temp, %r18}, %fd153;
	}
	shl.b32 	%r64, %r16, 20;
	add.s32 	%r65, %r64, %r18;
	mov.b64 	%fd281, {%r17, %r65};
	{
	.reg .b32 %temp; 
	mov.b64 	{%temp, %r66}, %fd39;
	}
	mov.b32 	%f3, %r66;
	abs.f32 	%f2, %f3;
	setp.lt.f32 	%p54, %f2, 0f4086232B;
	@%p54 bra 	$L__BB6_45;
	setp.lt.f64 	%p55, %fd39, 0d0000000000000000;
	add.f64 	%fd154, %fd39, 0d7FF0000000000000;
	selp.f64 	%fd281, 0d0000000000000000, %fd154, %p55;
	setp.geu.f32 	%p56, %f2, 0f40874800;
	@%p56 bra 	$L__BB6_45;
	shr.u32 	%r67, %r16, 31;
	add.s32 	%r68, %r16, %r67;
	shr.s32 	%r69, %r68, 1;
	shl.b32 	%r70, %r69, 20;
	add.s32 	%r71, %r18, %r70;
	mov.b64 	%fd155, {%r17, %r71};
	sub.s32 	%r72, %r16, %r69;
	shl.b32 	%r73, %r72, 20;
	add.s32 	%r74, %r73, 1072693248;
	mov.b32 	%r75, 0;
	mov.b64 	%fd156, {%r75, %r74};
	mul.f64 	%fd281, %fd156, %fd155;
$L__BB6_45:
	mul.f64 	%fd286, %fd4, %fd281;
	bra.uni 	$L__BB6_67;
$L__BB6_46:
	setp.eq.f64 	%p38, %fd18, 0d0000000000000000;
	mov.f64 	%fd286, %fd74;
	@%p38 bra 	$L__BB6_67;
	div.rn.f64 	%fd45, %fd19, %fd75;
	abs.f64 	%fd46, %fd45;
	setp.neu.f64 	%p39, %fd46, 0d7FF0000000000000;
	@%p39 bra 	$L__BB6_49;
	mov.f64 	%fd105, 0d0000000000000000;
	mul.rn.f64 	%fd282, %fd45, %fd105;
	mov.b32 	%r128, 0;
	bra.uni 	$L__BB6_51;
$L__BB6_49:
	mul.f64 	%fd100, %fd45, 0d3FE45F306DC9C883;
	cvt.rni.s32.f64 	%r128, %fd100;
	cvt.rn.f64.s32 	%fd101, %r128;
	fma.rn.f64 	%fd102, %fd101, 0dBFF921FB54442D18, %fd45;
	fma.rn.f64 	%fd103, %fd101, 0dBC91A62633145C00, %fd102;
	fma.rn.f64 	%fd282, %fd101, 0dB97B839A252049C0, %fd103;
	setp.ltu.f64 	%p40, %fd46, 0d41E0000000000000;
	@%p40 bra 	$L__BB6_51;
	{ // callseq 23, 0
	.param .b64 param0;
	st.param.f64 	[param0], %fd45;
	.param .align 16 .b8 retval0[16];
	call.uni (retval0), 
	__internal_trig_reduction_slowpathd, 
	(
	param0
	);
	ld.param.f64 	%fd282, [retval0];
	ld.param.b32 	%r128, [retval0+8];
	} // callseq 23
$L__BB6_51:
	shl.b32 	%r52, %r128, 6;
	cvt.u64.u32 	%rd30, %r52;
	and.b64  	%rd31, %rd30, 64;
	mov.u64 	%rd32, __cudart_sin_cos_coeffs;
	add.s64 	%rd33, %rd32, %rd31;
	mul.rn.f64 	%fd106, %fd282, %fd282;
	and.b32  	%r53, %r128, 1;
	setp.eq.b32 	%p41, %r53, 1;
	selp.f64 	%fd107, 0dBDA8FF8320FD8164, 0d3DE5DB65F9785EBA, %p41;
	ld.global.nc.v2.f64 	{%fd108, %fd109}, [%rd33];
	fma.rn.f64 	%fd110, %fd107, %fd106, %fd108;
	fma.rn.f64 	%fd111, %fd110, %fd106, %fd109;
	ld.global.nc.v2.f64 	{%fd112, %fd113}, [%rd33+16];
	fma.rn.f64 	%fd114, %fd111, %fd106, %fd112;
	fma.rn.f64 	%fd115, %fd114, %fd106, %fd113;
	ld.global.nc.v2.f64 	{%fd116, %fd117}, [%rd33+32];
	fma.rn.f64 	%fd118, %fd115, %fd106, %fd116;
	fma.rn.f64 	%fd119, %fd118, %fd106, %fd117;
	fma.rn.f64 	%fd120, %fd119, %fd282, %fd282;
	fma.rn.f64 	%fd121, %fd119, %fd106, 0d3FF0000000000000;
	selp.f64 	%fd122, %fd121, %fd120, %p41;
	and.b32  	%r54, %r128, 2;
	setp.eq.s32 	%p42, %r54, 0;
	mov.f64 	%fd123, 0d0000000000000000;
	sub.f64 	%fd124, %fd123, %fd122;
	selp.f64 	%fd125, %fd122, %fd124, %p42;
	div.rn.f64 	%fd126, %fd125, %fd45;
	mov.f64 	%fd127, 0d3FF0000000000000;
	sub.f64 	%fd128, %fd127, %fd126;
	fma.rn.f64 	%fd286, %fd4, %fd128, %fd73;
	bra.uni 	$L__BB6_67;
$L__BB6_52:
	setp.eq.f64 	%p74, %fd18, 0d0000000000000000;
	mov.f64 	%fd286, %fd74;
	@%p74 bra 	$L__BB6_67;
	setp.lt.s32 	%p75, %r2, 0;
	setp.eq.s32 	%p76, %r3, 1062207488;
	div.rn.f64 	%fd52, %fd19, %fd75;
	{
	.reg .b32 %temp; 
	mov.b64 	{%temp, %r22}, %fd52;
	}
	abs.f64 	%fd53, %fd52;
	{ // callseq 26, 0
	.param .b64 param0;
	st.param.f64 	[param0], %fd53;
	.param .b64 param1;
	st.param.f64 	[param1], 0d4000000000000000;
	.param .b64 retval0;
	call.uni (retval0), 
	__internal_accurate_pow, 
	(
	param0, 
	param1
	);
	ld.param.f64 	%fd189, [retval0];
	} // callseq 26
	setp.lt.s32 	%p78, %r22, 0;
	neg.f64 	%fd191, %fd189;
	selp.f64 	%fd192, %fd191, %fd189, %p76;
	selp.f64 	%fd193, %fd192, %fd189, %p78;
	setp.eq.f64 	%p79, %fd52, 0d0000000000000000;
	selp.b32 	%r98, %r22, 0, %p76;
	or.b32  	%r99, %r98, 2146435072;
	selp.b32 	%r100, %r99, %r98, %p75;
	mov.b32 	%r101, 0;
	mov.b64 	%fd194, {%r101, %r100};
	selp.f64 	%fd283, %fd194, %fd193, %p79;
	add.f64 	%fd195, %fd52, 0d4000000000000000;
	{
	.reg .b32 %temp; 
	mov.b64 	{%temp, %r102}, %fd195;
	}
	and.b32  	%r103, %r102, 2146435072;
	setp.ne.s32 	%p80, %r103, 2146435072;
	@%p80 bra 	$L__BB6_58;
	setp.num.f64 	%p81, %fd52, %fd52;
	@%p81 bra 	$L__BB6_56;
	mov.f64 	%fd196, 0d4000000000000000;
	add.rn.f64 	%fd283, %fd52, %fd196;
	bra.uni 	$L__BB6_58;
$L__BB6_56:
	setp.neu.f64 	%p82, %fd53, 0d7FF0000000000000;
	@%p82 bra 	$L__BB6_58;
	selp.b32 	%r104, %r5, %r4, %p1;
	selp.b32 	%r105, %r104, %r4, %p78;
	mov.b32 	%r106, 0;
	mov.b64 	%fd283, {%r106, %r105};
$L__BB6_58:
	setp.eq.f64 	%p84, %fd52, 0d3FF0000000000000;
	selp.f64 	%fd197, 0d3FF0000000000000, %fd283, %p84;
	add.f64 	%fd198, %fd197, 0d3FF0000000000000;
	div.rn.f64 	%fd199, %fd197, %fd198;
	fma.rn.f64 	%fd286, %fd4, %fd199, %fd73;
	bra.uni 	$L__BB6_67;
$L__BB6_59:
	mov.f64 	%fd254, 0dBC91A62633145C07;
	add.rn.f64 	%fd255, %fd61, %fd254;
	neg.f64 	%fd256, %fd255;
	mov.f64 	%fd257, 0d3FF921FB54442D18;
	add.rn.f64 	%fd284, %fd257, %fd256;
	bra.uni 	$L__BB6_61;
$L__BB6_60:
	mov.f64 	%fd200, 0d3FF0000000000000;
	sub.f64 	%fd201, %fd200, %fd60;
	{
	.reg .b32 %temp; 
	mov.b64 	{%r108, %temp}, %fd201;
	}
	{
	.reg .b32 %temp; 
	mov.b64 	{%temp, %r109}, %fd201;
	}
	add.s32 	%r110, %r109, -1048576;
	mov.b64 	%fd202, {%r108, %r110};
	rsqrt.approx.ftz.f64 	%fd203, %fd202;
	{
	.reg .b32 %temp; 
	mov.b64 	{%r111, %temp}, %fd203;
	}
	{
	.reg .b32 %temp; 
	mov.b64 	{%temp, %r112}, %fd203;
	}
	add.s32 	%r113, %r112, -1048576;
	mov.b64 	%fd204, {%r111, %r113};
	mul.f64 	%fd205, %fd202, %fd203;
	neg.f64 	%fd206, %fd205;
	fma.rn.f64 	%fd207, %fd205, %fd206, %fd202;
	fma.rn.f64 	%fd208, %fd207, %fd204, %fd205;
	neg.f64 	%fd209, %fd208;
	fma.rn.f64 	%fd210, %fd203, %fd209, 0d3FF0000000000000;
	fma.rn.f64 	%fd211, %fd210, %fd204, %fd204;
	fma.rn.f64 	%fd212, %fd208, %fd209, %fd202;
	fma.rn.f64 	%fd213, %fd212, %fd211, %fd208;
	{
	.reg .b32 %temp; 
	mov.b64 	{%r114, %temp}, %fd213;
	}
	{
	.reg .b32 %temp; 
	mov.b64 	{%temp, %r115}, %fd213;
	}
	add.s32 	%r116, %r115, 1048576;
	mov.b64 	%fd214, {%r114, %r116};
	fma.rn.f64 	%fd215, %fd201, 0d3EC715B371155F70, 0dBEBAC2FE66FAAC4B;
	fma.rn.f64 	%fd216, %fd215, %fd201, 0d3ED9A9B88EFCD9B8;
	fma.rn.f64 	%fd217, %fd216, %fd201, 0d3EDD0F40A8A0C4C3;
	fma.rn.f64 	%fd218, %fd217, %fd201, 0d3EF46D4CFA9E0E1F;
	fma.rn.f64 	%fd219, %fd218, %fd201, 0d3F079C168D1E2422;
	fma.rn.f64 	%fd220, %fd219, %fd201, 0d3F1C9A88C3BCA540;
	fma.rn.f64 	%fd221, %fd220, %fd201, 0d3F31C4E64BD476DF;
	fma.rn.f64 	%fd222, %fd221, %fd201, 0d3F46E8BA60009C8F;
	fma.rn.f64 	%fd223, %fd222, %fd201, 0d3F5F1C71C62B05A2;
	fma.rn.f64 	%fd224, %fd223, %fd201, 0d3F76DB6DB6DC9F2C;
	fma.rn.f64 	%fd225, %fd224, %fd201, 0d3F9333333333329C;
	fma.rn.f64 	%fd226, %fd225, %fd201, 0d3FB5555555555555;
	setp.lt.s32 	%p89, %r109, 1;
	mov.f64 	%fd227, 0d0000000000000000;
	mul.rn.f64 	%fd228, %fd60, %fd227;
	mul.f64 	%fd229, %fd201, %fd226;
	fma.rn.f64 	%fd230, %fd229, %fd214, %fd214;
	selp.f64 	%fd231, %fd228, %fd230, %p89;
	setp.lt.s32 	%p90, %r109, 0;
	mov.f64 	%fd232, 0d7FF0000000000000;
	mul.rn.f64 	%fd233, %fd231, %fd232;
	selp.f64 	%fd234, %fd233, %fd231, %p90;
	setp.lt.s32 	%p91, %r23, 0;
	mov.f64 	%fd235, 0dBCA1A62633145C07;
	add.rn.f64 	%fd236, %fd234, %fd235;
	neg.f64 	%fd237, %fd236;
	mov.f64 	%fd238, 0d400921FB54442D18;
	add.rn.f64 	%fd239, %fd238, %fd237;
	selp.f64 	%fd284, %fd239, %fd234, %p91;
$L__BB6_61:
	setp.lt.s32 	%p93, %r2, 0;
	setp.eq.s32 	%p94, %r3, 1062207488;
	mul.f64 	%fd66, %fd284, 0d3FE45F306DC9C883;
	{ // callseq 27, 0
	.param .b64 param0;
	st.param.f64 	[param0], %fd60;
	.param .b64 param1;
	st.param.f64 	[param1], 0d4000000000000000;
	.param .b64 retval0;
	call.uni (retval0), 
	__internal_accurate_pow, 
	(
	param0, 
	param1
	);
	ld.param.f64 	%fd261, [retval0];
	} // callseq 27
	setp.lt.s32 	%p96, %r23, 0;
	neg.f64 	%fd263, %fd261;
	selp.f64 	%fd264, %fd263, %fd261, %p94;
	selp.f64 	%fd265, %fd264, %fd261, %p96;
	setp.eq.f64 	%p97, %fd59, 0d0000000000000000;
	selp.b32 	%r117, %r23, 0, %p94;
	or.b32  	%r118, %r117, 2146435072;
	selp.b32 	%r119, %r118, %r117, %p93;
	mov.b32 	%r120, 0;
	mov.b64 	%fd266, {%r120, %r119};
	selp.f64 	%fd285, %fd266, %fd265, %p97;
	add.f64 	%fd267, %fd59, 0d4000000000000000;
	{
	.reg .b32 %temp; 
	mov.b64 	{%temp, %r121}, %fd267;
	}
	and.b32  	%r122, %r121, 2146435072;
	setp.ne.s32 	%p98, %r122, 2146435072;
	@%p98 bra 	$L__BB6_66;
	setp.num.f64 	%p99, %fd59, %fd59;
	@%p99 bra 	$L__BB6_64;
	mov.f64 	%fd268, 0d4000000000000000;
	add.rn.f64 	%fd285, %fd59, %fd268;
	bra.uni 	$L__BB6_66;
$L__BB6_64:
	setp.neu.f64 	%p100, %fd60, 0d7FF0000000000000;
	@%p100 bra 	$L__BB6_66;
	selp.b32 	%r123, %r5, %r4, %p1;
	selp.b32 	%r124, %r123, %r4, %p96;
	mov.b32 	%r125, 0;
	mov.b64 	%fd285, {%r125, %r124};
$L__BB6_66:
	setp.eq.f64 	%p102, %fd59, 0d3FF0000000000000;
	mov.f64 	%fd269, 0d3FF0000000000000;
	sub.f64 	%fd270, %fd269, %fd285;
	sqrt.rn.f64 	%fd271, %fd270;
	selp.f64 	%fd272, 0d0000000000000000, %fd271, %p102;
	mul.f64 	%fd273, %fd59, 0d3FE45F306DC9C883;
	sub.f64 	%fd274, %fd269, %fd66;
	fma.rn.f64 	%fd275, %fd273, %fd272, %fd274;
	fma.rn.f64 	%fd286, %fd4, %fd275, %fd73;
$L__BB6_67:
	st.global.f64 	[%rd48], %fd286;
	setp.eq.s64 	%p103, %rd49, 0;
	@%p103 bra 	$L__BB6_69;
	st.global.f64 	[%rd50], %fd286;
$L__BB6_69:
	ld.param.u32 	%r127, [_Z35Naive_Kriging_Kernel_SOA_Generate_APdS_iS_S_i14VariogramModelPA20480_dS2__param_2];
	add.s64 	%rd50, %rd50, 163840;
	add.s64 	%rd49, %rd49, 1;
	add.s64 	%rd34, %rd1, %rd49;
	add.s64 	%rd48, %rd48, 8;
	add.s64 	%rd47, %rd47, 8;
	add.s64 	%rd46, %rd46, 8;
	cvt.s64.s32 	%rd35, %r127;
	setp.lt.u64 	%p104, %rd34, %rd35;
	@%p104 bra 	$L__BB6_3;
$L__BB6_70:
	ld.param.u64 	%rd45, [_Z35Naive_Kriging_Kernel_SOA_Generate_APdS_iS_S_i14VariogramModelPA20480_dS2__param_8];
	cvta.to.global.u64 	%rd36, %rd45;
	mad.lo.s64 	%rd37, %rd1, 163840, %rd36;
	shl.b64 	%rd38, %rd1, 3;
	add.s64 	%rd39, %rd37, %rd38;
	mov.b64 	%rd40, 4607182418800017408;
	st.global.u64 	[%rd39], %rd40;
$L__BB6_71:
	ret;

}
	// .globl	_Z42Naive_Kriging_Kernel_SOA_Generate_B_MatrixPdS_iS_S_i14VariogramModelPA20480_d
.visible .entry _Z42Naive_Kriging_Kernel_SOA_Generate_B_MatrixPdS_iS_S_i14VariogramModelPA20480_d(
	.param .u64 .ptr .align 1 _Z42Naive_Kriging_Kernel_SOA_Generate_B_MatrixPdS_iS_S_i14VariogramModelPA20480_d_param_0,
	.param .u64 .ptr .align 1 _Z42Naive_Kriging_Kernel_SOA_Generate_B_MatrixPdS_iS_S_i14VariogramModelPA20480_d_param_1,
	.param .u32 _Z42Naive_Kriging_Kernel_SOA_Generate_B_MatrixPdS_iS_S_i14VariogramModelPA20480_d_param_2,
	.param .u64 .ptr .align 1 _Z42Naive_Kriging_Kernel_SOA_Generate_B_MatrixPdS_iS_S_i14VariogramModelPA20480_d_param_3,
	.param .u64 .ptr .align 1 _Z42Naive_Kriging_Kernel_SOA_Generate_B_MatrixPdS_iS_S_i14VariogramModelPA20480_d_param_4,
	.param .u32 _Z42Naive_Kriging_Kernel_SOA_Generate_B_MatrixPdS_iS_S_i14VariogramModelPA20480_d_param_5,
	.param .align 8 .b8 _Z42Naive_Kriging_Kernel_SOA_Generate_B_MatrixPdS_iS_S_i14VariogramModelPA20480_d_param_6[32],
	.param .u64 .ptr .align 1 _Z42Naive_Kriging_Kernel_SOA_Generate_B_MatrixPdS_iS_S_i14VariogramModelPA20480_d_param_7
)
{
	.reg .pred 	%p<104>;
	.reg .b32 	%r<137>;
	.reg .b32 	%f<5>;
	.reg .b64 	%rd<36>;
	.reg .b64 	%fd<287>;

	ld.param.f64 	%fd75, [_Z42Naive_Kriging_Kernel_SOA_Generate_B_MatrixPdS_iS_S_i14VariogramModelPA20480_d_param_6+24];
	ld.param.f64 	%fd74, [_Z42Naive_Kriging_Kernel_SOA_Generate_B_MatrixPdS_iS_S_i14VariogramModelPA20480_d_param_6+16];
	ld.param.f64 	%fd73, [_Z42Naive_Kriging_Kernel_SOA_Generate_B_MatrixPdS_iS_S_i14VariogramModelPA20480_d_param_6+8];
	ld.param.u32 	%r25, [_Z42Naive_Kriging_Kernel_SOA_Generate_B_MatrixPdS_iS_S_i14VariogramModelPA20480_d_param_6];
	ld.param.u64 	%rd13, [_Z42Naive_Kriging_Kernel_SOA_Generate_B_MatrixPdS_iS_S_i14VariogramModelPA20480_d_param_0];
	ld.param.u64 	%rd14, [_Z42Naive_Kriging_Kernel_SOA_Generate_B_MatrixPdS_iS_S_i14VariogramModelPA20480_d_param_1];
	ld.param.u32 	%r24, [_Z42Naive_Kriging_Kernel_SOA_Generate_B_MatrixPdS_iS_S_i14VariogramModelPA20480_d_param_2];
	ld.param.u64 	%rd17, [_Z42Naive_Kriging_Kernel_SOA_Generate_B_MatrixPdS_iS_S_i14VariogramModelPA20480_d_param_7];
	mov.u32 	%r26, %ntid.x;
	mov.u32 	%r27, %ctaid.x;
	mov.u32 	%r28, %tid.x;
	mad.lo.s32 	%r1, %r26, %r27, %r28;
	setp.ge.s32 	%p3, %r1, %r24;
	@%p3 bra 	$L__BB7_68;
	setp.eq.s32 	%p4, %r24, 0;
	@%p4 bra 	$L__BB7_68;
	mov.f64 	%fd76, 0d4000000000000000;
	{
	.reg .b32 %temp; 
	mov.b64 	{%temp, %r2}, %fd76;
	}
	and.b32  	%r3, %r2, 2146435072;
	setp.eq.s32 	%p5, %r3, 1062207488;
	setp.lt.s32 	%p6, %r2, 0;
	selp.b32 	%r4, 0, 2146435072, %p6;
	and.b32  	%r29, %r2, 2147483647;
	setp.ne.s32 	%p7, %r29, 1071644672;
	and.pred  	%p1, %p5, %p7;
	sub.f64 	%fd3, %fd74, %fd73;
	mov.f64 	%fd77, 0d4008000000000000;
	{
	.reg .b32 %temp; 
	mov.b64 	{%temp, %r5}, %fd77;
	}
	and.b32  	%r6, %r5, 2146435072;
	setp.eq.s32 	%p8, %r6, 1073741824;
	setp.lt.s32 	%p9, %r5, 0;
	selp.b32 	%r7, 0, 2146435072, %p9;
	and.b32  	%r30, %r5, 2147483647;
	setp.ne.s32 	%p10, %r30, 1071644672;
	and.pred  	%p2, %p8, %p10;
	cvta.to.global.u64 	%rd18, %rd17;
	mul.wide.s32 	%rd19, %r1, 8;
	add.s64 	%rd35, %rd18, %rd19;
	cvta.to.global.u64 	%rd32, %rd13;
	cvta.to.global.u64 	%rd33, %rd14;
	cvt.s64.s32 	%rd34, %r24;
$L__BB7_3:
	ld.param.u64 	%rd30, [_Z42Naive_Kriging_Kernel_SOA_Generate_B_MatrixPdS_iS_S_i14VariogramModelPA20480_d_param_3];
	setp.lt.s32 	%p11, %r2, 0;
	setp.eq.s32 	%p12, %r3, 1062207488;
	cvta.to.global.u64 	%rd20, %rd30;
	mov.u32 	%r31, %ntid.x;
	mov.u32 	%r32, %ctaid.x;
	mov.u32 	%r33, %tid.x;
	mad.lo.s32 	%r34, %r31, %r32, %r33;
	mul.wide.s32 	%rd21, %r34, 8;
	add.s64 	%rd22, %rd20, %rd21;
	ld.global.f64 	%fd78, [%rd22];
	ld.global.f64 	%fd79, [%rd32];
	sub.f64 	%fd4, %fd78, %fd79;
	{
	.reg .b32 %temp; 
	mov.b64 	{%temp, %r8}, %fd4;
	}
	abs.f64 	%fd5, %fd4;
	{ // callseq 28, 0
	.param .b64 param0;
	st.param.f64 	[param0], %fd5;
	.param .b64 param1;
	st.param.f64 	[param1], 0d4000000000000000;
	.param .b64 retval0;
	call.uni (retval0), 
	__internal_accurate_pow, 
	(
	param0, 
	param1
	);
	ld.param.f64 	%fd80, [retval0];
	} // callseq 28
	setp.lt.s32 	%p14, %r8, 0;
	neg.f64 	%fd82, %fd80;
	selp.f64 	%fd83, %fd82, %fd80, %p12;
	selp.f64 	%fd84, %fd83, %fd80, %p14;
	setp.eq.f64 	%p15, %fd4, 0d0000000000000000;
	selp.b32 	%r35, %r8, 0, %p12;
	or.b32  	%r36, %r35, 2146435072;
	selp.b32 	%r37, %r36, %r35, %p11;
	mov.b32 	%r38, 0;
	mov.b64 	%fd85, {%r38, %r37};
	selp.f64 	%fd276, %fd85, %fd84, %p15;
	add.f64 	%fd86, %fd4, 0d4000000000000000;
	{
	.reg .b32 %temp; 
	mov.b64 	{%temp, %r39}, %fd86;
	}
	and.b32  	%r40, %r39, 2146435072;
	setp.ne.s32 	%p16, %r40, 2146435072;
	@%p16 bra 	$L__BB7_8;
	setp.num.f64 	%p17, %fd4, %fd4;
	@%p17 bra 	$L__BB7_6;
	mov.f64 	%fd87, 0d4000000000000000;
	add.rn.f64 	%fd276, %fd4, %fd87;
	bra.uni 	$L__BB7_8;
$L__BB7_6:
	setp.neu.f64 	%p18, %fd5, 0d7FF0000000000000;
	@%p18 bra 	$L__BB7_8;
	setp.lt.s32 	%p19, %r8, 0;
	or.b32  	%r41, %r4, -2147483648;
	selp.b32 	%r42, %r41, %r4, %p1;
	selp.b32 	%r43, %r42, %r4, %p19;
	mov.b32 	%r44, 0;
	mov.b64 	%fd276, {%r44, %r43};
$L__BB7_8:
	ld.param.u64 	%rd31, [_Z42Naive_Kriging_Kernel_SOA_Generate_B_MatrixPdS_iS_S_i14VariogramModelPA20480_d_param_4];
	or.b32  	%r9, %r4, -2147483648;
	setp.lt.s32 	%p20, %r2, 0;
	setp.eq.s32 	%p21, %r3, 1062207488;
	setp.eq.f64 	%p23, %fd4, 0d3FF0000000000000;
	selp.f64 	%fd10, 0d3FF0000000000000, %fd276, %p23;
	cvta.to.global.u64 	%rd23, %rd31;
	add.s64 	%rd25, %rd23, %rd21;
	ld.global.f64 	%fd88, [%rd25];
	ld.global.f64 	%fd89, [%rd33];
	sub.f64 	%fd11, %fd88, %fd89;
	{
	.reg .b32 %temp; 
	mov.b64 	{%temp, %r10}, %fd11;
	}
	abs.f64 	%fd12, %fd11;
	{ // callseq 29, 0
	.param .b64 param0;
	st.param.f64 	[param0], %fd12;
	.param .b64 param1;
	st.param.f64 	[param1], 0d4000000000000000;
	.param .b64 retval0;
	call.uni (retval0), 
	__internal_accurate_pow, 
	(
	param0, 
	param1
	);
	ld.param.f64 	%fd90, [retval0];
	} // callseq 29
	setp.lt.s32 	%p24, %r10, 0;
	neg.f64 	%fd92, %fd90;
	selp.f64 	%fd93, %fd92, %fd90, %p21;
	selp.f64 	%fd94, %fd93, %fd90, %p24;
	setp.eq.f64 	%p25, %fd11, 0d0000000000000000;
	selp.b32 	%r49, %r10, 0, %p21;
	or.b32  	%r50, %r49, 2146435072;
	selp.b32 	%r51, %r50, %r49, %p20;
	mov.b32 	%r52, 0;
	mov.b64 	%fd95, {%r52, %r51};
	selp.f64 	%fd277, %fd95, %fd94, %p25;
	add.f64 	%fd96, %fd11, 0d4000000000000000;
	{
	.reg .b32 %temp; 
	mov.b64 	{%temp, %r53}, %fd96;
	}
	and.b32  	%r54, %r53, 2146435072;
	setp.ne.s32 	%p26, %r54, 2146435072;
	@%p26 bra 	$L__BB7_13;
	setp.num.f64 	%p27, %fd11, %fd11;
	@%p27 bra 	$L__BB7_11;
	mov.f64 	%fd97, 0d4000000000000000;
	add.rn.f64 	%fd277, %fd11, %fd97;
	bra.uni 	$L__BB7_13;
$L__BB7_11:
	setp.neu.f64 	%p28, %fd12, 0d7FF0000000000000;
	@%p28 bra 	$L__BB7_13;
	selp.b32 	%r55, %r9, %r4, %p1;
	selp.b32 	%r56, %r55, %r4, %p24;
	mov.b32 	%r57, 0;
	mov.b64 	%fd277, {%r57, %r56};
$L__BB7_13:
	setp.eq.f64 	%p30, %fd11, 0d3FF0000000000000;
	selp.f64 	%fd99, 0d3FF0000000000000, %fd277, %p30;
	add.f64 	%fd18, %fd10, %fd99;
	sqrt.rn.f64 	%fd19, %fd18;
	mov.f64 	%fd286, 0d0000000000000000;
	setp.gt.s32 	%p31, %r25, 4;
	@%p31 bra 	$L__BB7_21;
	setp.eq.s32 	%p35, %r25, 2;
	@%p35 bra 	$L__BB7_28;
	setp.eq.s32 	%p36, %r25, 3;
	@%p36 bra 	$L__BB7_35;
	setp.eq.s32 	%p37, %r25, 4;
	@%p37 bra 	$L__BB7_17;
	bra.uni 	$L__BB7_67;
$L__BB7_17:
	setp.eq.f64 	%p43, %fd18, 0d0000000000000000;
	mov.f64 	%fd286, %fd74;
	@%p43 bra 	$L__BB7_67;
	setp.lt.s32 	%p44, %r2, 0;
	setp.eq.s32 	%p45, %r3, 1062207488;
	div.rn.f64 	%fd33, %fd19, %fd75;
	{
	.reg .b32 %temp; 
	mov.b64 	{%temp, %r15}, %fd33;
	}
	abs.f64 	%fd34, %fd33;
	{ // callseq 31, 0
	.param .b64 param0;
	st.param.f64 	[param0], %fd34;
	.param .b64 param1;
	st.param.f64 	[param1], 0d4000000000000000;
	.param .b64 retval0;
	call.uni (retval0), 
	__internal_accurate_pow, 
	(
	param0, 
	param1
	);
	ld.param.f64 	%fd129, [retval0];
	} // callseq 31
	setp.lt.s32 	%p47, %r15, 0;
	neg.f64 	%fd131, %fd129;
	selp.f64 	%fd132, %fd131, %fd129, %p45;
	selp.f64 	%fd133, %fd132, %fd129, %p47;
	setp.eq.f64 	%p48, %fd33, 0d0000000000000000;
	selp.b32 	%r64, %r15, 0, %p45;
	or.b32  	%r65, %r64, 2146435072;
	selp.b32 	%r66, %r65, %r64, %p44;
	mov.b32 	%r67, 0;
	mov.b64 	%fd134, {%r67, %r66};
	selp.f64 	%fd280, %fd134, %fd133, %p48;
	add.f64 	%fd135, %fd33, 0d4000000000000000;
	{
	.reg .b32 %temp; 
	mov.b64 	{%temp, %r68}, %fd135;
	}
	and.b32  	%r69, %r68, 2146435072;
	setp.ne.s32 	%p49, %r69, 2146435072;
	@%p49 bra 	$L__BB7_42;
	setp.num.f64 	%p50, %fd33, %fd33;
	@%p50 bra 	$L__BB7_40;
	mov.f64 	%fd136, 0d4000000000000000;
	add.rn.f64 	%fd280, %fd33, %fd136;
	bra.uni 	$L__BB7_42;
$L__BB7_21:
	setp.eq.s32 	%p32, %r25, 5;
	@%p32 bra 	$L__BB7_46;
	setp.eq.s32 	%p33, %r25, 6;
	@%p33 bra 	$L__BB7_52;
	setp.eq.s32 	%p34, %r25, 7;
	@%p34 bra 	$L__BB7_24;
	bra.uni 	$L__BB7_67;
$L__BB7_24:
	setp.eq.f64 	%p85, %fd18, 0d0000000000000000;
	setp.gt.f64 	%p86, %fd19, %fd75;
	or.pred  	%p87, %p85, %p86;
	mov.f64 	%fd286, %fd74;
	@%p87 bra 	$L__BB7_67;
	div.rn.f64 	%fd59, %fd19, %fd75;
	{
	.reg .b32 %temp; 
	mov.b64 	{%temp, %r23}, %fd59;
	}
	abs.f64 	%fd60, %fd59;
	{
	.reg .b32 %temp; 
	mov.b64 	{%temp, %r116}, %fd60;
	}
	setp.gt.s32 	%p88, %r116, 1071801957;
	@%p88 bra 	$L__BB7_60;
	mul.f64 	%fd240, %fd59, %fd59;
	fma.rn.f64 	%fd241, %fd240, 0d3FB0066BDC1895E9, 0dBFB3823B180754AF;
	fma.rn.f64 	%fd242, %fd241, %fd240, 0d3FB11E52CC2F79AE;
	fma.rn.f64 	%fd243, %fd242, %fd240, 0dBF924EAF3526861B;
	fma.rn.f64 	%fd244, %fd243, %fd240, 0d3F91DF02A31E6CB7;
	fma.rn.f64 	%fd245, %fd244, %fd240, 0d3F847D18B0EEC6CC;
	fma.rn.f64 	%fd246, %fd245, %fd240, 0d3F8D0AF961BA53B0;
	fma.rn.f64 	%fd247, %fd246, %fd240, 0d3F91BF7734CF1C48;
	fma.rn.f64 	%fd248, %fd247, %fd240, 0d3F96E91483144EF7;
	fma.rn.f64 	%fd249, %fd248, %fd240, 0d3F9F1C6E0A4F9F81;
	fma.rn.f64 	%fd250, %fd249, %fd240, 0d3FA6DB6DC27FA92B;
	fma.rn.f64 	%fd251, %fd250, %fd240, 0d3FB333333320F91B;
	fma.rn.f64 	%fd252, %fd251, %fd240, 0d3FC5555555555F4D;
	mul.f64 	%fd253, %fd240, %fd252;
	fma.rn.f64 	%fd61, %fd253, %fd60, %fd60;
	setp.gt.s32 	%p92, %r23, -1;
	@%p92 bra 	$L__BB7_59;
	mov.f64 	%fd258, 0d3C91A62633145C07;
	add.rn.f64 	%fd259, %fd61, %fd258;
	mov.f64 	%fd260, 0d3FF921FB54442D18;
	add.rn.f64 	%fd284, %fd260, %fd259;
	bra.uni 	$L__BB7_61;
$L__BB7_28:
	setp.eq.f64 	%p61, %fd18, 0d0000000000000000;
	setp.geu.f64 	%p62, %fd19, %fd75;
	or.pred  	%p63, %p61, %p62;
	mov.f64 	%fd286, %fd74;
	@%p63 bra 	$L__BB7_67;
	setp.lt.s32 	%p64, %r5, 0;
	setp.eq.s32 	%p65, %r6, 1073741824;
	div.rn.f64 	%fd20, %fd19, %fd75;
	{
	.reg .b32 %temp; 
	mov.b64 	{%temp, %r11}, %fd20;
	}
	abs.f64 	%fd21, %fd20;
	{ // callseq 32, 0
	.param .b64 param0;
	st.param.f64 	[param0], %fd21;
	.param .b64 param1;
	st.param.f64 	[param1], 0d4008000000000000;
	.param .b64 retval0;
	call.uni (retval0), 
	__internal_accurate_pow, 
	(
	param0, 
	param1
	);
	ld.param.f64 	%fd177, [retval0];
	} // callseq 32
	setp.lt.s32 	%p67, %r11, 0;
	neg.f64 	%fd179, %fd177;
	selp.f64 	%fd180, %fd179, %fd177, %p65;
	selp.f64 	%fd181, %fd180, %fd177, %p67;
	setp.eq.f64 	%p68, %fd20, 0d0000000000000000;
	selp.b32 	%r97, %r11, 0, %p65;
	or.b32  	%r98, %r97, 2146435072;
	selp.b32 	%r99, %r98, %r97, %p64;
	mov.b32 	%r100, 0;
	mov.b64 	%fd182, {%r100, %r99};
	selp.f64 	%fd278, %fd182, %fd181, %p68;
	add.f64 	%fd183, %fd20, 0d4008000000000000;
	{
	.reg .b32 %temp; 
	mov.b64 	{%temp, %r101}, %fd183;
	}
	and.b32  	%r102, %r101, 2146435072;
	setp.ne.s32 	%p69, %r102, 2146435072;
	@%p69 bra 	$L__BB7_34;
	setp.num.f64 	%p70, %fd20, %fd20;
	@%p70 bra 	$L__BB7_32;
	mov.f64 	%fd184, 0d4008000000000000;
	add.rn.f64 	%fd278, %fd20, %fd184;
	bra.uni 	$L__BB7_34;
$L__BB7_32:
	setp.neu.f64 	%p71, %fd21, 0d7FF0000000000000;
	@%p71 bra 	$L__BB7_34;
	setp.lt.s32 	%p72, %r11, 0;
	or.b32  	%r103, %r7, -2147483648;
	selp.b32 	%r104, %r103, %r7, %p2;
	selp.b32 	%r105, %r104, %r7, %p72;
	mov.b32 	%r106, 0;
	mov.b64 	%fd278, {%r106, %r105};
$L__BB7_34:
	setp.eq.f64 	%p73, %fd20, 0d3FF0000000000000;
	mul.f64 	%fd185, %fd278, 0d3FE0000000000000;
	selp.f64 	%fd186, 0d3FE0000000000000, %fd185, %p73;
	fma.rn.f64 	%fd187, %fd20, 0dBFF8000000000000, %fd186;
	add.f64 	%fd188, %fd187, 0d3FF0000000000000;
	mul.f64 	%fd286, %fd74, %fd188;
	bra.uni 	$L__BB7_67;
$L__BB7_35:
	setp.eq.f64 	%p57, %fd18, 0d0000000000000000;
	mov.f64 	%fd286, %fd74;
	@%p57 bra 	$L__BB7_67;
	neg.f64 	%fd157, %fd19;
	div.rn.f64 	%fd27, %fd157, %fd75;
	fma.rn.f64 	%fd158, %fd27, 0d3FF71547652B82FE, 0d4338000000000000;
	{
	.reg .b32 %temp; 
	mov.b64 	{%r12, %temp}, %fd158;
	}
	mov.f64 	%fd159, 0dC338000000000000;
	add.rn.f64 	%fd160, %fd158, %fd159;
	fma.rn.f64 	%fd161, %fd160, 0dBFE62E42FEFA39EF, %fd27;
	fma.rn.f64 	%fd162, %fd160, 0dBC7ABC9E3B39803F, %fd161;
	fma.rn.f64 	%fd163, %fd162, 0d3E5ADE1569CE2BDF, 0d3E928AF3FCA213EA;
	fma.rn.f64 	%fd164, %fd163, %fd162, 0d3EC71DEE62401315;
	fma.rn.f64 	%fd165, %fd164, %fd162, 0d3EFA01997C89EB71;
	fma.rn.f64 	%fd166, %fd165, %fd162, 0d3F2A01A014761F65;
	fma.rn.f64 	%fd167, %fd166, %fd162, 0d3F56C16C1852B7AF;
	fma.rn.f64 	%fd168, %fd167, %fd162, 0d3F81111111122322;
	fma.rn.f64 	%fd169, %fd168, %fd162, 0d3FA55555555502A1;
	fma.rn.f64 	%fd170, %fd169, %fd162, 0d3FC5555555555511;
	fma.rn.f64 	%fd171, %fd170, %fd162, 0d3FE000000000000B;
	fma.rn.f64 	%fd172, %fd171, %fd162, 0d3FF0000000000000;
	fma.rn.f64 	%fd173, %fd172, %fd162, 0d3FF0000000000000;
	{
	.reg .b32 %temp; 
	mov.b64 	{%r13, %temp}, %fd173;
	}
	{
	.reg .b32 %temp; 
	mov.b64 	{%temp, %r14}, %fd173;
	}
	shl.b32 	%r85, %r12, 20;
	add.s32 	%r86, %r85, %r14;
	mov.b64 	%fd279, {%r13, %r86};
	{
	.reg .b32 %temp; 
	mov.b64 	{%temp, %r87}, %fd27;
	}
	mov.b32 	%f4, %r87;
	abs.f32 	%f1, %f4;
	setp.lt.f32 	%p58, %f1, 0f4086232B;
	@%p58 bra 	$L__BB7_39;
	setp.lt.f64 	%p59, %fd27, 0d0000000000000000;
	add.f64 	%fd174, %fd27, 0d7FF0000000000000;
	selp.f64 	%fd279, 0d0000000000000000, %fd174, %p59;
	setp.geu.f32 	%p60, %f1, 0f40874800;
	@%p60 bra 	$L__BB7_39;
	shr.u32 	%r88, %r12, 31;
	add.s32 	%r89, %r12, %r88;
	shr.s32 	%r90, %r89, 1;
	shl.b32 	%r91, %r90, 20;
	add.s32 	%r92, %r14, %r91;
	mov.b64 	%fd175, {%r13, %r92};
	sub.s32 	%r93, %r12, %r90;
	shl.b32 	%r94, %r93, 20;
	add.s32 	%r95, %r94, 1072693248;
	mov.b32 	%r96, 0;
	mov.b64 	%fd176, {%r96, %r95};
	mul.f64 	%fd279, %fd176, %fd175;
$L__BB7_39:
	mul.f64 	%fd286, %fd3, %fd279;
	bra.uni 	$L__BB7_67;
$L__BB7_40:
	setp.neu.f64 	%p51, %fd34, 0d7FF0000000000000;
	@%p51 bra 	$L__BB7_42;
	setp.lt.s32 	%p52, %r15, 0;
	selp.b32 	%r70, %r9, %r4, %p1;
	selp.b32 	%r71, %r70, %r4, %p52;
	mov.b32 	%r72, 0;
	mov.b64 	%fd280, {%r72, %r71};
$L__BB7_42:
	setp.eq.f64 	%p53, %fd33, 0d3FF0000000000000;
	neg.f64 	%fd137, %fd280;
	selp.f64 	%fd39, 0dBFF0000000000000, %fd137, %p53;
	fma.rn.f64 	%fd138, %fd39, 0d3FF71547652B82FE, 0d4338000000000000;
	{
	.reg .b32 %temp; 
	mov.b64 	{%r16, %temp}, %fd138;
	}
	mov.f64 	%fd139, 0dC338000000000000;
	add.rn.f64 	%fd140, %fd138, %fd139;
	fma.rn.f64 	%fd141, %fd140, 0dBFE62E42FEFA39EF, %fd39;
	fma.rn.f64 	%fd142, %fd140, 0dBC7ABC9E3B39803F, %fd141;
	fma.rn.f64 	%fd143, %fd142, 0d3E5ADE1569CE2BDF, 0d3E928AF3FCA213EA;
	fma.rn.f64 	%fd144, %fd143, %fd142, 0d3EC71DEE62401315;
	fma.rn.f64 	%fd145, %fd144, %fd142, 0d3EFA01997C89EB71;
	fma.rn.f64 	%fd146, %fd145, %fd142, 0d3F2A01A014761F65;
	fma.rn.f64 	%fd147, %fd146, %fd142, 0d3F56C16C1852B7AF;
	fma.rn.f64 	%fd148, %fd147, %fd142, 0d3F81111111122322;
	fma.rn.f64 	%fd149, %fd148, %fd142, 0d3FA55555555502A1;
	fma.rn.f64 	%fd150, %fd149, %fd142, 0d3FC5555555555511;
	fma.rn.f64 	%fd151, %fd150, %fd142, 0d3FE000000000000B;
	fma.rn.f64 	%fd152, %fd151, %fd142, 0d3FF0000000000000;
	fma.rn.f64 	%fd153, %fd152, %fd142, 0d3FF0000000000000;
	{
	.reg .b32 %temp; 
	mov.b64 	{%r17, %temp}, %fd153;
	}
	{
	.reg .b32 %temp; 
	mov.b64 	{%temp, %r18}, %fd153;
	}
	shl.b32 	%r73, %r16, 20;
	add.s32 	%r74, %r73, %r18;
	mov.b64 	%fd281, {%r17, %r74};
	{
	.reg .b32 %temp; 
	mov.b64 	{%temp, %r75}, %fd39;
	}
	mov.b32 	%f3, %r75;
	abs.f32 	%f2, %f3;
	setp.lt.f32 	%p54, %f2, 0f4086232B;
	@%p54 bra 	$L__BB7_45;
	setp.lt.f64 	%p55, %fd39, 0d0000000000000000;
	add.f64 	%fd154, %fd39, 0d7FF0000000000000;
	selp.f64 	%fd281, 0d0000000000000000, %fd154, %p55;
	setp.geu.f32 	%p56, %f2, 0f40874800;
	@%p56 bra 	$L__BB7_45;
	shr.u32 	%r76, %r16, 31;
	add.s32 	%r77, %r16, %r76;
	shr.s32 	%r78, %r77, 1;
	shl.b32 	%r79, %r78, 20;
	add.s32 	%r80, %r18, %r79;
	mov.b64 	%fd155, {%r17, %r80};
	sub.s32 	%r81, %r16, %r78;
	shl.b32 	%r82, %r81, 20;
	add.s32 	%r83, %r82, 1072693248;
	mov.b32 	%r84, 0;
	mov.b64 	%fd156, {%r84, %r83};
	mul.f64 	%fd281, %fd156, %fd155;
$L__BB7_45:
	mul.f64 	%fd286, %fd3, %fd281;
	bra.uni 	$L__BB7_67;
$L__BB7_46:
	setp.eq.f64 	%p38, %fd18, 0d0000000000000000;
	mov.f64 	%fd286, %fd74;
	@%p38 bra 	$L__BB7_67;
	div.rn.f64 	%fd45, %fd19, %fd75;
	abs.f64 	%fd46, %fd45;
	setp.neu.f64 	%p39, %fd46, 0d7FF0000000000000;
	@%p39 bra 	$L__BB7_49;
	mov.f64 	%fd105, 0d0000000000000000;
	mul.rn.f64 	%fd282, %fd45, %fd105;
	mov.b32 	%r136, 0;
	bra.uni 	$L__BB7_51;
$L__BB7_49:
	mul.f64 	%fd100, %fd45, 0d3FE45F306DC9C883;
	cvt.rni.s32.f64 	%r136, %fd100;
	cvt.rn.f64.s32 	%fd101, %r136;
	fma.rn.f64 	%fd102, %fd101, 0dBFF921FB54442D18, %fd45;
	fma.rn.f64 	%fd103, %fd101, 0dBC91A62633145C00, %fd102;
	fma.rn.f64 	%fd282, %fd101, 0dB97B839A252049C0, %fd103;
	setp.ltu.f64 	%p40, %fd46, 0d41E0000000000000;
	@%p40 bra 	$L__BB7_51;
	{ // callseq 30, 0
	.param .b64 param0;
	st.param.f64 	[param0], %fd45;
	.param .align 16 .b8 retval0[16];
	call.uni (retval0), 
	__internal_trig_reduction_slowpathd, 
	(
	param0
	);
	ld.param.f64 	%fd282, [retval0];
	ld.param.b32 	%r136, [retval0+8];
	} // callseq 30
$L__BB7_51:
	shl.b32 	%r61, %r136, 6;
	cvt.u64.u32 	%rd26, %r61;
	and.b64  	%rd27, %rd26, 64;
	mov.u64 	%rd28, __cudart_sin_cos_coeffs;
	add.s64 	%rd29, %rd28, %rd27;
	mul.rn.f64 	%fd106, %fd282, %fd282;
	and.b32  	%r62, %r136, 1;
	setp.eq.b32 	%p41, %r62, 1;
	selp.f64 	%fd107, 0dBDA8FF8320FD8164, 0d3DE5DB65F9785EBA, %p41;
	ld.global.nc.v2.f64 	{%fd108, %fd109}, [%rd29];
	fma.rn.f64 	%fd110, %fd107, %fd106, %fd108;
	fma.rn.f64 	%fd111, %fd110, %fd106, %fd109;
	ld.global.nc.v2.f64 	{%fd112, %fd113}, [%rd29+16];
	fma.rn.f64 	%fd114, %fd111, %fd106, %fd112;
	fma.rn.f64 	%fd115, %fd114, %fd106, %fd113;
	ld.global.nc.v2.f64 	{%fd116, %fd117}, [%rd29+32];
	fma.rn.f64 	%fd118, %fd115, %fd106, %fd116;
	fma.rn.f64 	%fd119, %fd118, %fd106, %fd117;
	fma.rn.f64 	%fd120, %fd119, %fd282, %fd282;
	fma.rn.f64 	%fd121, %fd119, %fd106, 0d3FF0000000000000;
	selp.f64 	%fd122, %fd121, %fd120, %p41;
	and.b32  	%r63, %r136, 2;
	setp.eq.s32 	%p42, %r63, 0;
	mov.f64 	%fd123, 0d0000000000000000;
	sub.f64 	%fd124, %fd123, %fd122;
	selp.f64 	%fd125, %fd122, %fd124, %p42;
	div.rn.f64 	%fd126, %fd125, %fd45;
	mov.f64 	%fd127, 0d3FF0000000000000;
	sub.f64 	%fd128, %fd127, %fd126;
	fma.rn.f64 	%fd286, %fd3, %fd128, %fd73;
	bra.uni 	$L__BB7_67;
$L__BB7_52:
	setp.eq.f64 	%p74, %fd18, 0d0000000000000000;
	mov.f64 	%fd286, %fd74;
	@%p74 bra 	$L__BB7_67;
	setp.lt.s32 	%p75, %r2, 0;
	setp.eq.s32 	%p76, %r3, 1062207488;
	div.rn.f64 	%fd52, %fd19, %fd75;
	{
	.reg .b32 %temp; 
	mov.b64 	{%temp, %r22}, %fd52;
	}
	abs.f64 	%fd53, %fd52;
	{ // callseq 33, 0
	.param .b64 param0;
	st.param.f64 	[param0], %fd53;
	.param .b64 param1;
	st.param.f64 	[param1], 0d4000000000000000;
	.param .b64 retval0;
	call.uni (retval0), 
	__internal_accurate_pow, 
	(
	param0, 
	param1
	);
	ld.param.f64 	%fd189, [retval0];
	} // callseq 33
	setp.lt.s32 	%p78, %r22, 0;
	neg.f64 	%fd191, %fd189;
	selp.f64 	%fd192, %fd191, %fd189, %p76;
	selp.f64 	%fd193, %fd192, %fd189, %p78;
	setp.eq.f64 	%p79, %fd52, 0d0000000000000000;
	selp.b32 	%r107, %r22, 0, %p76;
	or.b32  	%r108, %r107, 2146435072;
	selp.b32 	%r109, %r108, %r107, %p75;
	mov.b32 	%r110, 0;
	mov.b64 	%fd194, {%r110, %r109};
	selp.f64 	%fd283, %fd194, %fd193, %p79;
	add.f64 	%fd195, %fd52, 0d4000000000000000;
	{
	.reg .b32 %temp; 
	mov.b64 	{%temp, %r111}, %fd195;
	}
	and.b32  	%r112, %r111, 2146435072;
	setp.ne.s32 	%p80, %r112, 2146435072;
	@%p80 bra 	$L__BB7_58;
	setp.num.f64 	%p81, %fd52, %fd52;
	@%p81 bra 	$L__BB7_56;
	mov.f64 	%fd196, 0d4000000000000000;
	add.rn.f64 	%fd283, %fd52, %fd196;
	bra.uni 	$L__BB7_58;
$L__BB7_56:
	setp.neu.f64 	%p82, %fd53, 0d7FF0000000000000;
	@%p82 bra 	$L__BB7_58;
	setp.lt.s32 	%p83, %r22, 0;
	selp.b32 	%r113, %r9, %r4, %p1;
	selp.b32 	%r114, %r113, %r4, %p83;
	mov.b32 	%r115, 0;
	mov.b64 	%fd283, {%r115, %r114};
$L__BB7_58:
	setp.eq.f64 	%p84, %fd52, 0d3FF0000000000000;
	selp.f64 	%fd197, 0d3FF0000000000000, %fd283, %p84;
	add.f64 	%fd198, %fd197, 0d3FF0000000000000;
	div.rn.f64 	%fd199, %fd197, %fd198;
	fma.rn.f64 	%fd286, %fd3, %fd199, %fd73;
	bra.uni 	$L__BB7_67;
$L__BB7_59:
	mov.f64 	%fd254, 0dBC91A62633145C07;
	add.rn.f64 	%fd255, %fd61, %fd254;
	neg.f64 	%fd256, %fd255;
	mov.f64 	%fd257, 0d3FF921FB54442D18;
	add.rn.f64 	%fd284, %fd257, %fd256;
	bra.uni 	$L__BB7_61;
$L__BB7_60:
	mov.f64 	%fd200, 0d3FF0000000000000;
	sub.f64 	%fd201, %fd200, %fd60;
	{
	.reg .b32 %temp; 
	mov.b64 	{%r117, %temp}, %fd201;
	}
	{
	.reg .b32 %temp; 
	mov.b64 	{%temp, %r118}, %fd201;
	}
	add.s32 	%r119, %r118, -1048576;
	mov.b64 	%fd202, {%r117, %r119};
	rsqrt.approx.ftz.f64 	%fd203, %fd202;
	{
	.reg .b32 %temp; 
	mov.b64 	{%r120, %temp}, %fd203;
	}
	{
	.reg .b32 %temp; 
	mov.b64 	{%temp, %r121}, %fd203;
	}
	add.s32 	%r122, %r121, -1048576;
	mov.b64 	%fd204, {%r120, %r122};
	mul.f64 	%fd205, %fd202, %fd203;
	neg.f64 	%fd206, %fd205;
	fma.rn.f64 	%fd207, %fd205, %fd206, %fd202;
	fma.rn.f64 	%fd208, %fd207, %fd204, %fd205;
	neg.f64 	%fd209, %fd208;
	fma.rn.f64 	%fd210, %fd203, %fd209, 0d3FF0000000000000;
	fma.rn.f64 	%fd211, %fd210, %fd204, %fd204;
	fma.rn.f64 	%fd212, %fd208, %fd209, %fd202;
	fma.rn.f64 	%fd213, %fd212, %fd211, %fd208;
	{
	.reg .b32 %temp; 
	mov.b64 	{%r123, %temp}, %fd213;
	}
	{
	.reg .b32 %temp; 
	mov.b64 	{%temp, %r124}, %fd213;
	}
	add.s32 	%r125, %r124, 1048576;
	mov.b64 	%fd214, {%r123, %r125};
	fma.rn.f64 	%fd215, %fd201, 0d3EC715B371155F70, 0dBEBAC2FE66FAAC4B;
	fma.rn.f64 	%fd216, %fd215, %fd201, 0d3ED9A9B88EFCD9B8;
	fma.rn.f64 	%fd217, %fd216, %fd201, 0d3EDD0F40A8A0C4C3;
	fma.rn.f64 	%fd218, %fd217, %fd201, 0d3EF46D4CFA9E0E1F;
	fma.rn.f64 	%fd219, %fd218, %fd201, 0d3F079C168D1E2422;
	fma.rn.f64 	%fd220, %fd219, %fd201, 0d3F1C9A88C3BCA540;
	fma.rn.f64 	%fd221, %fd220, %fd201, 0d3F31C4E64BD476DF;
	fma.rn.f64 	%fd222, %fd221, %fd201, 0d3F46E8BA60009C8F;
	fma.rn.f64 	%fd223, %fd222, %fd201, 0d3F5F1C71C62B05A2;
	fma.rn.f64 	%fd224, %fd223, %fd201, 0d3F76DB6DB6DC9F2C;
	fma.rn.f64 	%fd225, %fd224, %fd201, 0d3F9333333333329C;
	fma.rn.f64 	%fd226, %fd225, %fd201, 0d3FB5555555555555;
	setp.lt.s32 	%p89, %r118, 1;
	mov.f64 	%fd227, 0d0000000000000000;
	mul.rn.f64 	%fd228, %fd60, %fd227;
	mul.f64 	%fd229, %fd201, %fd226;
	fma.rn.f64 	%fd230, %fd229, %fd214, %fd214;
	selp.f64 	%fd231, %fd228, %fd230, %p89;
	setp.lt.s32 	%p90, %r118, 0;
	mov.f64 	%fd232, 0d7FF0000000000000;
	mul.rn.f64 	%fd233, %fd231, %fd232;
	selp.f64 	%fd234, %fd233, %fd231, %p90;
	setp.lt.s32 	%p91, %r23, 0;
	mov.f64 	%fd235, 0dBCA1A62633145C07;
	add.rn.f64 	%fd236, %fd234, %fd235;
	neg.f64 	%fd237, %fd236;
	mov.f64 	%fd238, 0d400921FB54442D18;
	add.rn.f64 	%fd239, %fd238, %fd237;
	selp.f64 	%fd284, %fd239, %fd234, %p91;
$L__BB7_61:
	setp.lt.s32 	%p93, %r2, 0;
	setp.eq.s32 	%p94, %r3, 1062207488;
	mul.f64 	%fd66, %fd284, 0d3FE45F306DC9C883;
	{ // callseq 34, 0
	.param .b64 param0;
	st.param.f64 	[param0], %fd60;
	.param .b64 param1;
	st.param.f64 	[param1], 0d4000000000000000;
	.param .b64 retval0;
	call.uni (retval0), 
	__internal_accurate_pow, 
	(
	param0, 
	param1
	);
	ld.param.f64 	%fd261, [retval0];
	} // callseq 34
	setp.lt.s32 	%p96, %r23, 0;
	neg.f64 	%fd263, %fd261;
	selp.f64 	%fd264, %fd263, %fd261, %p94;
	selp.f64 	%fd265, %fd264, %fd261, %p96;
	setp.eq.f64 	%p97, %fd59, 0d0000000000000000;
	selp.b32 	%r126, %r23, 0, %p94;
	or.b32  	%r127, %r126, 2146435072;
	selp.b32 	%r128, %r127, %r126, %p93;
	mov.b32 	%r129, 0;
	mov.b64 	%fd266, {%r129, %r128};
	selp.f64 	%fd285, %fd266, %fd265, %p97;
	add.f64 	%fd267, %fd59, 0d4000000000000000;
	{
	.reg .b32 %temp; 
	mov.b64 	{%temp, %r130}, %fd267;
	}
	and.b32  	%r131, %r130, 2146435072;
	setp.ne.s32 	%p98, %r131, 2146435072;
	@%p98 bra 	$L__BB7_66;
	setp.num.f64 	%p99, %fd59, %fd59;
	@%p99 bra 	$L__BB7_64;
	mov.f64 	%fd268, 0d4000000000000000;
	add.rn.f64 	%fd285, %fd59, %fd268;
	bra.uni 	$L__BB7_66;
$L__BB7_64:
	setp.neu.f64 	%p100, %fd60, 0d7FF0000000000000;
	@%p100 bra 	$L__BB7_66;
	setp.lt.s32 	%p101, %r23, 0;
	or.b32  	%r132, %r4, -2147483648;
	selp.b32 	%r133, %r132, %r4, %p1;
	selp.b32 	%r134, %r133, %r4, %p101;
	mov.b32 	%r135, 0;
	mov.b64 	%fd285, {%r135, %r134};
$L__BB7_66:
	setp.eq.f64 	%p102, %fd59, 0d3FF0000000000000;
	mov.f64 	%fd269, 0d3FF0000000000000;
	sub.f64 	%fd270, %fd269, %fd285;
	sqrt.rn.f64 	%fd271, %fd270;
	selp.f64 	%fd272, 0d0000000000000000, %fd271, %p102;
	mul.f64 	%fd273, %fd59, 0d3FE45F306DC9C883;
	sub.f64 	%fd274, %fd269, %fd66;
	fma.rn.f64 	%fd275, %fd273, %fd272, %fd274;
	fma.rn.f64 	%fd286, %fd3, %fd275, %fd73;
$L__BB7_67:
	st.global.f64 	[%rd35], %fd286;
	add.s64 	%rd35, %rd35, 163840;
	add.s64 	%rd34, %rd34, -1;
	add.s64 	%rd33, %rd33, 8;
	add.s64 	%rd32, %rd32, 8;
	setp.ne.s64 	%p103, %rd34, 0;
	@%p103 bra 	$L__BB7_3;
$L__BB7_68:
	ret;

}
	// .globl	_Z43Naive_Kriging_Kernel_AOAS_Generate_B_MatrixP5PointiS0_i14VariogramModelPA20480_d
.visible .entry _Z43Naive_Kriging_Kernel_AOAS_Generate_B_MatrixP5PointiS0_i14VariogramModelPA20480_d(
	.param .u64 .ptr .align 1 _Z43Naive_Kriging_Kernel_AOAS_Generate_B_MatrixP5PointiS0_i14VariogramModelPA20480_d_param_0,
	.param .u32 _Z43Naive_Kriging_Kernel_AOAS_Generate_B_MatrixP5PointiS0_i14VariogramModelPA20480_d_param_1,
	.param .u64 .ptr .align 1 _Z43Naive_Kriging_Kernel_AOAS_Generate_B_MatrixP5PointiS0_i14VariogramModelPA20480_d_param_2,
	.param .u32 _Z43Naive_Kriging_Kernel_AOAS_Generate_B_MatrixP5PointiS0_i14VariogramModelPA20480_d_param_3,
	.param .align 8 .b8 _Z43Naive_Kriging_Kernel_AOAS_Generate_B_MatrixP5PointiS0_i14VariogramModelPA20480_d_param_4[32],
	.param .u64 .ptr .align 1 _Z43Naive_Kriging_Kernel_AOAS_Generate_B_MatrixP5PointiS0_i14VariogramModelPA20480_d_param_5
)
{
	.reg .pred 	%p<104>;
	.reg .b32 	%r<128>;
	.reg .b32 	%f<5>;
	.reg .b64 	%rd<26>;
	.reg .b64 	%fd<287>;

	ld.param.f64 	%fd75, [_Z43Naive_Kriging_Kernel_AOAS_Generate_B_MatrixP5PointiS0_i14VariogramModelPA20480_d_param_4+24];
	ld.param.f64 	%fd74, [_Z43Naive_Kriging_Kernel_AOAS_Generate_B_MatrixP5PointiS0_i14VariogramModelPA20480_d_param_4+16];
	ld.param.f64 	%fd73, [_Z43Naive_Kriging_Kernel_AOAS_Generate_B_MatrixP5PointiS0_i14VariogramModelPA20480_d_param_4+8];
	ld.param.u32 	%r25, [_Z43Naive_Kriging_Kernel_AOAS_Generate_B_MatrixP5PointiS0_i14VariogramModelPA20480_d_param_4];
	ld.param.u64 	%rd11, [_Z43Naive_Kriging_Kernel_AOAS_Generate_B_MatrixP5PointiS0_i14VariogramModelPA20480_d_param_0];
	ld.param.u32 	%r24, [_Z43Naive_Kriging_Kernel_AOAS_Generate_B_MatrixP5PointiS0_i14VariogramModelPA20480_d_param_1];
	ld.param.u64 	%rd12, [_Z43Naive_Kriging_Kernel_AOAS_Generate_B_MatrixP5PointiS0_i14VariogramModelPA20480_d_param_2];
	ld.param.u64 	%rd13, [_Z43Naive_Kriging_Kernel_AOAS_Generate_B_MatrixP5PointiS0_i14VariogramModelPA20480_d_param_5];
	mov.u32 	%r26, %ntid.x;
	mov.u32 	%r27, %ctaid.x;
	mov.u32 	%r28, %tid.x;
	mad.lo.s32 	%r1, %r26, %r27, %r28;
	setp.ge.s32 	%p3, %r1, %r24;
	@%p3 bra 	$L__BB8_68;
	setp.eq.s32 	%p4, %r24, 0;
	@%p4 bra 	$L__BB8_68;
	cvta.to.global.u64 	%rd14, %rd12;
	mul.wide.s32 	%rd15, %r1, 32;
	add.s64 	%rd1, %rd14, %rd15;
	mov.f64 	%fd76, 0d4000000000000000;
	{
	.reg .b32 %temp; 
	mov.b64 	{%temp, %r2}, %fd76;
	}
	and.b32  	%r3, %r2, 2146435072;
	setp.eq.s32 	%p5, %r3, 1062207488;
	setp.lt.s32 	%p6, %r2, 0;
	selp.b32 	%r4, 0, 2146435072, %p6;
	and.b32  	%r29, %r2, 2147483647;
	setp.ne.s32 	%p7, %r29, 1071644672;
	and.pred  	%p1, %p5, %p7;
	sub.f64 	%fd3, %fd74, %fd73;
	mov.f64 	%fd77, 0d4008000000000000;
	{
	.reg .b32 %temp; 
	mov.b64 	{%temp, %r5}, %fd77;
	}
	and.b32  	%r6, %r5, 2146435072;
	setp.eq.s32 	%p8, %r6, 1073741824;
	setp.lt.s32 	%p9, %r5, 0;
	selp.b32 	%r7, 0, 2146435072, %p9;
	and.b32  	%r30, %r5, 2147483647;
	setp.ne.s32 	%p10, %r30, 1071644672;
	and.pred  	%p2, %p8, %p10;
	cvta.to.global.u64 	%rd16, %rd13;
	mul.wide.s32 	%rd17, %r1, 8;
	add.s64 	%rd25, %rd16, %rd17;
	cvta.to.global.u64 	%rd18, %rd11;
	add.s64 	%rd23, %rd18, 8;
	cvt.s64.s32 	%rd24, %r24;
$L__BB8_3:
	or.b32  	%r8, %r4, -2147483648;
	setp.lt.s32 	%p11, %r2, 0;
	setp.eq.s32 	%p12, %r3, 1062207488;
	ld.global.f64 	%fd78, [%rd1];
	ld.global.f64 	%fd79, [%rd23+-8];
	sub.f64 	%fd4, %fd78, %fd79;
	{
	.reg .b32 %temp; 
	mov.b64 	{%temp, %r9}, %fd4;
	}
	abs.f64 	%fd5, %fd4;
	{ // callseq 35, 0
	.param .b64 param0;
	st.param.f64 	[param0], %fd5;
	.param .b64 param1;
	st.param.f64 	[param1], 0d4000000000000000;
	.param .b64 retval0;
	call.uni (retval0), 
	__internal_accurate_pow, 
	(
	param0, 
	param1
	);
	ld.param.f64 	%fd80, [retval0];
	} // callseq 35
	setp.lt.s32 	%p14, %r9, 0;
	neg.f64 	%fd82, %fd80;
	selp.f64 	%fd83, %fd82, %fd80, %p12;
	selp.f64 	%fd84, %fd83, %fd80, %p14;
	setp.eq.f64 	%p15, %fd4, 0d0000000000000000;
	selp.b32 	%r31, %r9, 0, %p12;
	or.b32  	%r32, %r31, 2146435072;
	selp.b32 	%r33, %r32, %r31, %p11;
	mov.b32 	%r34, 0;
	mov.b64 	%fd85, {%r34, %r33};
	selp.f64 	%fd276, %fd85, %fd84, %p15;
	add.f64 	%fd86, %fd4, 0d4000000000000000;
	{
	.reg .b32 %temp; 
	mov.b64 	{%temp, %r35}, %fd86;
	}
	and.b32  	%r36, %r35, 2146435072;
	setp.ne.s32 	%p16, %r36, 2146435072;
	@%p16 bra 	$L__BB8_8;
	setp.num.f64 	%p17, %fd4, %fd4;
	@%p17 bra 	$L__BB8_6;
	mov.f64 	%fd87, 0d4000000000000000;
	add.rn.f64 	%fd276, %fd4, %fd87;
	bra.uni 	$L__BB8_8;
$L__BB8_6:
	setp.neu.f64 	%p18, %fd5, 0d7FF0000000000000;
	@%p18 bra 	$L__BB8_8;
	setp.lt.s32 	%p19, %r9, 0;
	selp.b32 	%r37, %r8, %r4, %p1;
	selp.b32 	%r38, %r37, %r4, %p19;
	mov.b32 	%r39, 0;
	mov.b64 	%fd276, {%r39, %r38};
$L__BB8_8:
	setp.lt.s32 	%p20, %r2, 0;
	setp.eq.s32 	%p21, %r3, 1062207488;
	setp.eq.f64 	%p23, %fd4, 0d3FF0000000000000;
	selp.f64 	%fd10, 0d3FF0000000000000, %fd276, %p23;
	ld.global.f64 	%fd88, [%rd1+8];
	ld.global.f64 	%fd89, [%rd23];
	sub.f64 	%fd11, %fd88, %fd89;
	{
	.reg .b32 %temp; 
	mov.b64 	{%temp, %r10}, %fd11;
	}
	abs.f64 	%fd12, %fd11;
	{ // callseq 36, 0
	.param .b64 param0;
	st.param.f64 	[param0], %fd12;
	.param .b64 param1;
	st.param.f64 	[param1], 0d4000000000000000;
	.param .b64 retval0;
	call.uni (retval0), 
	__internal_accurate_pow, 
	(
	param0, 
	param1
	);
	ld.param.f64 	%fd90, [retval0];
	} // callseq 36
	setp.lt.s32 	%p24, %r10, 0;
	neg.f64 	%fd92, %fd90;
	selp.f64 	%fd93, %fd92, %fd90, %p21;
	selp.f64 	%fd94, %fd93, %fd90, %p24;
	setp.eq.f64 	%p25, %fd11, 0d0000000000000000;
	selp.b32 	%r40, %r10, 0, %p21;
	or.b32  	%r41, %r40, 2146435072;
	selp.b32 	%r42, %r41, %r40, %p20;
	mov.b32 	%r43, 0;
	mov.b64 	%fd95, {%r43, %r42};
	selp.f64 	%fd277, %fd95, %fd94, %p25;
	add.f64 	%fd96, %fd11, 0d4000000000000000;
	{
	.reg .b32 %temp; 
	mov.b64 	{%temp, %r44}, %fd96;
	}
	and.b32  	%r45, %r44, 2146435072;
	setp.ne.s32 	%p26, %r45, 2146435072;
	@%p26 bra 	$L__BB8_13;
	setp.num.f64 	%p27, %fd11, %fd11;
	@%p27 bra 	$L__BB8_11;
	mov.f64 	%fd97, 0d4000000000000000;
	add.rn.f64 	%fd277, %fd11, %fd97;
	bra.uni 	$L__BB8_13;
$L__BB8_11:
	setp.neu.f64 	%p28, %fd12, 0d7FF0000000000000;
	@%p28 bra 	$L__BB8_13;
	selp.b32 	%r46, %r8, %r4, %p1;
	selp.b32 	%r47, %r46, %r4, %p24;
	mov.b32 	%r48, 0;
	mov.b64 	%fd277, {%r48, %r47};
$L__BB8_13:
	setp.eq.f64 	%p30, %fd11, 0d3FF0000000000000;
	selp.f64 	%fd99, 0d3FF0000000000000, %fd277, %p30;
	add.f64 	%fd18, %fd10, %fd99;
	sqrt.rn.f64 	%fd19, %fd18;
	mov.f64 	%fd286, 0d0000000000000000;
	setp.gt.s32 	%p31, %r25, 4;
	@%p31 bra 	$L__BB8_21;
	setp.eq.s32 	%p35, %r25, 2;
	@%p35 bra 	$L__BB8_28;
	setp.eq.s32 	%p36, %r25, 3;
	@%p36 bra 	$L__BB8_35;
	setp.eq.s32 	%p37, %r25, 4;
	@%p37 bra 	$L__BB8_17;
	bra.uni 	$L__BB8_67;
$L__BB8_17:
	setp.eq.f64 	%p43, %fd18, 0d0000000000000000;
	mov.f64 	%fd286, %fd74;
	@%p43 bra 	$L__BB8_67;
	setp.lt.s32 	%p44, %r2, 0;
	setp.eq.s32 	%p45, %r3, 1062207488;
	div.rn.f64 	%fd33, %fd19, %fd75;
	{
	.reg .b32 %temp; 
	mov.b64 	{%temp, %r15}, %fd33;
	}
	abs.f64 	%fd34, %fd33;
	{ // callseq 38, 0
	.param .b64 param0;
	st.param.f64 	[param0], %fd34;
	.param .b64 param1;
	st.param.f64 	[param1], 0d4000000000000000;
	.param .b64 retval0;
	call.uni (retval0), 
	__internal_accurate_pow, 
	(
	param0, 
	param1
	);
	ld.param.f64 	%fd129, [retval0];
	} // callseq 38
	setp.lt.s32 	%p47, %r15, 0;
	neg.f64 	%fd131, %fd129;
	selp.f64 	%fd132, %fd131, %fd129, %p45;
	selp.f64 	%fd133, %fd132, %fd129, %p47;
	setp.eq.f64 	%p48, %fd33, 0d0000000000000000;
	selp.b32 	%r55, %r15, 0, %p45;
	or.b32  	%r56, %r55, 2146435072;
	selp.b32 	%r57, %r56, %r55, %p44;
	mov.b32 	%r58, 0;
	mov.b64 	%fd134, {%r58, %r57};
	selp.f64 	%fd280, %fd134, %fd133, %p48;
	add.f64 	%fd135, %fd33, 0d4000000000000000;
	{
	.reg .b32 %temp; 
	mov.b64 	{%temp, %r59}, %fd135;
	}
	and.b32  	%r60, %r59, 2146435072;
	setp.ne.s32 	%p49, %r60, 2146435072;
	@%p49 bra 	$L__BB8_42;
	setp.num.f64 	%p50, %fd33, %fd33;
	@%p50 bra 	$L__BB8_40;
	mov.f64 	%fd136, 0d4000000000000000;
	add.rn.f64 	%fd280, %fd33, %fd136;
	bra.uni 	$L__BB8_42;
$L__BB8_21:
	setp.eq.s32 	%p32, %r25, 5;
	@%p32 bra 	$L__BB8_46;
	setp.eq.s32 	%p33, %r25, 6;
	@%p33 bra 	$L__BB8_52;
	setp.eq.s32 	%p34, %r25, 7;
	@%p34 bra 	$L__BB8_24;
	bra.uni 	$L__BB8_67;
$L__BB8_24:
	setp.eq.f64 	%p85, %fd18, 0d0000000000000000;
	setp.gt.f64 	%p86, %fd19, %fd75;
	or.pred  	%p87, %p85, %p86;
	mov.f64 	%fd286, %fd74;
	@%p87 bra 	$L__BB8_67;
	div.rn.f64 	%fd59, %fd19, %fd75;
	{
	.reg .b32 %temp; 
	mov.b64 	{%temp, %r23}, %fd59;
	}
	abs.f64 	%fd60, %fd59;
	{
	.reg .b32 %temp; 
	mov.b64 	{%temp, %r107}, %fd60;
	}
	setp.gt.s32 	%p88, %r107, 1071801957;
	@%p88 bra 	$L__BB8_60;
	mul.f64 	%fd240, %fd59, %fd59;
	fma.rn.f64 	%fd241, %fd240, 0d3FB0066BDC1895E9, 0dBFB3823B180754AF;
	fma.rn.f64 	%fd242, %fd241, %fd240, 0d3FB11E52CC2F79AE;
	fma.rn.f64 	%fd243, %fd242, %fd240, 0dBF924EAF3526861B;
	fma.rn.f64 	%fd244, %fd243, %fd240, 0d3F91DF02A31E6CB7;
	fma.rn.f64 	%fd245, %fd244, %fd240, 0d3F847D18B0EEC6CC;
	fma.rn.f64 	%fd246, %fd245, %fd240, 0d3F8D0AF961BA53B0;
	fma.rn.f64 	%fd247, %fd246, %fd240, 0d3F91BF7734CF1C48;
	fma.rn.f64 	%fd248, %fd247, %fd240, 0d3F96E91483144EF7;
	fma.rn.f64 	%fd249, %fd248, %fd240, 0d3F9F1C6E0A4F9F81;
	fma.rn.f64 	%fd250, %fd249, %fd240, 0d3FA6DB6DC27FA92B;
	fma.rn.f64 	%fd251, %fd250, %fd240, 0d3FB333333320F91B;
	fma.rn.f64 	%fd252, %fd251, %fd240, 0d3FC5555555555F4D;
	mul.f64 	%fd253, %fd240, %fd252;
	fma.rn.f64 	%fd61, %fd253, %fd60, %fd60;
	setp.gt.s32 	%p92, %r23, -1;
	@%p92 bra 	$L__BB8_59;
	mov.f64 	%fd258, 0d3C91A62633145C07;
	add.rn.f64 	%fd259, %fd61, %fd258;
	mov.f64 	%fd260, 0d3FF921FB54442D18;
	add.rn.f64 	%fd284, %fd260, %fd259;
	bra.uni 	$L__BB8_61;
$L__BB8_28:
	setp.eq.f64 	%p61, %fd18, 0d0000000000000000;
	setp.geu.f64 	%p62, %fd19, %fd75;
	or.pred  	%p63, %p61, %p62;
	mov.f64 	%fd286, %fd74;
	@%p63 bra 	$L__BB8_67;
	setp.lt.s32 	%p64, %r5, 0;
	setp.eq.s32 	%p65, %r6, 1073741824;
	div.rn.f64 	%fd20, %fd19, %fd75;
	{
	.reg .b32 %temp; 
	mov.b64 	{%temp, %r11}, %fd20;
	}
	abs.f64 	%fd21, %fd20;
	{ // callseq 39, 0
	.param .b64 param0;
	st.param.f64 	[param0], %fd21;
	.param .b64 param1;
	st.param.f64 	[param1], 0d4008000000000000;
	.param .b64 retval0;
	call.uni (retval0), 
	__internal_accurate_pow, 
	(
	param0, 
	param1
	);
	ld.param.f64 	%fd177, [retval0];
	} // callseq 39
	setp.lt.s32 	%p67, %r11, 0;
	neg.f64 	%fd179, %fd177;
	selp.f64 	%fd180, %fd179, %fd177, %p65;
	selp.f64 	%fd181, %fd180, %fd177, %p67;
	setp.eq.f64 	%p68, %fd20, 0d0000000000000000;
	selp.b32 	%r88, %r11, 0, %p65;
	or.b32  	%r89, %r88, 2146435072;
	selp.b32 	%r90, %r89, %r88, %p64;
	mov.b32 	%r91, 0;
	mov.b64 	%fd182, {%r91, %r90};
	selp.f64 	%fd278, %fd182, %fd181, %p68;
	add.f64 	%fd183, %fd20, 0d4008000000000000;
	{
	.reg .b32 %temp; 
	mov.b64 	{%temp, %r92}, %fd183;
	}
	and.b32  	%r93, %r92, 2146435072;
	setp.ne.s32 	%p69, %r93, 2146435072;
	@%p69 bra 	$L__BB8_34;
	setp.num.f64 	%p70, %fd20, %fd20;
	@%p70 bra 	$L__BB8_32;
	mov.f64 	%fd184, 0d4008000000000000;
	add.rn.f64 	%fd278, %fd20, %fd184;
	bra.uni 	$L__BB8_34;
$L__BB8_32:
	setp.neu.f64 	%p71, %fd21, 0d7FF0000000000000;
	@%p71 bra 	$L__BB8_34;
	setp.lt.s32 	%p72, %r11, 0;
	or.b32  	%r94, %r7, -2147483648;
	selp.b32 	%r95, %r94, %r7, %p2;
	selp.b32 	%r96, %r95, %r7, %p72;
	mov.b32 	%r97, 0;
	mov.b64 	%fd278, {%r97, %r96};
$L__BB8_34:
	setp.eq.f64 	%p73, %fd20, 0d3FF0000000000000;
	mul.f64 	%fd185, %fd278, 0d3FE0000000000000;
	selp.f64 	%fd186, 0d3FE0000000000000, %fd185, %p73;
	fma.rn.f64 	%fd187, %fd20, 0dBFF8000000000000, %fd186;
	add.f64 	%fd188, %fd187, 0d3FF0000000000000;
	mul.f64 	%fd286, %fd74, %fd188;
	bra.uni 	$L__BB8_67;
$L__BB8_35:
	setp.eq.f64 	%p57, %fd18, 0d0000000000000000;
	mov.f64 	%fd286, %fd74;
	@%p57 bra 	$L__BB8_67;
	neg.f64 	%fd157, %fd19;
	div.rn.f64 	%fd27, %fd157, %fd75;
	fma.rn.f64 	%fd158, %fd27, 0d3FF71547652B82FE, 0d4338000000000000;
	{
	.reg .b32 %temp; 
	mov.b64 	{%r12, %temp}, %fd158;
	}
	mov.f64 	%fd159, 0dC338000000000000;
	add.rn.f64 	%fd160, %fd158, %fd159;
	fma.rn.f64 	%fd161, %fd160, 0dBFE62E42FEFA39EF, %fd27;
	fma.rn.f64 	%fd162, %fd160, 0dBC7ABC9E3B39803F, %fd161;
	fma.rn.f64 	%fd163, %fd162, 0d3E5ADE1569CE2BDF, 0d3E928AF3FCA213EA;
	fma.rn.f64 	%fd164, %fd163, %fd162, 0d3EC71DEE62401315;
	fma.rn.f64 	%fd165, %fd164, %fd162, 0d3EFA01997C89EB71;
	fma.rn.f64 	%fd166, %fd165, %fd162, 0d3F2A01A014761F65;
	fma.rn.f64 	%fd167, %fd166, %fd162, 0d3F56C16C1852B7AF;
	fma.rn.f64 	%fd168, %fd167, %fd162, 0d3F81111111122322;
	fma.rn.f64 	%fd169, %fd168, %fd162, 0d3FA55555555502A1;
	fma.rn.f64 	%fd170, %fd169, %fd162, 0d3FC5555555555511;
	fma.rn.f64 	%fd171, %fd170, %fd162, 0d3FE000000000000B;
	fma.rn.f64 	%fd172, %fd171, %fd162, 0d3FF0000000000000;
	fma.rn.f64 	%fd173, %fd172, %fd162, 0d3FF0000000000000;
	{
	.reg .b32 %temp; 
	mov.b64 	{%r13, %temp}, %fd173;
	}
	{
	.reg .b32 %temp; 
	mov.b64 	{%temp, %r14}, %fd173;
	}
	shl.b32 	%r76, %r12, 20;
	add.s32 	%r77, %r76, %r14;
	mov.b64 	%fd279, {%r13, %r77};
	{
	.reg .b32 %temp; 
	mov.b64 	{%temp, %r78}, %fd27;
	}
	mov.b32 	%f4, %r78;
	abs.f32 	%f1, %f4;
	setp.lt.f32 	%p58, %f1, 0f4086232B;
	@%p58 bra 	$L__BB8_39;
	setp.lt.f64 	%p59, %fd27, 0d0000000000000000;
	add.f64 	%fd174, %fd27, 0d7FF0000000000000;
	selp.f64 	%fd279, 0d0000000000000000, %fd174, %p59;
	setp.geu.f32 	%p60, %f1, 0f40874800;
	@%p60 bra 	$L__BB8_39;
	shr.u32 	%r79, %r12, 31;
	add.s32 	%r80, %r12, %r79;
	shr.s32 	%r81, %r80, 1;
	shl.b32 	%r82, %r81, 20;
	add.s32 	%r83, %r14, %r82;
	mov.b64 	%fd175, {%r13, %r83};
	sub.s32 	%r84, %r12, %r81;
	shl.b32 	%r85, %r84, 20;
	add.s32 	%r86, %r85, 1072693248;
	mov.b32 	%r87, 0;
	mov.b64 	%fd176, {%r87, %r86};
	mul.f64 	%fd279, %fd176, %fd175;
$L__BB8_39:
	mul.f64 	%fd286, %fd3, %fd279;
	bra.uni 	$L__BB8_67;
$L__BB8_40:
	setp.neu.f64 	%p51, %fd34, 0d7FF0000000000000;
	@%p51 bra 	$L__BB8_42;
	setp.lt.s32 	%p52, %r15, 0;
	selp.b32 	%r61, %r8, %r4, %p1;
	selp.b32 	%r62, %r61, %r4, %p52;
	mov.b32 	%r63, 0;
	mov.b64 	%fd280, {%r63, %r62};
$L__BB8_42:
	setp.eq.f64 	%p53, %fd33, 0d3FF0000000000000;
	neg.f64 	%fd137, %fd280;
	selp.f64 	%fd39, 0dBFF0000000000000, %fd137, %p53;
	fma.rn.f64 	%fd138, %fd39, 0d3FF71547652B82FE, 0d4338000000000000;
	{
	.reg .b32 %temp; 
	mov.b64 	{%r16, %temp}, %fd138;
	}
	mov.f64 	%fd139, 0dC338000000000000;
	add.rn.f64 	%fd140, %fd138, %fd139;
	fma.rn.f64 	%fd141, %fd140, 0dBFE62E42FEFA39EF, %fd39;
	fma.rn.f64 	%fd142, %fd140, 0dBC7ABC9E3B39803F, %fd141;
	fma.rn.f64 	%fd143, %fd142, 0d3E5ADE1569CE2BDF, 0d3E928AF3FCA213EA;
	fma.rn.f64 	%fd144, %fd143, %fd142, 0d3EC71DEE62401315;
	fma.rn.f64 	%fd145, %fd144, %fd142, 0d3EFA01997C89EB71;
	fma.rn.f64 	%fd146, %fd145, %fd142, 0d3F2A01A014761F65;
	fma.rn.f64 	%fd147, %fd146, %fd142, 0d3F56C16C1852B7AF;
	fma.rn.f64 	%fd148, %fd147, %fd142, 0d3F81111111122322;
	fma.rn.f64 	%fd149, %fd148, %fd142, 0d3FA55555555502A1;
	fma.rn.f64 	%fd150, %fd149, %fd142, 0d3FC5555555555511;
	fma.rn.f64 	%fd151, %fd150, %fd142, 0d3FE000000000000B;
	fma.rn.f64 	%fd152, %fd151, %fd142, 0d3FF0000000000000;
	fma.rn.f64 	%fd153, %fd152, %fd142, 0d3FF0000000000000;
	{
	.reg .b32 %temp; 
	mov.b64 	{%r17, %temp}, %fd153;
	}
	{
	.reg .b32 %temp; 
	mov.b64 	{%temp, %r18}, %fd153;
	}
	shl.b32 	%r64, %r16, 20;
	add.s32 	%r65, %r64, %r18;
	mov.b64 	%fd281, {%r17, %r65};
	{
	.reg .b32 %temp; 
	mov.b64 	{%temp, %r66}, %fd39;
	}
	mov.b32 	%f3, %r66;
	abs.f32 	%f2, %f3;
	setp.lt.f32 	%p54, %f2, 0f4086232B;
	@%p54 bra 	$L__BB8_45;
	setp.lt.f64 	%p55, %fd39, 0d0000000000000000;
	add.f64 	%fd154, %fd39, 0d7FF0000000000000;
	selp.f64 	%fd281, 0d0000000000000000, %fd154, %p55;
	setp.geu.f32 	%p56, %f2, 0f40874800;
	@%p56 bra 	$L__BB8_45;
	shr.u32 	%r67, %r16, 31;
	add.s32 	%r68, %r16, %r67;
	shr.s32 	%r69, %r68, 1;
	shl.b32 	%r70, %r69, 20;
	add.s32 	%r71, %r18, %r70;
	mov.b64 	%fd155, {%r17, %r71};
	sub.s32 	%r72, %r16, %r69;
	shl.b32 	%r73, %r72, 20;
	add.s32 	%r74, %r73, 1072693248;
	mov.b32 	%r75, 0;
	mov.b64 	%fd156, {%r75, %r74};
	mul.f64 	%fd281, %fd156, %fd155;
$L__BB8_45:
	mul.f64 	%fd286, %fd3, %fd281;
	bra.uni 	$L__BB8_67;
$L__BB8_46:
	setp.eq.f64 	%p38, %fd18, 0d0000000000000000;
	mov.f64 	%fd286, %fd74;
	@%p38 bra 	$L__BB8_67;
	div.rn.f64 	%fd45, %fd19, %fd75;
	abs.f64 	%fd46, %fd45;
	setp.neu.f64 	%p39, %fd46, 0d7FF0000000000000;
	@%p39 bra 	$L__BB8_49;
	mov.f64 	%fd105, 0d0000000000000000;
	mul.rn.f64 	%fd282, %fd45, %fd105;
	mov.b32 	%r127, 0;
	bra.uni 	$L__BB8_51;
$L__BB8_49:
	mul.f64 	%fd100, %fd45, 0d3FE45F306DC9C883;
	cvt.rni.s32.f64 	%r127, %fd100;
	cvt.rn.f64.s32 	%fd101, %r127;
	fma.rn.f64 	%fd102, %fd101, 0dBFF921FB54442D18, %fd45;
	fma.rn.f64 	%fd103, %fd101, 0dBC91A62633145C00, %fd102;
	fma.rn.f64 	%fd282, %fd101, 0dB97B839A252049C0, %fd103;
	setp.ltu.f64 	%p40, %fd46, 0d41E0000000000000;
	@%p40 bra 	$L__BB8_51;
	{ // callseq 37, 0
	.param .b64 param0;
	st.param.f64 	[param0], %fd45;
	.param .align 16 .b8 retval0[16];
	call.uni (retval0), 
	__internal_trig_reduction_slowpathd, 
	(
	param0
	);
	ld.param.f64 	%fd282, [retval0];
	ld.param.b32 	%r127, [retval0+8];
	} // callseq 37
$L__BB8_51:
	shl.b32 	%r52, %r127, 6;
	cvt.u64.u32 	%rd19, %r52;
	and.b64  	%rd20, %rd19, 64;
	mov.u64 	%rd21, __cudart_sin_cos_coeffs;
	add.s64 	%rd22, %rd21, %rd20;
	mul.rn.f64 	%fd106, %fd282, %fd282;
	and.b32  	%r53, %r127, 1;
	setp.eq.b32 	%p41, %r53, 1;
	selp.f64 	%fd107, 0dBDA8FF8320FD8164, 0d3DE5DB65F9785EBA, %p41;
	ld.global.nc.v2.f64 	{%fd108, %fd109}, [%rd22];
	fma.rn.f64 	%fd110, %fd107, %fd106, %fd108;
	fma.rn.f64 	%fd111, %fd110, %fd106, %fd109;
	ld.global.nc.v2.f64 	{%fd112, %fd113}, [%rd22+16];
	fma.rn.f64 	%fd114, %fd111, %fd106, %fd112;
	fma.rn.f64 	%fd115, %fd114, %fd106, %fd113;
	ld.global.nc.v2.f64 	{%fd116, %fd117}, [%rd22+32];
	fma.rn.f64 	%fd118, %fd115, %fd106, %fd116;
	fma.rn.f64 	%fd119, %fd118, %fd106, %fd117;
	fma.rn.f64 	%fd120, %fd119, %fd282, %fd282;
	fma.rn.f64 	%fd121, %fd119, %fd106, 0d3FF0000000000000;
	selp.f64 	%fd122, %fd121, %fd120, %p41;
	and.b32  	%r54, %r127, 2;
	setp.eq.s32 	%p42, %r54, 0;
	mov.f64 	%fd123, 0d0000000000000000;
	sub.f64 	%fd124, %fd123, %fd122;
	selp.f64 	%fd125, %fd122, %fd124, %p42;
	div.rn.f64 	%fd126, %fd125, %fd45;
	mov.f64 	%fd127, 0d3FF0000000000000;
	sub.f64 	%fd128, %fd127, %fd126;
	fma.rn.f64 	%fd286, %fd3, %fd128, %fd73;
	bra.uni 	$L__BB8_67;
$L__BB8_52:
	setp.eq.f64 	%p74, %fd18, 0d0000000000000000;
	mov.f64 	%fd286, %fd74;
	@%p74 bra 	$L__BB8_67;
	setp.lt.s32 	%p75, %r2, 0;
	setp.eq.s32 	%p76, %r3, 1062207488;
	div.rn.f64 	%fd52, %fd19, %fd75;
	{
	.reg .b32 %temp; 
	mov.b64 	{%temp, %r22}, %fd52;
	}
	abs.f64 	%fd53, %fd52;
	{ // callseq 40, 0
	.param .b64 param0;
	st.param.f64 	[param0], %fd53;
	.param .b64 param1;
	st.param.f64 	[param1], 0d4000000000000000;
	.param .b64 retval0;
	call.uni (retval0), 
	__internal_accurate_pow, 
	(
	param0, 
	param1
	);
	ld.param.f64 	%fd189, [retval0];
	} // callseq 40
	setp.lt.s32 	%p78, %r22, 0;
	neg.f64 	%fd191, %fd189;
	selp.f64 	%fd192, %fd191, %fd189, %p76;
	selp.f64 	%fd193, %fd192, %fd189, %p78;
	setp.eq.f64 	%p79, %fd52, 0d0000000000000000;
	selp.b32 	%r98, %r22, 0, %p76;
	or.b32  	%r99, %r98, 2146435072;
	selp.b32 	%r100, %r99, %r98, %p75;
	mov.b32 	%r101, 0;
	mov.b64 	%fd194, {%r101, %r100};
	selp.f64 	%fd283, %fd194, %fd193, %p79;
	add.f64 	%fd195, %fd52, 0d4000000000000000;
	{
	.reg .b32 %temp; 
	mov.b64 	{%temp, %r102}, %fd195;
	}
	and.b32  	%r103, %r102, 2146435072;
	setp.ne.s32 	%p80, %r103, 2146435072;
	@%p80 bra 	$L__BB8_58;
	setp.num.f64 	%p81, %fd52, %fd52;
	@%p81 bra 	$L__BB8_56;
	mov.f64 	%fd196, 0d4000000000000000;
	add.rn.f64 	%fd283, %fd52, %fd196;
	bra.uni 	$L__BB8_58;
$L__BB8_56:
	setp.neu.f64 	%p82, %fd53, 0d7FF0000000000000;
	@%p82 bra 	$L__BB8_58;
	setp.lt.s32 	%p83, %r22, 0;
	selp.b32 	%r104, %r8, %r4, %p1;
	selp.b32 	%r105, %r104, %r4, %p83;
	mov.b32 	%r106, 0;
	mov.b64 	%fd283, {%r106, %r105};
$L__BB8_58:
	setp.eq.f64 	%p84, %fd52, 0d3FF0000000000000;
	selp.f64 	%fd197, 0d3FF0000000000000, %fd283, %p84;
	add.f64 	%fd198, %fd197, 0d3FF0000000000000;
	div.rn.f64 	%fd199, %fd197, %fd198;
	fma.rn.f64 	%fd286, %fd3, %fd199, %fd73;
	bra.uni 	$L__BB8_67;
$L__BB8_59:
	mov.f64 	%fd254, 0dBC91A62633145C07;
	add.rn.f64 	%fd255, %fd61, %fd254;
	neg.f64 	%fd256, %fd255;
	mov.f64 	%fd257, 0d3FF921FB54442D18;
	add.rn.f64 	%fd284, %fd257, %fd256;
	bra.uni 	$L__BB8_61;
$L__BB8_60:
	mov.f64 	%fd200, 0d3FF0000000000000;
	sub.f64 	%fd201, %fd200, %fd60;
	{
	.reg .b32 %temp; 
	mov.b64 	{%r108, %temp}, %fd201;
	}
	{
	.reg .b32 %temp; 
	mov.b64 	{%temp, %r109}, %fd201;
	}
	add.s32 	%r110, %r109, -1048576;
	mov.b64 	%fd202, {%r108, %r110};
	rsqrt.approx.ftz.f64 	%fd203, %fd202;
	{
	.reg .b32 %temp; 
	mov.b64 	{%r111, %temp}, %fd203;
	}
	{
	.reg .b32 %temp; 
	mov.b64 	{%temp, %r112}, %fd203;
	}
	add.s32 	%r113, %r112, -1048576;
	mov.b64 	%fd204, {%r111, %r113};
	mul.f64 	%fd205, %fd202, %fd203;
	neg.f64 	%fd206, %fd205;
	fma.rn.f64 	%fd207, %fd205, %fd206, %fd202;
	fma.rn.f64 	%fd208, %fd207, %fd204, %fd205;
	neg.f64 	%fd209, %fd208;
	fma.rn.f64 	%fd210, %fd203, %fd209, 0d3FF0000000000000;
	fma.rn.f64 	%fd211, %fd210, %fd204, %fd204;
	fma.rn.f64 	%fd212, %fd208, %fd209, %fd202;
	fma.rn.f64 	%fd213, %fd212, %fd211, %fd208;
	{
	.reg .b32 %temp; 
	mov.b64 	{%r114, %temp}, %fd213;
	}
	{
	.reg .b32 %temp; 
	mov.b64 	{%temp, %r115}, %fd213;
	}
	add.s32 	%r116, %r115, 1048576;
	mov.b64 	%fd214, {%r114, %r116};
	fma.rn.f64 	%fd215, %fd201, 0d3EC715B371155F70, 0dBEBAC2FE66FAAC4B;
	fma.rn.f64 	%fd216, %fd215, %fd201, 0d3ED9A9B88EFCD9B8;
	fma.rn.f64 	%fd217, %fd216, %fd201, 0d3EDD0F40A8A0C4C3;
	fma.rn.f64 	%fd218, %fd217, %fd201, 0d3EF46D4CFA9E0E1F;
	fma.rn.f64 	%fd219, %fd218, %fd201, 0d3F079C168D1E2422;
	fma.rn.f64 	%fd220, %fd219, %fd201, 0d3F1C9A88C3BCA540;
	fma.rn.f64 	%fd221, %fd220, %fd201, 0d3F31C4E64BD476DF;
	fma.rn.f64 	%fd222, %fd221, %fd201, 0d3F46E8BA60009C8F;
	fma.rn.f64 	%fd223, %fd222, %fd201, 0d3F5F1C71C62B05A2;
	fma.rn.f64 	%fd224, %fd223, %fd201, 0d3F76DB6DB6DC9F2C;
	fma.rn.f64 	%fd225, %fd224, %fd201, 0d3F9333333333329C;
	fma.rn.f64 	%fd226, %fd225, %fd201, 0d3FB5555555555555;
	setp.lt.s32 	%p89, %r109, 1;
	mov.f64 	%fd227, 0d0000000000000000;
	mul.rn.f64 	%fd228, %fd60, %fd227;
	mul.f64 	%fd229, %fd201, %fd226;
	fma.rn.f64 	%fd230, %fd229, %fd214, %fd214;
	selp.f64 	%fd231, %fd228, %fd230, %p89;
	setp.lt.s32 	%p90, %r109, 0;
	mov.f64 	%fd232, 0d7FF0000000000000;
	mul.rn.f64 	%fd233, %fd231, %fd232;
	selp.f64 	%fd234, %fd233, %fd231, %p90;
	setp.lt.s32 	%p91, %r23, 0;
	mov.f64 	%fd235, 0dBCA1A62633145C07;
	add.rn.f64 	%fd236, %fd234, %fd235;
	neg.f64 	%fd237, %fd236;
	mov.f64 	%fd238, 0d400921FB54442D18;
	add.rn.f64 	%fd239, %fd238, %fd237;
	selp.f64 	%fd284, %fd239, %fd234, %p91;
$L__BB8_61:
	setp.lt.s32 	%p93, %r2, 0;
	setp.eq.s32 	%p94, %r3, 1062207488;
	mul.f64 	%fd66, %fd284, 0d3FE45F306DC9C883;
	{ // callseq 41, 0
	.param .b64 param0;
	st.param.f64 	[param0], %fd60;
	.param .b64 param1;
	st.param.f64 	[param1], 0d4000000000000000;
	.param .b64 retval0;
	call.uni (retval0), 
	__internal_accurate_pow, 
	(
	param0, 
	param1
	);
	ld.param.f64 	%fd261, [retval0];
	} // callseq 41
	setp.lt.s32 	%p96, %r23, 0;
	neg.f64 	%fd263, %fd261;
	selp.f64 	%fd264, %fd263, %fd261, %p94;
	selp.f64 	%fd265, %fd264, %fd261, %p96;
	setp.eq.f64 	%p97, %fd59, 0d0000000000000000;
	selp.b32 	%r117, %r23, 0, %p94;
	or.b32  	%r118, %r117, 2146435072;
	selp.b32 	%r119, %r118, %r117, %p93;
	mov.b32 	%r120, 0;
	mov.b64 	%fd266, {%r120, %r119};
	selp.f64 	%fd285, %fd266, %fd265, %p97;
	add.f64 	%fd267, %fd59, 0d4000000000000000;
	{
	.reg .b32 %temp; 
	mov.b64 	{%temp, %r121}, %fd267;
	}
	and.b32  	%r122, %r121, 2146435072;
	setp.ne.s32 	%p98, %r122, 2146435072;
	@%p98 bra 	$L__BB8_66;
	setp.num.f64 	%p99, %fd59, %fd59;
	@%p99 bra 	$L__BB8_64;
	mov.f64 	%fd268, 0d4000000000000000;
	add.rn.f64 	%fd285, %fd59, %fd268;
	bra.uni 	$L__BB8_66;
$L__BB8_64:
	setp.neu.f64 	%p100, %fd60, 0d7FF0000000000000;
	@%p100 bra 	$L__BB8_66;
	setp.lt.s32 	%p101, %r23, 0;
	or.b32  	%r123, %r4, -2147483648;
	selp.b32 	%r124, %r123, %r4, %p1;
	selp.b32 	%r125, %r124, %r4, %p101;
	mov.b32 	%r126, 0;
	mov.b64 	%fd285, {%r126, %r125};
$L__BB8_66:
	setp.eq.f64 	%p102, %fd59, 0d3FF0000000000000;
	mov.f64 	%fd269, 0d3FF0000000000000;
	sub.f64 	%fd270, %fd269, %fd285;
	sqrt.rn.f64 	%fd271, %fd270;
	selp.f64 	%fd272, 0d0000000000000000, %fd271, %p102;
	mul.f64 	%fd273, %fd59, 0d3FE45F306DC9C883;
	sub.f64 	%fd274, %fd269, %fd66;
	fma.rn.f64 	%fd275, %fd273, %fd272, %fd274;
	fma.rn.f64 	%fd286, %fd3, %fd275, %fd73;
$L__BB8_67:
	st.global.f64 	[%rd25], %fd286;
	add.s64 	%rd25, %rd25, 163840;
	add.s64 	%rd24, %rd24, -1;
	add.s64 	%rd23, %rd23, 32;
	setp.ne.s64 	%p103, %rd24, 0;
	@%p103 bra 	$L__BB8_3;
$L__BB8_68:
	ret;

}
	// .globl	_Z43Tiled_Kriging_Kernel_AOAS_Generate_B_MatrixP5PointiS0_i14VariogramModelPA20480_d
.visible .entry _Z43Tiled_Kriging_Kernel_AOAS_Generate_B_MatrixP5PointiS0_i14VariogramModelPA20480_d(
	.param .u64 .ptr .align 1 _Z43Tiled_Kriging_Kernel_AOAS_Generate_B_MatrixP5PointiS0_i14VariogramModelPA20480_d_param_0,
	.param .u32 _Z43Tiled_Kriging_Kernel_AOAS_Generate_B_MatrixP5PointiS0_i14VariogramModelPA20480_d_param_1,
	.param .u64 .ptr .align 1 _Z43Tiled_Kriging_Kernel_AOAS_Generate_B_MatrixP5PointiS0_i14VariogramModelPA20480_d_param_2,
	.param .u32 _Z43Tiled_Kriging_Kernel_AOAS_Generate_B_MatrixP5PointiS0_i14VariogramModelPA20480_d_param_3,
	.param .align 8 .b8 _Z43Tiled_Kriging_Kernel_AOAS_Generate_B_MatrixP5PointiS0_i14VariogramModelPA20480_d_param_4[32],
	.param .u64 .ptr .align 1 _Z43Tiled_Kriging_Kernel_AOAS_Generate_B_MatrixP5PointiS0_i14VariogramModelPA20480_d_param_5
)
{
	.reg .pred 	%p<207>;
	.reg .b32 	%r<284>;
	.reg .b32 	%f<9>;
	.reg .b64 	%rd<57>;
	.reg .b64 	%fd<574>;
	// demoted variable
	.shared .align 8 .b8 _ZZ43Tiled_Kriging_Kernel_AOAS_Generate_B_MatrixP5PointiS0_i14VariogramModelPA20480_dE5SM_dx[8192];
	// demoted variable
	.shared .align 8 .b8 _ZZ43Tiled_Kriging_Kernel_AOAS_Generate_B_MatrixP5PointiS0_i14VariogramModelPA20480_dE5SM_dy[8192];
	ld.param.f64 	%fd147, [_Z43Tiled_Kriging_Kernel_AOAS_Generate_B_MatrixP5PointiS0_i14VariogramModelPA20480_d_param_4+24];
	ld.param.f64 	%fd146, [_Z43Tiled_Kriging_Kernel_AOAS_Generate_B_MatrixP5PointiS0_i14VariogramModelPA20480_d_param_4+16];
	ld.param.f64 	%fd145, [_Z43Tiled_Kriging_Kernel_AOAS_Generate_B_MatrixP5PointiS0_i14VariogramModelPA20480_d_param_4+8];
	ld.param.u32 	%r61, [_Z43Tiled_Kriging_Kernel_AOAS_Generate_B_MatrixP5PointiS0_i14VariogramModelPA20480_d_param_4];
	ld.param.u32 	%r60, [_Z43Tiled_Kriging_Kernel_AOAS_Generate_B_MatrixP5PointiS0_i14VariogramModelPA20480_d_param_1];
	ld.param.u64 	%rd15, [_Z43Tiled_Kriging_Kernel_AOAS_Generate_B_MatrixP5PointiS0_i14VariogramModelPA20480_d_param_2];
	cvta.to.global.u64 	%rd1, %rd15;
	mov.u32 	%r62, %ntid.x;
	mov.u32 	%r63, %ctaid.x;
	mov.u32 	%r1, %tid.x;
	mad.lo.s32 	%r2, %r62, %r63, %r1;
	add.s32 	%r64, %r60, -1;
	shr.s32 	%r65, %r64, 31;
	shr.u32 	%r66, %r65, 22;
	add.s32 	%r67, %r64, %r66;
	shr.s32 	%r3, %r67, 10;
	add.s32 	%r68, %r60, 1022;
	setp.lt.u32 	%p5, %r68, 2047;
	@%p5 bra 	$L__BB9_70;
	mul.wide.s32 	%rd18, %r2, 32;
	add.s64 	%rd2, %rd1, %rd18;
	mov.f64 	%fd148, 0d4000000000000000;
	{
	.reg .b32 %temp; 
	mov.b64 	{%temp, %r4}, %fd148;
	}
	and.b32  	%r5, %r4, 2146435072;
	setp.eq.s32 	%p6, %r5, 1062207488;
	setp.lt.s32 	%p7, %r4, 0;
	selp.b32 	%r6, 0, 2146435072, %p7;
	and.b32  	%r69, %r4, 2147483647;
	setp.ne.s32 	%p8, %r69, 1071644672;
	and.pred  	%p1, %p6, %p8;
	or.b32  	%r7, %r6, -2147483648;
	sub.f64 	%fd4, %fd146, %fd145;
	mov.f64 	%fd149, 0d4008000000000000;
	{
	.reg .b32 %temp; 
	mov.b64 	{%temp, %r8}, %fd149;
	}
	and.b32  	%r70, %r8, 2146435072;
	setp.eq.s32 	%p9, %r70, 1073741824;
	setp.lt.s32 	%p10, %r8, 0;
	selp.b32 	%r9, 0, 2146435072, %p10;
	and.b32  	%r71, %r8, 2147483647;
	setp.ne.s32 	%p11, %r71, 1071644672;
	and.pred  	%p2, %p9, %p11;
	max.u32 	%r10, %r3, 1;
	mov.b64 	%rd53, 0;
	mul.wide.u32 	%rd20, %r1, 32;
	mul.wide.s32 	%rd29, %r2, 8;
$L__BB9_2:
	ld.param.u64 	%rd48, [_Z43Tiled_Kriging_Kernel_AOAS_Generate_B_MatrixP5PointiS0_i14VariogramModelPA20480_d_param_0];
	setp.ge.s32 	%p12, %r2, %r60;
	cvta.to.global.u64 	%rd19, %rd48;
	shl.b64 	%rd21, %rd53, 15;
	or.b64  	%rd22, %rd21, %rd20;
	add.s64 	%rd23, %rd19, %rd22;
	ld.global.v2.f64 	{%fd150, %fd151}, [%rd23];
	shl.b32 	%r72, %r1, 3;
	mov.u32 	%r278, _ZZ43Tiled_Kriging_Kernel_AOAS_Generate_B_MatrixP5PointiS0_i14VariogramModelPA20480_dE5SM_dx;
	add.s32 	%r74, %r278, %r72;
	st.shared.f64 	[%r74], %fd150;
	mov.u32 	%r279, _ZZ43Tiled_Kriging_Kernel_AOAS_Generate_B_MatrixP5PointiS0_i14VariogramModelPA20480_dE5SM_dy;
	add.s32 	%r76, %r279, %r72;
	st.shared.f64 	[%r76], %fd151;
	bar.sync 	0;
	@%p12 bra 	$L__BB9_69;
	mov.b64 	%rd54, 0;
$L__BB9_4:
	setp.lt.s32 	%p13, %r4, 0;
	setp.eq.s32 	%p14, %r5, 1062207488;
	ld.global.f64 	%fd152, [%rd2];
	ld.shared.f64 	%fd153, [%r278];
	sub.f64 	%fd5, %fd152, %fd153;
	{
	.reg .b32 %temp; 
	mov.b64 	{%temp, %r13}, %fd5;
	}
	abs.f64 	%fd6, %fd5;
	{ // callseq 42, 0
	.param .b64 param0;
	st.param.f64 	[param0], %fd6;
	.param .b64 param1;
	st.param.f64 	[param1], 0d4000000000000000;
	.param .b64 retval0;
	call.uni (retval0), 
	__internal_accurate_pow, 
	(
	param0, 
	param1
	);
	ld.param.f64 	%fd154, [retval0];
	} // callseq 42
	setp.lt.s32 	%p16, %r13, 0;
	neg.f64 	%fd156, %fd154;
	selp.f64 	%fd157, %fd156, %fd154, %p14;
	selp.f64 	%fd158, %fd157, %fd154, %p16;
	setp.eq.f64 	%p17, %fd5, 0d0000000000000000;
	selp.b32 	%r79, %r13, 0, %p14;
	or.b32  	%r80, %r79, 2146435072;
	selp.b32 	%r81, %r80, %r79, %p13;
	mov.b32 	%r82, 0;
	mov.b64 	%fd159, {%r82, %r81};
	selp.f64 	%fd552, %fd159, %fd158, %p17;
	add.f64 	%fd160, %fd5, 0d4000000000000000;
	{
	.reg .b32 %temp; 
	mov.b64 	{%temp, %r83}, %fd160;
	}
	and.b32  	%r84, %r83, 2146435072;
	setp.ne.s32 	%p18, %r84, 2146435072;
	@%p18 bra 	$L__BB9_9;
	setp.num.f64 	%p19, %fd5, %fd5;
	@%p19 bra 	$L__BB9_7;
	mov.f64 	%fd161, 0d4000000000000000;
	add.rn.f64 	%fd552, %fd5, %fd161;
	bra.uni 	$L__BB9_9;
$L__BB9_7:
	setp.neu.f64 	%p20, %fd6, 0d7FF0000000000000;
	@%p20 bra 	$L__BB9_9;
	setp.lt.s32 	%p21, %r13, 0;
	selp.b32 	%r85, %r7, %r6, %p1;
	selp.b32 	%r86, %r85, %r6, %p21;
	mov.b32 	%r87, 0;
	mov.b64 	%fd552, {%r87, %r86};
$L__BB9_9:
	setp.lt.s32 	%p22, %r4, 0;
	setp.eq.s32 	%p23, %r5, 1062207488;
	setp.eq.f64 	%p25, %fd5, 0d3FF0000000000000;
	selp.f64 	%fd11, 0d3FF0000000000000, %fd552, %p25;
	ld.global.f64 	%fd162, [%rd2+8];
	ld.shared.f64 	%fd163, [%r279];
	sub.f64 	%fd12, %fd162, %fd163;
	{
	.reg .b32 %temp; 
	mov.b64 	{%temp, %r14}, %fd12;
	}
	abs.f64 	%fd13, %fd12;
	{ // callseq 43, 0
	.param .b64 param0;
	st.param.f64 	[param0], %fd13;
	.param .b64 param1;
	st.param.f64 	[param1], 0d4000000000000000;
	.param .b64 retval0;
	call.uni (retval0), 
	__internal_accurate_pow, 
	(
	param0, 
	param1
	);
	ld.param.f64 	%fd164, [retval0];
	} // callseq 43
	setp.lt.s32 	%p26, %r14, 0;
	neg.f64 	%fd166, %fd164;
	selp.f64 	%fd167, %fd166, %fd164, %p23;
	selp.f64 	%fd168, %fd167, %fd164, %p26;
	setp.eq.f64 	%p27, %fd12, 0d0000000000000000;
	selp.b32 	%r88, %r14, 0, %p23;
	or.b32  	%r89, %r88, 2146435072;
	selp.b32 	%r90, %r89, %r88, %p22;
	mov.b32 	%r91, 0;
	mov.b64 	%fd169, {%r91, %r90};
	selp.f64 	%fd553, %fd169, %fd168, %p27;
	add.f64 	%fd170, %fd12, 0d4000000000000000;
	{
	.reg .b32 %temp; 
	mov.b64 	{%temp, %r92}, %fd170;
	}
	and.b32  	%r93, %r92, 2146435072;
	setp.ne.s32 	%p28, %r93, 2146435072;
	@%p28 bra 	$L__BB9_14;
	setp.num.f64 	%p29, %fd12, %fd12;
	@%p29 bra 	$L__BB9_12;
	mov.f64 	%fd171, 0d4000000000000000;
	add.rn.f64 	%fd553, %fd12, %fd171;
	bra.uni 	$L__BB9_14;
$L__BB9_12:
	setp.neu.f64 	%p30, %fd13, 0d7FF0000000000000;
	@%p30 bra 	$L__BB9_14;
	selp.b32 	%r94, %r7, %r6, %p1;
	selp.b32 	%r95, %r94, %r6, %p26;
	mov.b32 	%r96, 0;
	mov.b64 	%fd553, {%r96, %r95};
$L__BB9_14:
	setp.eq.f64 	%p32, %fd12, 0d3FF0000000000000;
	selp.f64 	%fd173, 0d3FF0000000000000, %fd553, %p32;
	add.f64 	%fd18, %fd11, %fd173;
	sqrt.rn.f64 	%fd19, %fd18;
	mov.f64 	%fd562, 0d0000000000000000;
	setp.gt.s32 	%p33, %r61, 4;
	@%p33 bra 	$L__BB9_22;
	setp.eq.s32 	%p37, %r61, 2;
	@%p37 bra 	$L__BB9_29;
	setp.eq.s32 	%p38, %r61, 3;
	@%p38 bra 	$L__BB9_36;
	setp.eq.s32 	%p39, %r61, 4;
	@%p39 bra 	$L__BB9_18;
	bra.uni 	$L__BB9_68;
$L__BB9_18:
	setp.eq.f64 	%p45, %fd18, 0d0000000000000000;
	mov.f64 	%fd562, %fd146;
	@%p45 bra 	$L__BB9_68;
	setp.lt.s32 	%p46, %r4, 0;
	setp.eq.s32 	%p47, %r5, 1062207488;
	div.rn.f64 	%fd33, %fd19, %fd147;
	{
	.reg .b32 %temp; 
	mov.b64 	{%temp, %r19}, %fd33;
	}
	abs.f64 	%fd34, %fd33;
	{ // callseq 45, 0
	.param .b64 param0;
	st.param.f64 	[param0], %fd34;
	.param .b64 param1;
	st.param.f64 	[param1], 0d4000000000000000;
	.param .b64 retval0;
	call.uni (retval0), 
	__internal_accurate_pow, 
	(
	param0, 
	param1
	);
	ld.param.f64 	%fd203, [retval0];
	} // callseq 45
	setp.lt.s32 	%p49, %r19, 0;
	neg.f64 	%fd205, %fd203;
	selp.f64 	%fd206, %fd205, %fd203, %p47;
	selp.f64 	%fd207, %fd206, %fd203, %p49;
	setp.eq.f64 	%p50, %fd33, 0d0000000000000000;
	selp.b32 	%r103, %r19, 0, %p47;
	or.b32  	%r104, %r103, 2146435072;
	selp.b32 	%r105, %r104, %r103, %p46;
	mov.b32 	%r106, 0;
	mov.b64 	%fd208, {%r106, %r105};
	selp.f64 	%fd556, %fd208, %fd207, %p50;
	add.f64 	%fd209, %fd33, 0d4000000000000000;
	{
	.reg .b32 %temp; 
	mov.b64 	{%temp, %r107}, %fd209;
	}
	and.b32  	%r108, %r107, 2146435072;
	setp.ne.s32 	%p51, %r108, 2146435072;
	@%p51 bra 	$L__BB9_43;
	setp.num.f64 	%p52, %fd33, %fd33;
	@%p52 bra 	$L__BB9_41;
	mov.f64 	%fd210, 0d4000000000000000;
	add.rn.f64 	%fd556, %fd33, %fd210;
	bra.uni 	$L__BB9_43;
$L__BB9_22:
	setp.eq.s32 	%p34, %r61, 5;
	@%p34 bra 	$L__BB9_47;
	setp.eq.s32 	%p35, %r61, 6;
	@%p35 bra 	$L__BB9_53;
	setp.eq.s32 	%p36, %r61, 7;
	@%p36 bra 	$L__BB9_25;
	bra.uni 	$L__BB9_68;
$L__BB9_25:
	setp.eq.f64 	%p86, %fd18, 0d0000000000000000;
	setp.gt.f64 	%p87, %fd19, %fd147;
	or.pred  	%p88, %p86, %p87;
	mov.f64 	%fd562, %fd146;
	@%p88 bra 	$L__BB9_68;
	div.rn.f64 	%fd59, %fd19, %fd147;
	{
	.reg .b32 %temp; 
	mov.b64 	{%temp, %r27}, %fd59;
	}
	abs.f64 	%fd60, %fd59;
	{
	.reg .b32 %temp; 
	mov.b64 	{%temp, %r156}, %fd60;
	}
	setp.gt.s32 	%p89, %r156, 1071801957;
	@%p89 bra 	$L__BB9_61;
	mul.f64 	%fd314, %fd59, %fd59;
	fma.rn.f64 	%fd315, %fd314, 0d3FB0066BDC1895E9, 0dBFB3823B180754AF;
	fma.rn.f64 	%fd316, %fd315, %fd314, 0d3FB11E52CC2F79AE;
	fma.rn.f64 	%fd317, %fd316, %fd314, 0dBF924EAF3526861B;
	fma.rn.f64 	%fd318, %fd317, %fd314, 0d3F91DF02A31E6CB7;
	fma.rn.f64 	%fd319, %fd318, %fd314, 0d3F847D18B0EEC6CC;
	fma.rn.f64 	%fd320, %fd319, %fd314, 0d3F8D0AF961BA53B0;
	fma.rn.f64 	%fd321, %fd320, %fd314, 0d3F91BF7734CF1C48;
	fma.rn.f64 	%fd322, %fd321, %fd314, 0d3F96E91483144EF7;
	fma.rn.f64 	%fd323, %fd322, %fd314, 0d3F9F1C6E0A4F9F81;
	fma.rn.f64 	%fd324, %fd323, %fd314, 0d3FA6DB6DC27FA92B;
	fma.rn.f64 	%fd325, %fd324, %fd314, 0d3FB333333320F91B;
	fma.rn.f64 	%fd326, %fd325, %fd314, 0d3FC5555555555F4D;
	mul.f64 	%fd327, %fd314, %fd326;
	fma.rn.f64 	%fd61, %fd327, %fd60, %fd60;
	setp.gt.s32 	%p93, %r27, -1;
	@%p93 bra 	$L__BB9_60;
	mov.f64 	%fd332, 0d3C91A62633145C07;
	add.rn.f64 	%fd333, %fd61, %fd332;
	mov.f64 	%fd334, 0d3FF921FB54442D18;
	add.rn.f64 	%fd560, %fd334, %fd333;
	bra.uni 	$L__BB9_62;
$L__BB9_29:
	setp.eq.f64 	%p63, %fd18, 0d0000000000000000;
	setp.geu.f64 	%p64, %fd19, %fd147;
	or.pred  	%p65, %p63, %p64;
	mov.f64 	%fd562, %fd146;
	@%p65 bra 	$L__BB9_68;
	setp.lt.s32 	%p66, %r8, 0;
	and.b32  	%r136, %r8, 2146435072;
	setp.eq.s32 	%p67, %r136, 1073741824;
	div.rn.f64 	%fd20, %fd19, %fd147;
	{
	.reg .b32 %temp; 
	mov.b64 	{%temp, %r15}, %fd20;
	}
	abs.f64 	%fd21, %fd20;
	{ // callseq 46, 0
	.param .b64 param0;
	st.param.f64 	[param0], %fd21;
	.param .b64 param1;
	st.param.f64 	[param1], 0d4008000000000000;
	.param .b64 retval0;
	call.uni (retval0), 
	__internal_accurate_pow, 
	(
	param0, 
	param1
	);
	ld.param.f64 	%fd251, [retval0];
	} // callseq 46
	setp.lt.s32 	%p68, %r15, 0;
	neg.f64 	%fd253, %fd251;
	selp.f64 	%fd254, %fd253, %fd251, %p67;
	selp.f64 	%fd255, %fd254, %fd251, %p68;
	setp.eq.f64 	%p69, %fd20, 0d0000000000000000;
	selp.b32 	%r137, %r15, 0, %p67;
	or.b32  	%r138, %r137, 2146435072;
	selp.b32 	%r139, %r138, %r137, %p66;
	mov.b32 	%r140, 0;
	mov.b64 	%fd256, {%r140, %r139};
	selp.f64 	%fd554, %fd256, %fd255, %p69;
	add.f64 	%fd257, %fd20, 0d4008000000000000;
	{
	.reg .b32 %temp; 
	mov.b64 	{%temp, %r141}, %fd257;
	}
	and.b32  	%r142, %r141, 2146435072;
	setp.ne.s32 	%p70, %r142, 2146435072;
	@%p70 bra 	$L__BB9_35;
	setp.num.f64 	%p71, %fd20, %fd20;
	@%p71 bra 	$L__BB9_33;
	mov.f64 	%fd258, 0d4008000000000000;
	add.rn.f64 	%fd554, %fd20, %fd258;
	bra.uni 	$L__BB9_35;
$L__BB9_33:
	setp.neu.f64 	%p72, %fd21, 0d7FF0000000000000;
	@%p72 bra 	$L__BB9_35;
	setp.lt.s32 	%p73, %r15, 0;
	or.b32  	%r143, %r9, -2147483648;
	selp.b32 	%r144, %r143, %r9, %p2;
	selp.b32 	%r145, %r144, %r9, %p73;
	mov.b32 	%r146, 0;
	mov.b64 	%fd554, {%r146, %r145};
$L__BB9_35:
	setp.eq.f64 	%p74, %fd20, 0d3FF0000000000000;
	mul.f64 	%fd259, %fd554, 0d3FE0000000000000;
	selp.f64 	%fd260, 0d3FE0000000000000, %fd259, %p74;
	fma.rn.f64 	%fd261, %fd20, 0dBFF8000000000000, %fd260;
	add.f64 	%fd262, %fd261, 0d3FF0000000000000;
	mul.f64 	%fd562, %fd146, %fd262;
	bra.uni 	$L__BB9_68;
$L__BB9_36:
	setp.eq.f64 	%p59, %fd18, 0d0000000000000000;
	mov.f64 	%fd562, %fd146;
	@%p59 bra 	$L__BB9_68;
	neg.f64 	%fd231, %fd19;
	div.rn.f64 	%fd27, %fd231, %fd147;
	fma.rn.f64 	%fd232, %fd27, 0d3FF71547652B82FE, 0d4338000000000000;
	{
	.reg .b32 %temp; 
	mov.b64 	{%r16, %temp}, %fd232;
	}
	mov.f64 	%fd233, 0dC338000000000000;
	add.rn.f64 	%fd234, %fd232, %fd233;
	fma.rn.f64 	%fd235, %fd234, 0dBFE62E42FEFA39EF, %fd27;
	fma.rn.f64 	%fd236, %fd234, 0dBC7ABC9E3B39803F, %fd235;
	fma.rn.f64 	%fd237, %fd236, 0d3E5ADE1569CE2BDF, 0d3E928AF3FCA213EA;
	fma.rn.f64 	%fd238, %fd237, %fd236, 0d3EC71DEE62401315;
	fma.rn.f64 	%fd239, %fd238, %fd236, 0d3EFA01997C89EB71;
	fma.rn.f64 	%fd240, %fd239, %fd236, 0d3F2A01A014761F65;
	fma.rn.f64 	%fd241, %fd240, %fd236, 0d3F56C16C1852B7AF;
	fma.rn.f64 	%fd242, %fd241, %fd236, 0d3F81111111122322;
	fma.rn.f64 	%fd243, %fd242, %fd236, 0d3FA55555555502A1;
	fma.rn.f64 	%fd244, %fd243, %fd236, 0d3FC5555555555511;
	fma.rn.f64 	%fd245, %fd244, %fd236, 0d3FE000000000000B;
	fma.rn.f64 	%fd246, %fd245, %fd236, 0d3FF0000000000000;
	fma.rn.f64 	%fd247, %fd246, %fd236, 0d3FF0000000000000;
	{
	.reg .b32 %temp; 
	mov.b64 	{%r17, %temp}, %fd247;
	}
	{
	.reg .b32 %temp; 
	mov.b64 	{%temp, %r18}, %fd247;
	}
	shl.b32 	%r124, %r16, 20;
	add.s32 	%r125, %r124, %r18;
	mov.b64 	%fd555, {%r17, %r125};
	{
	.reg .b32 %temp; 
	mov.b64 	{%temp, %r126}, %fd27;
	}
	mov.b32 	%f6, %r126;
	abs.f32 	%f1, %f6;
	setp.lt.f32 	%p60, %f1, 0f4086232B;
	@%p60 bra 	$L__BB9_40;
	setp.lt.f64 	%p61, %fd27, 0d0000000000000000;
	add.f64 	%fd248, %fd27, 0d7FF0000000000000;
	selp.f64 	%fd555, 0d0000000000000000, %fd248, %p61;
	setp.geu.f32 	%p62, %f1, 0f40874800;
	@%p62 bra 	$L__BB9_40;
	shr.u32 	%r127, %r16, 31;
	add.s32 	%r128, %r16, %r127;
	shr.s32 	%r129, %r128, 1;
	shl.b32 	%r130, %r129, 20;
	add.s32 	%r131, %r18, %r130;
	mov.b64 	%fd249, {%r17, %r131};
	sub.s32 	%r132, %r16, %r129;
	shl.b32 	%r133, %r132, 20;
	add.s32 	%r134, %r133, 1072693248;
	mov.b32 	%r135, 0;
	mov.b64 	%fd250, {%r135, %r134};
	mul.f64 	%fd555, %fd250, %fd249;
$L__BB9_40:
	mul.f64 	%fd562, %fd4, %fd555;
	bra.uni 	$L__BB9_68;
$L__BB9_41:
	setp.neu.f64 	%p53, %fd34, 0d7FF0000000000000;
	@%p53 bra 	$L__BB9_43;
	setp.lt.s32 	%p54, %r19, 0;
	selp.b32 	%r109, %r7, %r6, %p1;
	selp.b32 	%r110, %r109, %r6, %p54;
	mov.b32 	%r111, 0;
	mov.b64 	%fd556, {%r111, %r110};
$L__BB9_43:
	setp.eq.f64 	%p55, %fd33, 0d3FF0000000000000;
	neg.f64 	%fd211, %fd556;
	selp.f64 	%fd39, 0dBFF0000000000000, %fd211, %p55;
	fma.rn.f64 	%fd212, %fd39, 0d3FF71547652B82FE, 0d4338000000000000;
	{
	.reg .b32 %temp; 
	mov.b64 	{%r20, %temp}, %fd212;
	}
	mov.f64 	%fd213, 0dC338000000000000;
	add.rn.f64 	%fd214, %fd212, %fd213;
	fma.rn.f64 	%fd215, %fd214, 0dBFE62E42FEFA39EF, %fd39;
	fma.rn.f64 	%fd216, %fd214, 0dBC7ABC9E3B39803F, %fd215;
	fma.rn.f64 	%fd217, %fd216, 0d3E5ADE1569CE2BDF, 0d3E928AF3FCA213EA;
	fma.rn.f64 	%fd218, %fd217, %fd216, 0d3EC71DEE62401315;
	fma.rn.f64 	%fd219, %fd218, %fd216, 0d3EFA01997C89EB71;
	fma.rn.f64 	%fd220, %fd219, %fd216, 0d3F2A01A014761F65;
	fma.rn.f64 	%fd221, %fd220, %fd216, 0d3F56C16C1852B7AF;
	fma.rn.f64 	%fd222, %fd221, %fd216, 0d3F81111111122322;
	fma.rn.f64 	%fd223, %fd222, %fd216, 0d3FA55555555502A1;
	fma.rn.f64 	%fd224, %fd223, %fd216, 0d3FC5555555555511;
	fma.rn.f64 	%fd225, %fd224, %fd216, 0d3FE000000000000B;
	fma.rn.f64 	%fd226, %fd225, %fd216, 0d3FF0000000000000;
	fma.rn.f64 	%fd227, %fd226, %fd216, 0d3FF0000000000000;
	{
	.reg .b32 %temp; 
	mov.b64 	{%r21, %temp}, %fd227;
	}
	{
	.reg .b32 %temp; 
	mov.b64 	{%temp, %r22}, %fd227;
	}
	shl.b32 	%r112, %r20, 20;
	add.s32 	%r113, %r112, %r22;
	mov.b64 	%fd557, {%r21, %r113};
	{
	.reg .b32 %temp; 
	mov.b64 	{%temp, %r114}, %fd39;
	}
	mov.b32 	%f5, %r114;
	abs.f32 	%f2, %f5;
	setp.lt.f32 	%p56, %f2, 0f4086232B;
	@%p56 bra 	$L__BB9_46;
	setp.lt.f64 	%p57, %fd39, 0d0000000000000000;
	add.f64 	%fd228, %fd39, 0d7FF0000000000000;
	selp.f64 	%fd557, 0d0000000000000000, %fd228, %p57;
	setp.geu.f32 	%p58, %f2, 0f40874800;
	@%p58 bra 	$L__BB9_46;
	shr.u32 	%r115, %r20, 31;
	add.s32 	%r116, %r20, %r115;
	shr.s32 	%r117, %r116, 1;
	shl.b32 	%r118, %r117, 20;
	add.s32 	%r119, %r22, %r118;
	mov.b64 	%fd229, {%r21, %r119};
	sub.s32 	%r120, %r20, %r117;
	shl.b32 	%r121, %r120, 20;
	add.s32 	%r122, %r121, 1072693248;
	mov.b32 	%r123, 0;
	mov.b64 	%fd230, {%r123, %r122};
	mul.f64 	%fd557, %fd230, %fd229;
$L__BB9_46:
	mul.f64 	%fd562, %fd4, %fd557;
	bra.uni 	$L__BB9_68;
$L__BB9_47:
	setp.eq.f64 	%p40, %fd18, 0d0000000000000000;
	mov.f64 	%fd562, %fd146;
	@%p40 bra 	$L__BB9_68;
	div.rn.f64 	%fd45, %fd19, %fd147;
	abs.f64 	%fd46, %fd45;
	setp.neu.f64 	%p41, %fd46, 0d7FF0000000000000;
	@%p41 bra 	$L__BB9_50;
	mov.f64 	%fd179, 0d0000000000000000;
	mul.rn.f64 	%fd558, %fd45, %fd179;
	mov.b32 	%r280, 0;
	bra.uni 	$L__BB9_52;
$L__BB9_50:
	mul.f64 	%fd174, %fd45, 0d3FE45F306DC9C883;
	cvt.rni.s32.f64 	%r280, %fd174;
	cvt.rn.f64.s32 	%fd175, %r280;
	fma.rn.f64 	%fd176, %fd175, 0dBFF921FB54442D18, %fd45;
	fma.rn.f64 	%fd177, %fd175, 0dBC91A62633145C00, %fd176;
	fma.rn.f64 	%fd558, %fd175, 0dB97B839A252049C0, %fd177;
	setp.ltu.f64 	%p42, %fd46, 0d41E0000000000000;
	@%p42 bra 	$L__BB9_52;
	{ // callseq 44, 0
	.param .b64 param0;
	st.param.f64 	[param0], %fd45;
	.param .align 16 .b8 retval0[16];
	call.uni (retval0), 
	__internal_trig_reduction_slowpathd, 
	(
	param0
	);
	ld.param.f64 	%fd558, [retval0];
	ld.param.b32 	%r280, [retval0+8];
	} // callseq 44
$L__BB9_52:
	shl.b32 	%r100, %r280, 6;
	cvt.u64.u32 	%rd25, %r100;
	and.b64  	%rd26, %rd25, 64;
	mov.u64 	%rd27, __cudart_sin_cos_coeffs;
	add.s64 	%rd28, %rd27, %rd26;
	mul.rn.f64 	%fd180, %fd558, %fd558;
	and.b32  	%r101, %r280, 1;
	setp.eq.b32 	%p43, %r101, 1;
	selp.f64 	%fd181, 0dBDA8FF8320FD8164, 0d3DE5DB65F9785EBA, %p43;
	ld.global.nc.v2.f64 	{%fd182, %fd183}, [%rd28];
	fma.rn.f64 	%fd184, %fd181, %fd180, %fd182;
	fma.rn.f64 	%fd185, %fd184, %fd180, %fd183;
	ld.global.nc.v2.f64 	{%fd186, %fd187}, [%rd28+16];
	fma.rn.f64 	%fd188, %fd185, %fd180, %fd186;
	fma.rn.f64 	%fd189, %fd188, %fd180, %fd187;
	ld.global.nc.v2.f64 	{%fd190, %fd191}, [%rd28+32];
	fma.rn.f64 	%fd192, %fd189, %fd180, %fd190;
	fma.rn.f64 	%fd193, %fd192, %fd180, %fd191;
	fma.rn.f64 	%fd194, %fd193, %fd558, %fd558;
	fma.rn.f64 	%fd195, %fd193, %fd180, 0d3FF0000000000000;
	selp.f64 	%fd196, %fd195, %fd194, %p43;
	and.b32  	%r102, %r280, 2;
	setp.eq.s32 	%p44, %r102, 0;
	mov.f64 	%fd197, 0d0000000000000000;
	sub.f64 	%fd198, %fd197, %fd196;
	selp.f64 	%fd199, %fd196, %fd198, %p44;
	div.rn.f64 	%fd200, %fd199, %fd45;
	mov.f64 	%fd201, 0d3FF0000000000000;
	sub.f64 	%fd202, %fd201, %fd200;
	fma.rn.f64 	%fd562, %fd4, %fd202, %fd145;
	bra.uni 	$L__BB9_68;
$L__BB9_53:
	setp.eq.f64 	%p75, %fd18, 0d0000000000000000;
	mov.f64 	%fd562, %fd146;
	@%p75 bra 	$L__BB9_68;
	setp.lt.s32 	%p76, %r4, 0;
	setp.eq.s32 	%p77, %r5, 1062207488;
	div.rn.f64 	%fd52, %fd19, %fd147;
	{
	.reg .b32 %temp; 
	mov.b64 	{%temp, %r26}, %fd52;
	}
	abs.f64 	%fd53, %fd52;
	{ // callseq 47, 0
	.param .b64 param0;
	st.param.f64 	[param0], %fd53;
	.param .b64 param1;
	st.param.f64 	[param1], 0d4000000000000000;
	.param .b64 retval0;
	call.uni (retval0), 
	__internal_accurate_pow, 
	(
	param0, 
	param1
	);
	ld.param.f64 	%fd263, [retval0];
	} // callseq 47
	setp.lt.s32 	%p79, %r26, 0;
	neg.f64 	%fd265, %fd263;
	selp.f64 	%fd266, %fd265, %fd263, %p77;
	selp.f64 	%fd267, %fd266, %fd263, %p79;
	setp.eq.f64 	%p80, %fd52, 0d0000000000000000;
	selp.b32 	%r147, %r26, 0, %p77;
	or.b32  	%r148, %r147, 2146435072;
	selp.b32 	%r149, %r148, %r147, %p76;
	mov.b32 	%r150, 0;
	mov.b64 	%fd268, {%r150, %r149};
	selp.f64 	%fd559, %fd268, %fd267, %p80;
	add.f64 	%fd269, %fd52, 0d4000000000000000;
	{
	.reg .b32 %temp; 
	mov.b64 	{%temp, %r151}, %fd269;
	}
	and.b32  	%r152, %r151, 2146435072;
	setp.ne.s32 	%p81, %r152, 2146435072;
	@%p81 bra 	$L__BB9_59;
	setp.num.f64 	%p82, %fd52, %fd52;
	@%p82 bra 	$L__BB9_57;
	mov.f64 	%fd270, 0d4000000000000000;
	add.rn.f64 	%fd559, %fd52, %fd270;
	bra.uni 	$L__BB9_59;
$L__BB9_57:
	setp.neu.f64 	%p83, %fd53, 0d7FF0000000000000;
	@%p83 bra 	$L__BB9_59;
	setp.lt.s32 	%p84, %r26, 0;
	selp.b32 	%r153, %r7, %r6, %p1;
	selp.b32 	%r154, %r153, %r6, %p84;
	mov.b32 	%r155, 0;
	mov.b64 	%fd559, {%r155, %r154};
$L__BB9_59:
	setp.eq.f64 	%p85, %fd52, 0d3FF0000000000000;
	selp.f64 	%fd271, 0d3FF0000000000000, %fd559, %p85;
	add.f64 	%fd272, %fd271, 0d3FF0000000000000;
	div.rn.f64 	%fd273, %fd271, %fd272;
	fma.rn.f64 	%fd562, %fd4, %fd273, %fd145;
	bra.uni 	$L__BB9_68;
$L__BB9_60:
	mov.f64 	%fd328, 0dBC91A62633145C07;
	add.rn.f64 	%fd329, %fd61, %fd328;
	neg.f64 	%fd330, %fd329;
	mov.f64 	%fd331, 0d3FF921FB54442D18;
	add.rn.f64 	%fd560, %fd331, %fd330;
	bra.uni 	$L__BB9_62;
$L__BB9_61:
	mov.f64 	%fd274, 0d3FF0000000000000;
	sub.f64 	%fd275, %fd274, %fd60;
	{
	.reg .b32 %temp; 
	mov.b64 	{%r157, %temp}, %fd275;
	}
	{
	.reg .b32 %temp; 
	mov.b64 	{%temp, %r158}, %fd275;
	}
	add.s32 	%r159, %r158, -1048576;
	mov.b64 	%fd276, {%r157, %r159};
	rsqrt.approx.ftz.f64 	%fd277, %fd276;
	{
	.reg .b32 %temp; 
	mov.b64 	{%r160, %temp}, %fd277;
	}
	{
	.reg .b32 %temp; 
	mov.b64 	{%temp, %r161}, %fd277;
	}
	add.s32 	%r162, %r161, -1048576;
	mov.b64 	%fd278, {%r160, %r162};
	mul.f64 	%fd279, %fd276, %fd277;
	neg.f64 	%fd280, %fd279;
	fma.rn.f64 	%fd281, %fd279, %fd280, %fd276;
	fma.rn.f64 	%fd282, %fd281, %fd278, %fd279;
	neg.f64 	%fd283, %fd282;
	fma.rn.f64 	%fd284, %fd277, %fd283, 0d3FF0000000000000;
	fma.rn.f64 	%fd285, %fd284, %fd278, %fd278;
	fma.rn.f64 	%fd286, %fd282, %fd283, %fd276;
	fma.rn.f64 	%fd287, %fd286, %fd285, %fd282;
	{
	.reg .b32 %temp; 
	mov.b64 	{%r163, %temp}, %fd287;
	}
	{
	.reg .b32 %temp; 
	mov.b64 	{%temp, %r164}, %fd287;
	}
	add.s32 	%r165, %r164, 1048576;
	mov.b64 	%fd288, {%r163, %r165};
	fma.rn.f64 	%fd289, %fd275, 0d3EC715B371155F70, 0dBEBAC2FE66FAAC4B;
	fma.rn.f64 	%fd290, %fd289, %fd275, 0d3ED9A9B88EFCD9B8;
	fma.rn.f64 	%fd291, %fd290, %fd275, 0d3EDD0F40A8A0C4C3;
	fma.rn.f64 	%fd292, %fd291, %fd275, 0d3EF46D4CFA9E0E1F;
	fma.rn.f64 	%fd293, %fd292, %fd275, 0d3F079C168D1E2422;
	fma.rn.f64 	%fd294, %fd293, %fd275, 0d3F1C9A88C3BCA540;
	fma.rn.f64 	%fd295, %fd294, %fd275, 0d3F31C4E64BD476DF;
	fma.rn.f64 	%fd296, %fd295, %fd275, 0d3F46E8BA60009C8F;
	fma.rn.f64 	%fd297, %fd296, %fd275, 0d3F5F1C71C62B05A2;
	fma.rn.f64 	%fd298, %fd297, %fd275, 0d3F76DB6DB6DC9F2C;
	fma.rn.f64 	%fd299, %fd298, %fd275, 0d3F9333333333329C;
	fma.rn.f64 	%fd300, %fd299, %fd275, 0d3FB5555555555555;
	setp.lt.s32 	%p90, %r158, 1;
	mov.f64 	%fd301, 0d0000000000000000;
	mul.rn.f64 	%fd302, %fd60, %fd301;
	mul.f64 	%fd303, %fd275, %fd300;
	fma.rn.f64 	%fd304, %fd303, %fd288, %fd288;
	selp.f64 	%fd305, %fd302, %fd304, %p90;
	setp.lt.s32 	%p91, %r158, 0;
	mov.f64 	%fd306, 0d7FF0000000000000;
	mul.rn.f64 	%fd307, %fd305, %fd306;
	selp.f64 	%fd308, %fd307, %fd305, %p91;
	setp.lt.s32 	%p92, %r27, 0;
	mov.f64 	%fd309, 0dBCA1A62633145C07;
	add.rn.f64 	%fd310, %fd308, %fd309;
	neg.f64 	%fd311, %fd310;
	mov.f64 	%fd312, 0d400921FB54442D18;
	add.rn.f64 	%fd313, %fd312, %fd311;
	selp.f64 	%fd560, %fd313, %fd308, %p92;
$L__BB9_62:
	setp.lt.s32 	%p94, %r4, 0;
	setp.eq.s32 	%p95, %r5, 1062207488;
	mul.f64 	%fd66, %fd560, 0d3FE45F306DC9C883;
	{ // callseq 48, 0
	.param .b64 param0;
	st.param.f64 	[param0], %fd60;
	.param .b64 param1;
	st.param.f64 	[param1], 0d4000000000000000;
	.param .b64 retval0;
	call.uni (retval0), 
	__internal_accurate_pow, 
	(
	param0, 
	param1
	);
	ld.param.f64 	%fd335, [retval0];
	} // callseq 48
	setp.lt.s32 	%p97, %r27, 0;
	neg.f64 	%fd337, %fd335;
	selp.f64 	%fd338, %fd337, %fd335, %p95;
	selp.f64 	%fd339, %fd338, %fd335, %p97;
	setp.eq.f64 	%p98, %fd59, 0d0000000000000000;
	selp.b32 	%r166, %r27, 0, %p95;
	or.b32  	%r167, %r166, 2146435072;
	selp.b32 	%r168, %r167, %r166, %p94;
	mov.b32 	%r169, 0;
	mov.b64 	%fd340, {%r169, %r168};
	selp.f64 	%fd561, %fd340, %fd339, %p98;
	add.f64 	%fd341, %fd59, 0d4000000000000000;
	{
	.reg .b32 %temp; 
	mov.b64 	{%temp, %r170}, %fd341;
	}
	and.b32  	%r171, %r170, 2146435072;
	setp.ne.s32 	%p99, %r171, 2146435072;
	@%p99 bra 	$L__BB9_67;
	setp.num.f64 	%p100, %fd59, %fd59;
	@%p100 bra 	$L__BB9_65;
	mov.f64 	%fd342, 0d4000000000000000;
	add.rn.f64 	%fd561, %fd59, %fd342;
	bra.uni 	$L__BB9_67;
$L__BB9_65:
	setp.neu.f64 	%p101, %fd60, 0d7FF0000000000000;
	@%p101 bra 	$L__BB9_67;
	selp.b32 	%r172, %r7, %r6, %p1;
	selp.b32 	%r173, %r172, %r6, %p97;
	mov.b32 	%r174, 0;
	mov.b64 	%fd561, {%r174, %r173};
$L__BB9_67:
	setp.eq.f64 	%p103, %fd59, 0d3FF0000000000000;
	mov.f64 	%fd343, 0d3FF0000000000000;
	sub.f64 	%fd344, %fd343, %fd561;
	sqrt.rn.f64 	%fd345, %fd344;
	selp.f64 	%fd346, 0d0000000000000000, %fd345, %p103;
	mul.f64 	%fd347, %fd59, 0d3FE45F306DC9C883;
	sub.f64 	%fd348, %fd343, %fd66;
	fma.rn.f64 	%fd349, %fd347, %fd346, %fd348;
	fma.rn.f64 	%fd562, %fd4, %fd349, %fd145;
$L__BB9_68:
	ld.param.u64 	%rd51, [_Z43Tiled_Kriging_Kernel_AOAS_Generate_B_MatrixP5PointiS0_i14VariogramModelPA20480_d_param_5];
	cvta.to.global.u64 	%rd30, %rd51;
	add.s64 	%rd31, %rd30, %rd29;
	mad.lo.s64 	%rd32, %rd53, 167772160, %rd31;
	add.s64 	%rd33, %rd32, %rd54;
	st.global.f64 	[%rd33], %fd562;
	add.s64 	%rd54, %rd54, 163840;
	add.s32 	%r279, %r279, 8;
	add.s32 	%r278, %r278, 8;
	setp.ne.s64 	%p104, %rd54, 167772160;
	@%p104 bra 	$L__BB9_4;
$L__BB9_69:
	bar.sync 	0;
	add.s64 	%rd53, %rd53, 1;
	cvt.s64.s32 	%rd34, %r10;
	setp.ne.s64 	%p105, %rd53, %rd34;
	@%p105 bra 	$L__BB9_2;
$L__BB9_70:
	shl.b32 	%r30, %r3, 10;
	sub.s32 	%r31, %r60, %r30;
	setp.ge.u32 	%p106, %r1, %r31;
	@%p106 bra 	$L__BB9_139;
	ld.param.u64 	%rd49, [_Z43Tiled_Kriging_Kernel_AOAS_Generate_B_MatrixP5PointiS0_i14VariogramModelPA20480_d_param_0];
	add.s32 	%r175, %r30, %r1;
	cvta.to.global.u64 	%rd35, %rd49;
	mul.wide.u32 	%rd36, %r175, 32;
	add.s64 	%rd37, %rd35, %rd36;
	ld.global.v2.f64 	{%fd350, %fd351}, [%rd37];
	shl.b32 	%r176, %r1, 3;
	mov.u32 	%r281, _ZZ43Tiled_Kriging_Kernel_AOAS_Generate_B_MatrixP5PointiS0_i14VariogramModelPA20480_dE5SM_dx;
	add.s32 	%r178, %r281, %r176;
	st.shared.f64 	[%r178], %fd350;
	mov.u32 	%r282, _ZZ43Tiled_Kriging_Kernel_AOAS_Generate_B_MatrixP5PointiS0_i14VariogramModelPA20480_dE5SM_dy;
	add.s32 	%r180, %r282, %r176;
	st.shared.f64 	[%r180], %fd351;
	bar.sync 	0;
	setp.ge.s32 	%p107, %r2, %r60;
	@%p107 bra 	$L__BB9_138;
	ld.param.u64 	%rd52, [_Z43Tiled_Kriging_Kernel_AOAS_Generate_B_MatrixP5PointiS0_i14VariogramModelPA20480_d_param_5];
	ld.param.u64 	%rd50, [_Z43Tiled_Kriging_Kernel_AOAS_Generate_B_MatrixP5PointiS0_i14VariogramModelPA20480_d_param_2];
	cvta.to.global.u64 	%rd38, %rd50;
	mul.wide.s32 	%rd39, %r2, 32;
	add.s64 	%rd7, %rd38, %rd39;
	mov.f64 	%fd352, 0d4000000000000000;
	{
	.reg .b32 %temp; 
	mov.b64 	{%temp, %r32}, %fd352;
	}
	and.b32  	%r33, %r32, 2146435072;
	setp.eq.s32 	%p108, %r33, 1062207488;
	setp.lt.s32 	%p109, %r32, 0;
	selp.b32 	%r34, 0, 2146435072, %p109;
	and.b32  	%r183, %r32, 2147483647;
	setp.ne.s32 	%p110, %r183, 1071644672;
	and.pred  	%p3, %p108, %p110;
	or.b32  	%r35, %r34, -2147483648;
	sub.f64 	%fd76, %fd146, %fd145;
	mov.f64 	%fd353, 0d4008000000000000;
	{
	.reg .b32 %temp; 
	mov.b64 	{%temp, %r37}, %fd353;
	}
	and.b32  	%r38, %r37, 2146435072;
	setp.eq.s32 	%p111, %r38, 1073741824;
	setp.lt.s32 	%p112, %r37, 0;
	selp.b32 	%r39, 0, 2146435072, %p112;
	and.b32  	%r184, %r37, 2147483647;
	setp.ne.s32 	%p113, %r184, 1071644672;
	and.pred  	%p4, %p111, %p113;
	or.b32  	%r40, %r39, -2147483648;
	cvt.s64.s32 	%rd56, %r31;
	mul.wide.s32 	%rd40, %r30, 163840;
	mul.wide.s32 	%rd41, %r2, 8;
	add.s64 	%rd42, %rd40, %rd41;
	cvta.to.global.u64 	%rd43, %rd52;
	add.s64 	%rd55, %rd43, %rd42;
	selp.b32 	%r247, %r40, %r39, %p4;
$L__BB9_73:
	setp.lt.s32 	%p114, %r32, 0;
	setp.eq.s32 	%p115, %r33, 1062207488;
	ld.global.f64 	%fd354, [%rd7];
	ld.shared.f64 	%fd355, [%r281];
	sub.f64 	%fd77, %fd354, %fd355;
	{
	.reg .b32 %temp; 
	mov.b64 	{%temp, %r43}, %fd77;
	}
	abs.f64 	%fd78, %fd77;
	{ // callseq 49, 0
	.param .b64 param0;
	st.param.f64 	[param0], %fd78;
	.param .b64 param1;
	st.param.f64 	[param1], 0d4000000000000000;
	.param .b64 retval0;
	call.uni (retval0), 
	__internal_accurate_pow, 
	(
	param0, 
	param1
	);
	ld.param.f64 	%fd356, [retval0];
	} // callseq 49
	setp.lt.s32 	%p117, %r43, 0;
	neg.f64 	%fd358, %fd356;
	selp.f64 	%fd359, %fd358, %fd356, %p115;
	selp.f64 	%fd360, %fd359, %fd356, %p117;
	setp.eq.f64 	%p118, %fd77, 0d0000000000000000;
	selp.b32 	%r185, %r43, 0, %p115;
	or.b32  	%r186, %r185, 2146435072;
	selp.b32 	%r187, %r186, %r185, %p114;
	mov.b32 	%r188, 0;
	mov.b64 	%fd361, {%r188, %r187};
	selp.f64 	%fd563, %fd361, %fd360, %p118;
	add.f64 	%fd362, %fd77, 0d4000000000000000;
	{
	.reg .b32 %temp; 
	mov.b64 	{%temp, %r189}, %fd362;
	}
	and.b32  	%r190, %r189, 2146435072;
	setp.ne.s32 	%p119, %r190, 2146435072;
	@%p119 bra 	$L__BB9_78;
	setp.num.f64 	%p120, %fd77, %fd77;
	@%p120 bra 	$L__BB9_76;
	mov.f64 	%fd363, 0d4000000000000000;
	add.rn.f64 	%fd563, %fd77, %fd363;
	bra.uni 	$L__BB9_78;
$L__BB9_76:
	setp.neu.f64 	%p121, %fd78, 0d7FF0000000000000;
	@%p121 bra 	$L__BB9_78;
	setp.lt.s32 	%p122, %r43, 0;
	selp.b32 	%r191, %r35, %r34, %p3;
	selp.b32 	%r192, %r191, %r34, %p122;
	mov.b32 	%r193, 0;
	mov.b64 	%fd563, {%r193, %r192};
$L__BB9_78:
	setp.lt.s32 	%p123, %r32, 0;
	setp.eq.s32 	%p124, %r33, 1062207488;
	setp.eq.f64 	%p126, %fd77, 0d3FF0000000000000;
	selp.f64 	%fd83, 0d3FF0000000000000, %fd563, %p126;
	ld.global.f64 	%fd364, [%rd7+8];
	ld.shared.f64 	%fd365, [%r282];
	sub.f64 	%fd84, %fd364, %fd365;
	{
	.reg .b32 %temp; 
	mov.b64 	{%temp, %r44}, %fd84;
	}
	abs.f64 	%fd85, %fd84;
	{ // callseq 50, 0
	.param .b64 param0;
	st.param.f64 	[param0], %fd85;
	.param .b64 param1;
	st.param.f64 	[param1], 0d4000000000000000;
	.param .b64 retval0;
	call.uni (retval0), 
	__internal_accurate_pow, 
	(
	param0, 
	param1
	);
	ld.param.f64 	%fd366, [retval0];
	} // callseq 50
	setp.lt.s32 	%p127, %r44, 0;
	neg.f64 	%fd368, %fd366;
	selp.f64 	%fd369, %fd368, %fd366, %p124;
	selp.f64 	%fd370, %fd369, %fd366, %p127;
	setp.eq.f64 	%p128, %fd84, 0d0000000000000000;
	selp.b32 	%r194, %r44, 0, %p124;
	or.b32  	%r195, %r194, 2146435072;
	selp.b32 	%r196, %r195, %r194, %p123;
	mov.b32 	%r197, 0;
	mov.b64 	%fd371, {%r197, %r196};
	selp.f64 	%fd564, %fd371, %fd370, %p128;
	add.f64 	%fd372, %fd84, 0d4000000000000000;
	{
	.reg .b32 %temp; 
	mov.b64 	{%temp, %r198}, %fd372;
	}
	and.b32  	%r199, %r198, 2146435072;
	setp.ne.s32 	%p129, %r199, 2146435072;
	@%p129 bra 	$L__BB9_83;
	setp.num.f64 	%p130, %fd84, %fd84;
	@%p130 bra 	$L__BB9_81;
	mov.f64 	%fd373, 0d4000000000000000;
	add.rn.f64 	%fd564, %fd84, %fd373;
	bra.uni 	$L__BB9_83;
$L__BB9_81:
	setp.neu.f64 	%p131, %fd85, 0d7FF0000000000000;
	@%p131 bra 	$L__BB9_83;
	setp.lt.s32 	%p132, %r44, 0;
	selp.b32 	%r200, %r35, %r34, %p3;
	selp.b32 	%r201, %r200, %r34, %p132;
	mov.b32 	%r202, 0;
	mov.b64 	%fd564, {%r202, %r201};
$L__BB9_83:
	setp.eq.f64 	%p133, %fd84, 0d3FF0000000000000;
	selp.f64 	%fd375, 0d3FF0000000000000, %fd564, %p133;
	add.f64 	%fd90, %fd83, %fd375;
	sqrt.rn.f64 	%fd91, %fd90;
	mov.f64 	%fd573, 0d0000000000000000;
	setp.gt.s32 	%p134, %r61, 4;
	@%p134 bra 	$L__BB9_91;
	setp.eq.s32 	%p138, %r61, 2;
	@%p138 bra 	$L__BB9_98;
	setp.eq.s32 	%p139, %r61, 3;
	@%p139 bra 	$L__BB9_105;
	setp.eq.s32 	%p140, %r61, 4;
	@%p140 bra 	$L__BB9_87;
	bra.uni 	$L__BB9_137;
$L__BB9_87:
	setp.eq.f64 	%p146, %fd90, 0d0000000000000000;
	mov.f64 	%fd573, %fd146;
	@%p146 bra 	$L__BB9_137;
	setp.lt.s32 	%p147, %r32, 0;
	setp.eq.s32 	%p148, %r33, 1062207488;
	div.rn.f64 	%fd105, %fd91, %fd147;
	{
	.reg .b32 %temp; 
	mov.b64 	{%temp, %r49}, %fd105;
	}
	abs.f64 	%fd106, %fd105;
	{ // callseq 52, 0
	.param .b64 param0;
	st.param.f64 	[param0], %fd106;
	.param .b64 param1;
	st.param.f64 	[param1], 0d4000000000000000;
	.param .b64 retval0;
	call.uni (retval0), 
	__internal_accurate_pow, 
	(
	param0, 
	param1
	);
	ld.param.f64 	%fd405, [retval0];
	} // callseq 52
	setp.lt.s32 	%p150, %r49, 0;
	neg.f64 	%fd407, %fd405;
	selp.f64 	%fd408, %fd407, %fd405, %p148;
	selp.f64 	%fd409, %fd408, %fd405, %p150;
	setp.eq.f64 	%p151, %fd105, 0d0000000000000000;
	selp.b32 	%r208, %r49, 0, %p148;
	or.b32  	%r209, %r208, 2146435072;
	selp.b32 	%r210, %r209, %r208, %p147;
	mov.b32 	%r211, 0;
	mov.b64 	%fd410, {%r211, %r210};
	selp.f64 	%fd567, %fd410, %fd409, %p151;
	add.f64 	%fd411, %fd105, 0d4000000000000000;
	{
	.reg .b32 %temp; 
	mov.b64 	{%temp, %r212}, %fd411;
	}
	and.b32  	%r213, %r212, 2146435072;
	setp.ne.s32 	%p152, %r213, 2146435072;
	@%p152 bra 	$L__BB9_112;
	setp.num.f64 	%p153, %fd105, %fd105;
	@%p153 bra 	$L__BB9_110;
	mov.f64 	%fd412, 0d4000000000000000;
	add.rn.f64 	%fd567, %fd105, %fd412;
	bra.uni 	$L__BB9_112;
$L__BB9_91:
	setp.eq.s32 	%p135, %r61, 5;
	@%p135 bra 	$L__BB9_116;
	setp.eq.s32 	%p136, %r61, 6;
	@%p136 bra 	$L__BB9_122;
	setp.eq.s32 	%p137, %r61, 7;
	@%p137 bra 	$L__BB9_94;
	bra.uni 	$L__BB9_137;
$L__BB9_94:
	setp.eq.f64 	%p188, %fd90, 0d0000000000000000;
	setp.gt.f64 	%p189, %fd91, %fd147;
	or.pred  	%p190, %p188, %p189;
	mov.f64 	%fd573, %fd146;
	@%p190 bra 	$L__BB9_137;
	div.rn.f64 	%fd131, %fd91, %fd147;
	{
	.reg .b32 %temp; 
	mov.b64 	{%temp, %r57}, %fd131;
	}
	abs.f64 	%fd132, %fd131;
	{
	.reg .b32 %temp; 
	mov.b64 	{%temp, %r259}, %fd132;
	}
	setp.gt.s32 	%p191, %r259, 1071801957;
	@%p191 bra 	$L__BB9_130;
	mul.f64 	%fd516, %fd131, %fd131;
	fma.rn.f64 	%fd517, %fd516, 0d3FB0066BDC1895E9, 0dBFB3823B180754AF;
	fma.rn.f64 	%fd518, %fd517, %fd516, 0d3FB11E52CC2F79AE;
	fma.rn.f64 	%fd519, %fd518, %fd516, 0dBF924EAF3526861B;
	fma.rn.f64 	%fd520, %fd519, %fd516, 0d3F91DF02A31E6CB7;
	fma.rn.f64 	%fd521, %fd520, %fd516, 0d3F847D18B0EEC6CC;
	fma.rn.f64 	%fd522, %fd521, %fd516, 0d3F8D0AF961BA53B0;
	fma.rn.f64 	%fd523, %fd522, %fd516, 0d3F91BF7734CF1C48;
	fma.rn.f64 	%fd524, %fd523, %fd516, 0d3F96E91483144EF7;
	fma.rn.f64 	%fd525, %fd524, %fd516, 0d3F9F1C6E0A4F9F81;
	fma.rn.f64 	%fd526, %fd525, %fd516, 0d3FA6DB6DC27FA92B;
	fma.rn.f64 	%fd527, %fd526, %fd516, 0d3FB333333320F91B;
	fma.rn.f64 	%fd528, %fd527, %fd516, 0d3FC5555555555F4D;
	mul.f64 	%fd529, %fd516, %fd528;
	fma.rn.f64 	%fd133, %fd529, %fd132, %fd132;
	setp.gt.s32 	%p195, %r57, -1;
	@%p195 bra 	$L__BB9_129;
	mov.f64 	%fd534, 0d3C91A62633145C07;
	add.rn.f64 	%fd535, %fd133, %fd534;
	mov.f64 	%fd536, 0d3FF921FB54442D18;
	add.rn.f64 	%fd571, %fd536, %fd535;
	bra.uni 	$L__BB9_131;
$L__BB9_98:
	setp.eq.f64 	%p164, %fd90, 0d0000000000000000;
	setp.geu.f64 	%p165, %fd91, %fd147;
	or.pred  	%p166, %p164, %p165;
	mov.f64 	%fd573, %fd146;
	@%p166 bra 	$L__BB9_137;
	setp.lt.s32 	%p167, %r37, 0;
	setp.eq.s32 	%p168, %r38, 1073741824;
	div.rn.f64 	%fd92, %fd91, %fd147;
	{
	.reg .b32 %temp; 
	mov.b64 	{%temp, %r45}, %fd92;
	}
	abs.f64 	%fd93, %fd92;
	{ // callseq 53, 0
	.param .b64 param0;
	st.param.f64 	[param0], %fd93;
	.param .b64 param1;
	st.param.f64 	[param1], 0d4008000000000000;
	.param .b64 retval0;
	call.uni (retval0), 
	__internal_accurate_pow, 
	(
	param0, 
	param1
	);
	ld.param.f64 	%fd453, [retval0];
	} // callseq 53
	setp.lt.s32 	%p170, %r45, 0;
	neg.f64 	%fd455, %fd453;
	selp.f64 	%fd456, %fd455, %fd453, %p168;
	selp.f64 	%fd457, %fd456, %fd453, %p170;
	setp.eq.f64 	%p171, %fd92, 0d0000000000000000;
	selp.b32 	%r241, %r45, 0, %p168;
	or.b32  	%r242, %r241, 2146435072;
	selp.b32 	%r243, %r242, %r241, %p167;
	mov.b32 	%r244, 0;
	mov.b64 	%fd458, {%r244, %r243};
	selp.f64 	%fd565, %fd458, %fd457, %p171;
	add.f64 	%fd459, %fd92, 0d4008000000000000;
	{
	.reg .b32 %temp; 
	mov.b64 	{%temp, %r245}, %fd459;
	}
	and.b32  	%r246, %r245, 2146435072;
	setp.ne.s32 	%p172, %r246, 2146435072;
	@%p172 bra 	$L__BB9_104;
	setp.num.f64 	%p173, %fd92, %fd92;
	@%p173 bra 	$L__BB9_102;
	mov.f64 	%fd460, 0d4008000000000000;
	add.rn.f64 	%fd565, %fd92, %fd460;
	bra.uni 	$L__BB9_104;
$L__BB9_102:
	setp.neu.f64 	%p174, %fd93, 0d7FF0000000000000;
	@%p174 bra 	$L__BB9_104;
	setp.lt.s32 	%p175, %r45, 0;
	selp.b32 	%r248, %r247, %r39, %p175;
	mov.b32 	%r249, 0;
	mov.b64 	%fd565, {%r249, %r248};
$L__BB9_104:
	setp.eq.f64 	%p176, %fd92, 0d3FF0000000000000;
	mul.f64 	%fd461, %fd565, 0d3FE0000000000000;
	selp.f64 	%fd462, 0d3FE0000000000000, %fd461, %p176;
	fma.rn.f64 	%fd463, %fd92, 0dBFF8000000000000, %fd462;
	add.f64 	%fd464, %fd463, 0d3FF0000000000000;
	mul.f64 	%fd573, %fd146, %fd464;
	bra.uni 	$L__BB9_137;
$L__BB9_105:
	setp.eq.f64 	%p160, %fd90, 0d0000000000000000;
	mov.f64 	%fd573, %fd146;
	@%p160 bra 	$L__BB9_137;
	neg.f64 	%fd433, %fd91;
	div.rn.f64 	%fd99, %fd433, %fd147;
	fma.rn.f64 	%fd434, %fd99, 0d3FF71547652B82FE, 0d4338000000000000;
	{
	.reg .b32 %temp; 
	mov.b64 	{%r46, %temp}, %fd434;
	}
	mov.f64 	%fd435, 0dC338000000000000;
	add.rn.f64 	%fd436, %fd434, %fd435;
	fma.rn.f64 	%fd437, %fd436, 0dBFE62E42FEFA39EF, %fd99;
	fma.rn.f64 	%fd438, %fd436, 0dBC7ABC9E3B39803F, %fd437;
	fma.rn.f64 	%fd439, %fd438, 0d3E5ADE1569CE2BDF, 0d3E928AF3FCA213EA;
	fma.rn.f64 	%fd440, %fd439, %fd438, 0d3EC71DEE62401315;
	fma.rn.f64 	%fd441, %fd440, %fd438, 0d3EFA01997C89EB71;
	fma.rn.f64 	%fd442, %fd441, %fd438, 0d3F2A01A014761F65;
	fma.rn.f64 	%fd443, %fd442, %fd438, 0d3F56C16C1852B7AF;
	fma.rn.f64 	%fd444, %fd443, %fd438, 0d3F81111111122322;
	fma.rn.f64 	%fd445, %fd444, %fd438, 0d3FA55555555502A1;
	fma.rn.f64 	%fd446, %fd445, %fd438, 0d3FC5555555555511;
	fma.rn.f64 	%fd447, %fd446, %fd438, 0d3FE000000000000B;
	fma.rn.f64 	%fd448, %fd447, %fd438, 0d3FF0000000000000;
	fma.rn.f64 	%fd449, %fd448, %fd438, 0d3FF0000000000000;
	{
	.reg .b32 %temp; 
	mov.b64 	{%r47, %temp}, %fd449;
	}
	{
	.reg .b32 %temp; 
	mov.b64 	{%temp, %r48}, %fd449;
	}
	shl.b32 	%r229, %r46, 20;
	add.s32 	%r230, %r229, %r48;
	mov.b64 	%fd566, {%r47, %r230};
	{
	.reg .b32 %temp; 
	mov.b64 	{%temp, %r231}, %fd99;
	}
	mov.b32 	%f8, %r231;
	abs.f32 	%f3, %f8;
	setp.lt.f32 	%p161, %f3, 0f4086232B;
	@%p161 bra 	$L__BB9_109;
	setp.lt.f64 	%p162, %fd99, 0d0000000000000000;
	add.f64 	%fd450, %fd99, 0d7FF0000000000000;
	selp.f64 	%fd566, 0d0000000000000000, %fd450, %p162;
	setp.geu.f32 	%p163, %f3, 0f40874800;
	@%p163 bra 	$L__BB9_109;
	shr.u32 	%r232, %r46, 31;
	add.s32 	%r233, %r46, %r232;
	shr.s32 	%r234, %r233, 1;
	shl.b32 	%r235, %r234, 20;
	add.s32 	%r236, %r48, %r235;
	mov.b64 	%fd451, {%r47, %r236};
	sub.s32 	%r237, %r46, %r234;
	shl.b32 	%r238, %r237, 20;
	add.s32 	%r239, %r238, 1072693248;
	mov.b32 	%r240, 0;
	mov.b64 	%fd452, {%r240, %r239};
	mul.f64 	%fd566, %fd452, %fd451;
$L__BB9_109:
	mul.f64 	%fd573, %fd76, %fd566;
	bra.uni 	$L__BB9_137;
$L__BB9_110:
	setp.neu.f64 	%p154, %fd106, 0d7FF0000000000000;
	@%p154 bra 	$L__BB9_112;
	setp.lt.s32 	%p155, %r49, 0;
	selp.b32 	%r214, %r35, %r34, %p3;
	selp.b32 	%r215, %r214, %r34, %p155;
	mov.b32 	%r216, 0;
	mov.b64 	%fd567, {%r216, %r215};
$L__BB9_112:
	setp.eq.f64 	%p156, %fd105, 0d3FF0000000000000;
	neg.f64 	%fd413, %fd567;
	selp.f64 	%fd111, 0dBFF0000000000000, %fd413, %p156;
	fma.rn.f64 	%fd414, %fd111, 0d3FF71547652B82FE, 0d4338000000000000;
	{
	.reg .b32 %temp; 
	mov.b64 	{%r50, %temp}, %fd414;
	}
	mov.f64 	%fd415, 0dC338000000000000;
	add.rn.f64 	%fd416, %fd414, %fd415;
	fma.rn.f64 	%fd417, %fd416, 0dBFE62E42FEFA39EF, %fd111;
	fma.rn.f64 	%fd418, %fd416, 0dBC7ABC9E3B39803F, %fd417;
	fma.rn.f64 	%fd419, %fd418, 0d3E5ADE1569CE2BDF, 0d3E928AF3FCA213EA;
	fma.rn.f64 	%fd420, %fd419, %fd418, 0d3EC71DEE62401315;
	fma.rn.f64 	%fd421, %fd420, %fd418, 0d3EFA01997C89EB71;
	fma.rn.f64 	%fd422, %fd421, %fd418, 0d3F2A01A014761F65;
	fma.rn.f64 	%fd423, %fd422, %fd418, 0d3F56C16C1852B7AF;
	fma.rn.f64 	%fd424, %fd423, %fd418, 0d3F81111111122322;
	fma.rn.f64 	%fd425, %fd424, %fd418, 0d3FA55555555502A1;
	fma.rn.f64 	%fd426, %fd425, %fd418, 0d3FC5555555555511;
	fma.rn.f64 	%fd427, %fd426, %fd418, 0d3FE000000000000B;
	fma.rn.f64 	%fd428, %fd427, %fd418, 0d3FF0000000000000;
	fma.rn.f64 	%fd429, %fd428, %fd418, 0d3FF0000000000000;
	{
	.reg .b32 %temp; 
	mov.b64 	{%r51, %temp}, %fd429;
	}
	{
	.reg .b32 %temp; 
	mov.b64 	{%temp, %r52}, %fd429;
	}
	shl.b32 	%r217, %r50, 20;
	add.s32 	%r218, %r217, %r52;
	mov.b64 	%fd568, {%r51, %r218};
	{
	.reg .b32 %temp; 
	mov.b64 	{%temp, %r219}, %fd111;
	}
	mov.b32 	%f7, %r219;
	abs.f32 	%f4, %f7;
	setp.lt.f32 	%p157, %f4, 0f4086232B;
	@%p157 bra 	$L__BB9_115;
	setp.lt.f64 	%p158, %fd111, 0d0000000000000000;
	add.f64 	%fd430, %fd111, 0d7FF0000000000000;
	selp.f64 	%fd568, 0d0000000000000000, %fd430, %p158;
	setp.geu.f32 	%p159, %f4, 0f40874800;
	@%p159 bra 	$L__BB9_115;
	shr.u32 	%r220, %r50, 31;
	add.s32 	%r221, %r50, %r220;
	shr.s32 	%r222, %r221, 1;
	shl.b32 	%r223, %r222, 20;
	add.s32 	%r224, %r52, %r223;
	mov.b64 	%fd431, {%r51, %r224};
	sub.s32 	%r225, %r50, %r222;
	shl.b32 	%r226, %r225, 20;
	add.s32 	%r227, %r226, 1072693248;
	mov.b32 	%r228, 0;
	mov.b64 	%fd432, {%r228, %r227};
	mul.f64 	%fd568, %fd432, %fd431;
$L__BB9_115:
	mul.f64 	%fd573, %fd76, %fd568;
	bra.uni 	$L__BB9_137;
$L__BB9_116:
	setp.eq.f64 	%p141, %fd90, 0d0000000000000000;
	mov.f64 	%fd573, %fd146;
	@%p141 bra 	$L__BB9_137;
	div.rn.f64 	%fd117, %fd91, %fd147;
	abs.f64 	%fd118, %fd117;
	setp.neu.f64 	%p142, %fd118, 0d7FF0000000000000;
	@%p142 bra 	$L__BB9_119;
	mov.f64 	%fd381, 0d0000000000000000;
	mul.rn.f64 	%fd569, %fd117, %fd381;
	mov.b32 	%r283, 0;
	bra.uni 	$L__BB9_121;
$L__BB9_119:
	mul.f64 	%fd376, %fd117, 0d3FE45F306DC9C883;
	cvt.rni.s32.f64 	%r283, %fd376;
	cvt.rn.f64.s32 	%fd377, %r283;
	fma.rn.f64 	%fd378, %fd377, 0dBFF921FB54442D18, %fd117;
	fma.rn.f64 	%fd379, %fd377, 0dBC91A62633145C00, %fd378;
	fma.rn.f64 	%fd569, %fd377, 0dB97B839A252049C0, %fd379;
	setp.ltu.f64 	%p143, %fd118, 0d41E0000000000000;
	@%p143 bra 	$L__BB9_121;
	{ // callseq 51, 0
	.param .b64 param0;
	st.param.f64 	[param0], %fd117;
	.param .align 16 .b8 retval0[16];
	call.uni (retval0), 
	__internal_trig_reduction_slowpathd, 
	(
	param0
	);
	ld.param.f64 	%fd569, [retval0];
	ld.param.b32 	%r283, [retval0+8];
	} // callseq 51
$L__BB9_121:
	shl.b32 	%r205, %r283, 6;
	cvt.u64.u32 	%rd44, %r205;
	and.b64  	%rd45, %rd44, 64;
	mov.u64 	%rd46, __cudart_sin_cos_coeffs;
	add.s64 	%rd47, %rd46, %rd45;
	mul.rn.f64 	%fd382, %fd569, %fd569;
	and.b32  	%r206, %r283, 1;
	setp.eq.b32 	%p144, %r206, 1;
	selp.f64 	%fd383, 0dBDA8FF8320FD8164, 0d3DE5DB65F9785EBA, %p144;
	ld.global.nc.v2.f64 	{%fd384, %fd385}, [%rd47];
	fma.rn.f64 	%fd386, %fd383, %fd382, %fd384;
	fma.rn.f64 	%fd387, %fd386, %fd382, %fd385;
	ld.global.nc.v2.f64 	{%fd388, %fd389}, [%rd47+16];
	fma.rn.f64 	%fd390, %fd387, %fd382, %fd388;
	fma.rn.f64 	%fd391, %fd390, %fd382, %fd389;
	ld.global.nc.v2.f64 	{%fd392, %fd393}, [%rd47+32];
	fma.rn.f64 	%fd394, %fd391, %fd382, %fd392;
	fma.rn.f64 	%fd395, %fd394, %fd382, %fd393;
	fma.rn.f64 	%fd396, %fd395, %fd569, %fd569;
	fma.rn.f64 	%fd397, %fd395, %fd382, 0d3FF0000000000000;
	selp.f64 	%fd398, %fd397, %fd396, %p144;
	and.b32  	%r207, %r283, 2;
	setp.eq.s32 	%p145, %r207, 0;
	mov.f64 	%fd399, 0d0000000000000000;
	sub.f64 	%fd400, %fd399, %fd398;
	selp.f64 	%fd401, %fd398, %fd400, %p145;
	div.rn.f64 	%fd402, %fd401, %fd117;
	mov.f64 	%fd403, 0d3FF0000000000000;
	sub.f64 	%fd404, %fd403, %fd402;
	fma.rn.f64 	%fd573, %fd76, %fd404, %fd145;
	bra.uni 	$L__BB9_137;
$L__BB9_122:
	setp.eq.f64 	%p177, %fd90, 0d0000000000000000;
	mov.f64 	%fd573, %fd146;
	@%p177 bra 	$L__BB9_137;
	setp.lt.s32 	%p178, %r32, 0;
	setp.eq.s32 	%p179, %r33, 1062207488;
	div.rn.f64 	%fd124, %fd91, %fd147;
	{
	.reg .b32 %temp; 
	mov.b64 	{%temp, %r56}, %fd124;
	}
	abs.f64 	%fd125, %fd124;
	{ // callseq 54, 0
	.param .b64 param0;
	st.param.f64 	[param0], %fd125;
	.param .b64 param1;
	st.param.f64 	[param1], 0d4000000000000000;
	.param .b64 retval0;
	call.uni (retval0), 
	__internal_accurate_pow, 
	(
	param0, 
	param1
	);
	ld.param.f64 	%fd465, [retval0];
	} // callseq 54
	setp.lt.s32 	%p181, %r56, 0;
	neg.f64 	%fd467, %fd465;
	selp.f64 	%fd468, %fd467, %fd465, %p179;
	selp.f64 	%fd469, %fd468, %fd465, %p181;
	setp.eq.f64 	%p182, %fd124, 0d0000000000000000;
	selp.b32 	%r250, %r56, 0, %p179;
	or.b32  	%r251, %r250, 2146435072;
	selp.b32 	%r252, %r251, %r250, %p178;
	mov.b32 	%r253, 0;
	mov.b64 	%fd470, {%r253, %r252};
	selp.f64 	%fd570, %fd470, %fd469, %p182;
	add.f64 	%fd471, %fd124, 0d4000000000000000;
	{
	.reg .b32 %temp; 
	mov.b64 	{%temp, %r254}, %fd471;
	}
	and.b32  	%r255, %r254, 2146435072;
	setp.ne.s32 	%p183, %r255, 2146435072;
	@%p183 bra 	$L__BB9_128;
	setp.num.f64 	%p184, %fd124, %fd124;
	@%p184 bra 	$L__BB9_126;
	mov.f64 	%fd472, 0d4000000000000000;
	add.rn.f64 	%fd570, %fd124, %fd472;
	bra.uni 	$L__BB9_128;
$L__BB9_126:
	setp.neu.f64 	%p185, %fd125, 0d7FF0000000000000;
	@%p185 bra 	$L__BB9_128;
	setp.lt.s32 	%p186, %r56, 0;
	selp.b32 	%r256, %r35, %r34, %p3;
	selp.b32 	%r257, %r256, %r34, %p186;
	mov.b32 	%r258, 0;
	mov.b64 	%fd570, {%r258, %r257};
$L__BB9_128:
	setp.eq.f64 	%p187, %fd124, 0d3FF0000000000000;
	selp.f64 	%fd473, 0d3FF0000000000000, %fd570, %p187;
	add.f64 	%fd474, %fd473, 0d3FF0000000000000;
	div.rn.f64 	%fd475, %fd473, %fd474;
	fma.rn.f64 	%fd573, %fd76, %fd475, %fd145;
	bra.uni 	$L__BB9_137;
$L__BB9_129:
	mov.f64 	%fd530, 0dBC91A62633145C07;
	add.rn.f64 	%fd531, %fd133, %fd530;
	neg.f64 	%fd532, %fd531;
	mov.f64 	%fd533, 0d3FF921FB54442D18;
	add.rn.f64 	%fd571, %fd533, %fd532;
	bra.uni 	$L__BB9_131;
$L__BB9_130:
	mov.f64 	%fd476, 0d3FF0000000000000;
	sub.f64 	%fd477, %fd476, %fd132;
	{
	.reg .b32 %temp; 
	mov.b64 	{%r260, %temp}, %fd477;
	}
	{
	.reg .b32 %temp; 
	mov.b64 	{%temp, %r261}, %fd477;
	}
	add.s32 	%r262, %r261, -1048576;
	mov.b64 	%fd478, {%r260, %r262};
	rsqrt.approx.ftz.f64 	%fd479, %fd478;
	{
	.reg .b32 %temp; 
	mov.b64 	{%r263, %temp}, %fd479;
	}
	{
	.reg .b32 %temp; 
	mov.b64 	{%temp, %r264}, %fd479;
	}
	add.s32 	%r265, %r264, -1048576;
	mov.b64 	%fd480, {%r263, %r265};
	mul.f64 	%fd481, %fd478, %fd479;
	neg.f64 	%fd482, %fd481;
	fma.rn.f64 	%fd483, %fd481, %fd482, %fd478;
	fma.rn.f64 	%fd484, %fd483, %fd480, %fd481;
	neg.f64 	%fd485, %fd484;
	fma.rn.f64 	%fd486, %fd479, %fd485, 0d3FF0000000000000;
	fma.rn.f64 	%fd487, %fd486, %fd480, %fd480;
	fma.rn.f64 	%fd488, %fd484, %fd485, %fd478;
	fma.rn.f64 	%fd489, %fd488, %fd487, %fd484;
	{
	.reg .b32 %temp; 
	mov.b64 	{%r266, %temp}, %fd489;
	}
	{
	.reg .b32 %temp; 
	mov.b64 	{%temp, %r267}, %fd489;
	}
	add.s32 	%r268, %r267, 1048576;
	mov.b64 	%fd490, {%r266, %r268};
	fma.rn.f64 	%fd491, %fd477, 0d3EC715B371155F70, 0dBEBAC2FE66FAAC4B;
	fma.rn.f64 	%fd492, %fd491, %fd477, 0d3ED9A9B88EFCD9B8;
	fma.rn.f64 	%fd493, %fd492, %fd477, 0d3EDD0F40A8A0C4C3;
	fma.rn.f64 	%fd494, %fd493, %fd477, 0d3EF46D4CFA9E0E1F;
	fma.rn.f64 	%fd495, %fd494, %fd477, 0d3F079C168D1E2422;
	fma.rn.f64 	%fd496, %fd495, %fd477, 0d3F1C9A88C3BCA540;
	fma.rn.f64 	%fd497, %fd496, %fd477, 0d3F31C4E64BD476DF;
	fma.rn.f64 	%fd498, %fd497, %fd477, 0d3F46E8BA60009C8F;
	fma.rn.f64 	%fd499, %fd498, %fd477, 0d3F5F1C71C62B05A2;
	fma.rn.f64 	%fd500, %fd499, %fd477, 0d3F76DB6DB6DC9F2C;
	fma.rn.f64 	%fd501, %fd500, %fd477, 0d3F9333333333329C;
	fma.rn.f64 	%fd502, %fd501, %fd477, 0d3FB5555555555555;
	setp.lt.s32 	%p192, %r261, 1;
	mov.f64 	%fd503, 0d0000000000000000;
	mul.rn.f64 	%fd504, %fd132, %fd503;
	mul.f64 	%fd505, %fd477, %fd502;
	fma.rn.f64 	%fd506, %fd505, %fd490, %fd490;
	selp.f64 	%fd507, %fd504, %fd506, %p192;
	setp.lt.s32 	%p193, %r261, 0;
	mov.f64 	%fd508, 0d7FF0000000000000;
	mul.rn.f64 	%fd509, %fd507, %fd508;
	selp.f64 	%fd510, %fd509, %fd507, %p193;
	setp.lt.s32 	%p194, %r57, 0;
	mov.f64 	%fd511, 0dBCA1A62633145C07;
	add.rn.f64 	%fd512, %fd510, %fd511;
	neg.f64 	%fd513, %fd512;
	mov.f64 	%fd514, 0d400921FB54442D18;
	add.rn.f64 	%fd515, %fd514, %fd513;
	selp.f64 	%fd571, %fd515, %fd510, %p194;
$L__BB9_131:
	setp.lt.s32 	%p196, %r32, 0;
	setp.eq.s32 	%p197, %r33, 1062207488;
	mul.f64 	%fd138, %fd571, 0d3FE45F306DC9C883;
	{ // callseq 55, 0
	.param .b64 param0;
	st.param.f64 	[param0], %fd132;
	.param .b64 param1;
	st.param.f64 	[param1], 0d4000000000000000;
	.param .b64 retval0;
	call.uni (retval0), 
	__internal_accurate_pow, 
	(
	param0, 
	param1
	);
	ld.param.f64 	%fd537, [retval0];
	} // callseq 55
	setp.lt.s32 	%p199, %r57, 0;
	neg.f64 	%fd539, %fd537;
	selp.f64 	%fd540, %fd539, %fd537, %p197;
	selp.f64 	%fd541, %fd540, %fd537, %p199;
	setp.eq.f64 	%p200, %fd131, 0d0000000000000000;
	selp.b32 	%r269, %r57, 0, %p197;
	or.b32  	%r270, %r269, 2146435072;
	selp.b32 	%r271, %r270, %r269, %p196;
	mov.b32 	%r272, 0;
	mov.b64 	%fd542, {%r272, %r271};
	selp.f64 	%fd572, %fd542, %fd541, %p200;
	add.f64 	%fd543, %fd131, 0d4000000000000000;
	{
	.reg .b32 %temp; 
	mov.b64 	{%temp, %r273}, %fd543;
	}
	and.b32  	%r274, %r273, 2146435072;
	setp.ne.s32 	%p201, %r274, 2146435072;
	@%p201 bra 	$L__BB9_136;
	setp.num.f64 	%p202, %fd131, %fd131;
	@%p202 bra 	$L__BB9_134;
	mov.f64 	%fd544, 0d4000000000000000;
	add.rn.f64 	%fd572, %fd131, %fd544;
	bra.uni 	$L__BB9_136;
$L__BB9_134:
	setp.neu.f64 	%p203, %fd132, 0d7FF0000000000000;
	@%p203 bra 	$L__BB9_136;
	setp.lt.s32 	%p204, %r57, 0;
	selp.b32 	%r275, %r35, %r34, %p3;
	selp.b32 	%r276, %r275, %r34, %p204;
	mov.b32 	%r277, 0;
	mov.b64 	%fd572, {%r277, %r276};
$L__BB9_136:
	setp.eq.f64 	%p205, %fd131, 0d3FF0000000000000;
	mov.f64 	%fd545, 0d3FF0000000000000;
	sub.f64 	%fd546, %fd545, %fd572;
	sqrt.rn.f64 	%fd547, %fd546;
	selp.f64 	%fd548, 0d0000000000000000, %fd547, %p205;
	mul.f64 	%fd549, %fd131, 0d3FE45F306DC9C883;
	sub.f64 	%fd550, %fd545, %fd138;
	fma.rn.f64 	%fd551, %fd549, %fd548, %fd550;
	fma.rn.f64 	%fd573, %fd76, %fd551, %fd145;
$L__BB9_137:
	st.global.f64 	[%rd55], %fd573;
	add.s64 	%rd56, %rd56, -1;
	add.s64 	%rd55, %rd55, 163840;
	add.s32 	%r282, %r282, 8;
	add.s32 	%r281, %r281, 8;
	setp.ne.s64 	%p206, %rd56, 0;
	@%p206 bra 	$L__BB9_73;
$L__BB9_138:
	bar.sync 	0;
$L__BB9_139:
	ret;

}
	// .globl	_Z28Naive_Generate_Weight_MatrixPA20480_dS0_iS0_
.visible .entry _Z28Naive_Generate_Weight_MatrixPA20480_dS0_iS0_(
	.param .u64 .ptr .align 1 _Z28Naive_Generate_Weight_MatrixPA20480_dS0_iS0__param_0,
	.param .u64 .ptr .align 1 _Z28Naive_Generate_Weight_MatrixPA20480_dS0_iS0__param_1,
	.param .u32 _Z28Naive_Generate_Weight_MatrixPA20480_dS0_iS0__param_2,
	.param .u64 .ptr .align 1 _Z28Naive_Generate_Weight_MatrixPA20480_dS0_iS0__param_3
)
{
	.reg .pred 	%p<10>;
	.reg .b32 	%r<32>;
	.reg .b64 	%rd<49>;
	.reg .b64 	%fd<111>;

	ld.param.u64 	%rd17, [_Z28Naive_Generate_Weight_MatrixPA20480_dS0_iS0__param_0];
	ld.param.u64 	%rd18, [_Z28Naive_Generate_Weight_MatrixPA20480_dS0_iS0__param_1];
	ld.param.u32 	%r18, [_Z28Naive_Generate_Weight_MatrixPA20480_dS0_iS0__param_2];
	ld.param.u64 	%rd19, [_Z28Naive_Generate_Weight_MatrixPA20480_dS0_iS0__param_3];
	mov.u32 	%r19, %ctaid.x;
	mov.u32 	%r20, %ntid.x;
	mov.u32 	%r21, %tid.x;
	mad.lo.s32 	%r1, %r19, %r20, %r21;
	mov.u32 	%r22, %ctaid.y;
	mov.u32 	%r23, %ntid.y;
	mov.u32 	%r24, %tid.y;
	mad.lo.s32 	%r2, %r22, %r23, %r24;
	max.s32 	%r25, %r2, %r1;
	setp.ge.s32 	%p1, %r25, %r18;
	@%p1 bra 	$L__BB10_14;
	cvta.to.global.u64 	%rd1, %rd17;
	cvta.to.global.u64 	%rd2, %rd18;
	and.b32  	%r3, %r18, 15;
	setp.lt.u32 	%p2, %r18, 16;
	mov.f64 	%fd110, 0d0000000000000000;
	mov.b32 	%r29, 0;
	@%p2 bra 	$L__BB10_4;
	and.b32  	%r29, %r18, 2147483632;
	neg.s32 	%r27, %r29;
	mul.wide.u32 	%rd20, %r2, 163840;
	add.s64 	%rd21, %rd20, %rd1;
	add.s64 	%rd46, %rd21, 64;
	mul.wide.s32 	%rd22, %r1, 8;
	add.s64 	%rd23, %rd22, %rd2;
	add.s64 	%rd45, %rd23, 1310720;
	mov.f64 	%fd110, 0d0000000000000000;
$L__BB10_3:
	.pragma "nounroll";
	ld.global.f64 	%fd17, [%rd46+-64];
	ld.global.f64 	%fd18, [%rd45+-1310720];
	fma.rn.f64 	%fd19, %fd17, %fd18, %fd110;
	ld.global.f64 	%fd20, [%rd46+-56];
	ld.global.f64 	%fd21, [%rd45+-1146880];
	fma.rn.f64 	%fd22, %fd20, %fd21, %fd19;
	ld.global.f64 	%fd23, [%rd46+-48];
	ld.global.f64 	%fd24, [%rd45+-983040];
	fma.rn.f64 	%fd25, %fd23, %fd24, %fd22;
	ld.global.f64 	%fd26, [%rd46+-40];
	ld.global.f64 	%fd27, [%rd45+-819200];
	fma.rn.f64 	%fd28, %fd26, %fd27, %fd25;
	ld.global.f64 	%fd29, [%rd46+-32];
	ld.global.f64 	%fd30, [%rd45+-655360];
	fma.rn.f64 	%fd31, %fd29, %fd30, %fd28;
	ld.global.f64 	%fd32, [%rd46+-24];
	ld.global.f64 	%fd33, [%rd45+-491520];
	fma.rn.f64 	%fd34, %fd32, %fd33, %fd31;
	ld.global.f64 	%fd35, [%rd46+-16];
	ld.global.f64 	%fd36, [%rd45+-327680];
	fma.rn.f64 	%fd37, %fd35, %fd36, %fd34;
	ld.global.f64 	%fd38, [%rd46+-8];
	ld.global.f64 	%fd39, [%rd45+-163840];
	fma.rn.f64 	%fd40, %fd38, %fd39, %fd37;
	ld.global.f64 	%fd41, [%rd46];
	ld.global.f64 	%fd42, [%rd45];
	fma.rn.f64 	%fd43, %fd41, %fd42, %fd40;
	ld.global.f64 	%fd44, [%rd46+8];
	ld.global.f64 	%fd45, [%rd45+163840];
	fma.rn.f64 	%fd46, %fd44, %fd45, %fd43;
	ld.global.f64 	%fd47, [%rd46+16];
	ld.global.f64 	%fd48, [%rd45+327680];
	fma.rn.f64 	%fd49, %fd47, %fd48, %fd46;
	ld.global.f64 	%fd50, [%rd46+24];
	ld.global.f64 	%fd51, [%rd45+491520];
	fma.rn.f64 	%fd52, %fd50, %fd51, %fd49;
	ld.global.f64 	%fd53, [%rd46+32];
	ld.global.f64 	%fd54, [%rd45+655360];
	fma.rn.f64 	%fd55, %fd53, %fd54, %fd52;
	ld.global.f64 	%fd56, [%rd46+40];
	ld.global.f64 	%fd57, [%rd45+819200];
	fma.rn.f64 	%fd58, %fd56, %fd57, %fd55;
	ld.global.f64 	%fd59, [%rd46+48];
	ld.global.f64 	%fd60, [%rd45+983040];
	fma.rn.f64 	%fd61, %fd59, %fd60, %fd58;
	ld.global.f64 	%fd62, [%rd46+56];
	ld.global.f64 	%fd63, [%rd45+1146880];
	fma.rn.f64 	%fd110, %fd62, %fd63, %fd61;
	add.s32 	%r27, %r27, 16;
	add.s64 	%rd46, %rd46, 128;
	add.s64 	%rd45, %rd45, 2621440;
	setp.ne.s32 	%p3, %r27, 0;
	@%p3 bra 	$L__BB10_3;
$L__BB10_4:
	setp.eq.s32 	%p4, %r3, 0;
	@%p4 bra 	$L__BB10_13;
	mul.wide.u32 	%rd24, %r2, 163840;
	add.s64 	%rd9, %rd1, %rd24;
	mul.wide.s32 	%rd25, %r1, 8;
	add.s64 	%rd10, %rd2, %rd25;
	and.b32  	%r9, %r18, 7;
	setp.lt.u32 	%p5, %r3, 8;
	@%p5 bra 	$L__BB10_7;
	mul.wide.u32 	%rd26, %r29, 8;
	add.s64 	%rd27, %rd9, %rd26;
	ld.global.f64 	%fd65, [%rd27];
	mul.wide.u32 	%rd28, %r29, 163840;
	add.s64 	%rd29, %rd10, %rd28;
	ld.global.f64 	%fd66, [%rd29];
	fma.rn.f64 	%fd67, %fd65, %fd66, %fd110;
	ld.global.f64 	%fd68, [%rd27+8];
	ld.global.f64 	%fd69, [%rd29+163840];
	fma.rn.f64 	%fd70, %fd68, %fd69, %fd67;
	ld.global.f64 	%fd71, [%rd27+16];
	ld.global.f64 	%fd72, [%rd29+327680];
	fma.rn.f64 	%fd73, %fd71, %fd72, %fd70;
	ld.global.f64 	%fd74, [%rd27+24];
	ld.global.f64 	%fd75, [%rd29+491520];
	fma.rn.f64 	%fd76, %fd74, %fd75, %fd73;
	ld.global.f64 	%fd77, [%rd27+32];
	ld.global.f64 	%fd78, [%rd29+655360];
	fma.rn.f64 	%fd79, %fd77, %fd78, %fd76;
	ld.global.f64 	%fd80, [%rd27+40];
	ld.global.f64 	%fd81, [%rd29+819200];
	fma.rn.f64 	%fd82, %fd80, %fd81, %fd79;
	ld.global.f64 	%fd83, [%rd27+48];
	ld.global.f64 	%fd84, [%rd29+983040];
	fma.rn.f64 	%fd85, %fd83, %fd84, %fd82;
	ld.global.f64 	%fd86, [%rd27+56];
	ld.global.f64 	%fd87, [%rd29+1146880];
	fma.rn.f64 	%fd110, %fd86, %fd87, %fd85;
	add.s32 	%r29, %r29, 8;
$L__BB10_7:
	setp.eq.s32 	%p6, %r9, 0;
	@%p6 bra 	$L__BB10_13;
	and.b32  	%r12, %r18, 3;
	setp.lt.u32 	%p7, %r9, 4;
	@%p7 bra 	$L__BB10_10;
	mul.wide.u32 	%rd30, %r29, 8;
	add.s64 	%rd31, %rd9, %rd30;
	ld.global.f64 	%fd89, [%rd31];
	mul.wide.u32 	%rd32, %r29, 163840;
	add.s64 	%rd33, %rd10, %rd32;
	ld.global.f64 	%fd90, [%rd33];
	fma.rn.f64 	%fd91, %fd89, %fd90, %fd110;
	ld.global.f64 	%fd92, [%rd31+8];
	ld.global.f64 	%fd93, [%rd33+163840];
	fma.rn.f64 	%fd94, %fd92, %fd93, %fd91;
	ld.global.f64 	%fd95, [%rd31+16];
	ld.global.f64 	%fd96, [%rd33+327680];
	fma.rn.f64 	%fd97, %fd95, %fd96, %fd94;
	ld.global.f64 	%fd98, [%rd31+24];
	ld.global.f64 	%fd99, [%rd33+491520];
	fma.rn.f64 	%fd110, %fd98, %fd99, %fd97;
	add.s32 	%r29, %r29, 4;
$L__BB10_10:
	setp.eq.s32 	%p8, %r12, 0;
	@%p8 bra 	$L__BB10_13;
	mul.wide.u32 	%rd34, %r29, 163840;
	add.s64 	%rd36, %rd34, %rd25;
	add.s64 	%rd48, %rd2, %rd36;
	mul.wide.u32 	%rd38, %r29, 8;
	add.s64 	%rd39, %rd24, %rd38;
	add.s64 	%rd47, %rd1, %rd39;
	neg.s32 	%r31, %r12;
$L__BB10_12:
	.pragma "nounroll";
	ld.global.f64 	%fd100, [%rd47];
	ld.global.f64 	%fd101, [%rd48];
	fma.rn.f64 	%fd110, %fd100, %fd101, %fd110;
	add.s64 	%rd48, %rd48, 163840;
	add.s64 	%rd47, %rd47, 8;
	add.s32 	%r31, %r31, 1;
	setp.ne.s32 	%p9, %r31, 0;
	@%p9 bra 	$L__BB10_12;
$L__BB10_13:
	cvta.to.global.u64 	%rd40, %rd19;
	mul.wide.u32 	%rd41, %r2, 163840;
	add.s64 	%rd42, %rd40, %rd41;
	mul.wide.s32 	%rd43, %r1, 8;
	add.s64 	%rd44, %rd42, %rd43;
	st.global.f64 	[%rd44], %fd110;
$L__BB10_14:
	ret;

}
	// .globl	_Z28Tiled_Generate_Weight_MatrixPA20480_dS0_iS0_
.visible .entry _Z28Tiled_Generate_Weight_MatrixPA20480_dS0_iS0_(
	.param .u64 .ptr .align 1 _Z28Tiled_Generate_Weight_MatrixPA20480_dS0_iS0__param_0,
	.param .u64 .ptr .align 1 _Z28Tiled_Generate_Weight_MatrixPA20480_dS0_iS0__param_1,
	.param .u32 _Z28Tiled_Generate_Weight_MatrixPA20480_dS0_iS0__param_2,
	.param .u64 .ptr .align 1 _Z28Tiled_Generate_Weight_MatrixPA20480_dS0_iS0__param_3
)
{
	.reg .pred 	%p<10>;
	.reg .b32 	%r<32>;
	.reg .b64 	%rd<49>;
	.reg .b64 	%fd<111>;

	ld.param.u64 	%rd17, [_Z28Tiled_Generate_Weight_MatrixPA20480_dS0_iS0__param_0];
	ld.param.u64 	%rd18, [_Z28Tiled_Generate_Weight_MatrixPA20480_dS0_iS0__param_1];
	ld.param.u32 	%r18, [_Z28Tiled_Generate_Weight_MatrixPA20480_dS0_iS0__param_2];
	ld.param.u64 	%rd19, [_Z28Tiled_Generate_Weight_MatrixPA20480_dS0_iS0__param_3];
	mov.u32 	%r19, %ctaid.x;
	mov.u32 	%r20, %ntid.x;
	mov.u32 	%r21, %tid.x;
	mad.lo.s32 	%r1, %r19, %r20, %r21;
	mov.u32 	%r22, %ctaid.y;
	mov.u32 	%r23, %ntid.y;
	mov.u32 	%r24, %tid.y;
	mad.lo.s32 	%r2, %r22, %r23, %r24;
	max.s32 	%r25, %r2, %r1;
	setp.ge.s32 	%p1, %r25, %r18;
	@%p1 bra 	$L__BB11_14;
	cvta.to.global.u64 	%rd1, %rd17;
	cvta.to.global.u64 	%rd2, %rd18;
	and.b32  	%r3, %r18, 15;
	setp.lt.u32 	%p2, %r18, 16;
	mov.f64 	%fd110, 0d0000000000000000;
	mov.b32 	%r29, 0;
	@%p2 bra 	$L__BB11_4;
	and.b32  	%r29, %r18, 2147483632;
	neg.s32 	%r27, %r29;
	mul.wide.u32 	%rd20, %r2, 163840;
	add.s64 	%rd21, %rd20, %rd1;
	add.s64 	%rd46, %rd21, 64;
	mul.wide.s32 	%rd22, %r1, 8;
	add.s64 	%rd23, %rd22, %rd2;
	add.s64 	%rd45, %rd23, 1310720;
	mov.f64 	%fd110, 0d0000000000000000;
$L__BB11_3:
	.pragma "nounroll";
	ld.global.f64 	%fd17, [%rd46+-64];
	ld.global.f64 	%fd18, [%rd45+-1310720];
	fma.rn.f64 	%fd19, %fd17, %fd18, %fd110;
	ld.global.f64 	%fd20, [%rd46+-56];
	ld.global.f64 	%fd21, [%rd45+-1146880];
	fma.rn.f64 	%fd22, %fd20, %fd21, %fd19;
	ld.global.f64 	%fd23, [%rd46+-48];
	ld.global.f64 	%fd24, [%rd45+-983040];
	fma.rn.f64 	%fd25, %fd23, %fd24, %fd22;
	ld.global.f64 	%fd26, [%rd46+-40];
	ld.global.f64 	%fd27, [%rd45+-819200];
	fma.rn.f64 	%fd28, %fd26, %fd27, %fd25;
	ld.global.f64 	%fd29, [%rd46+-32];
	ld.global.f64 	%fd30, [%rd45+-655360];
	fma.rn.f64 	%fd31, %fd29, %fd30, %fd28;
	ld.global.f64 	%fd32, [%rd46+-24];
	ld.global.f64 	%fd33, [%rd45+-491520];
	fma.rn.f64 	%fd34, %fd32, %fd33, %fd31;
	ld.global.f64 	%fd35, [%rd46+-16];
	ld.global.f64 	%fd36, [%rd45+-327680];
	fma.rn.f64 	%fd37, %fd35, %fd36, %fd34;
	ld.global.f64 	%fd38, [%rd46+-8];
	ld.global.f64 	%fd39, [%rd45+-163840];
	fma.rn.f64 	%fd40, %fd38, %fd39, %fd37;
	ld.global.f64 	%fd41, [%rd46];
	ld.global.f64 	%fd42, [%rd45];
	fma.rn.f64 	%fd43, %fd41, %fd42, %fd40;
	ld.global.f64 	%fd44, [%rd46+8];
	ld.global.f64 	%fd45, [%rd45+163840];
	fma.rn.f64 	%fd46, %fd44, %fd45, %fd43;
	ld.global.f64 	%fd47, [%rd46+16];
	ld.global.f64 	%fd48, [%rd45+327680];
	fma.rn.f64 	%fd49, %fd47, %fd48, %fd46;
	ld.global.f64 	%fd50, [%rd46+24];
	ld.global.f64 	%fd51, [%rd45+491520];
	fma.rn.f64 	%fd52, %fd50, %fd51, %fd49;
	ld.global.f64 	%fd53, [%rd46+32];
	ld.global.f64 	%fd54, [%rd45+655360];
	fma.rn.f64 	%fd55, %fd53, %fd54, %fd52;
	ld.global.f64 	%fd56, [%rd46+40];
	ld.global.f64 	%fd57, [%rd45+819200];
	fma.rn.f64 	%fd58, %fd56, %fd57, %fd55;
	ld.global.f64 	%fd59, [%rd46+48];
	ld.global.f64 	%fd60, [%rd45+983040];
	fma.rn.f64 	%fd61, %fd59, %fd60, %fd58;
	ld.global.f64 	%fd62, [%rd46+56];
	ld.global.f64 	%fd63, [%rd45+1146880];
	fma.rn.f64 	%fd110, %fd62, %fd63, %fd61;
	add.s32 	%r27, %r27, 16;
	add.s64 	%rd46, %rd46, 128;
	add.s64 	%rd45, %rd45, 2621440;
	setp.ne.s32 	%p3, %r27, 0;
	@%p3 bra 	$L__BB11_3;
$L__BB11_4:
	setp.eq.s32 	%p4, %r3, 0;
	@%p4 bra 	$L__BB11_13;
	mul.wide.u32 	%rd24, %r2, 163840;
	add.s64 	%rd9, %rd1, %rd24;
	mul.wide.s32 	%rd25, %r1, 8;
	add.s64 	%rd10, %rd2, %rd25;
	and.b32  	%r9, %r18, 7;
	setp.lt.u32 	%p5, %r3, 8;
	@%p5 bra 	$L__BB11_7;
	mul.wide.u32 	%rd26, %r29, 8;
	add.s64 	%rd27, %rd9, %rd26;
	ld.global.f64 	%fd65, [%rd27];
	mul.wide.u32 	%rd28, %r29, 163840;
	add.s64 	%rd29, %rd10, %rd28;
	ld.global.f64 	%fd66, [%rd29];
	fma.rn.f64 	%fd67, %fd65, %fd66, %fd110;
	ld.global.f64 	%fd68, [%rd27+8];
	ld.global.f64 	%fd69, [%rd29+163840];
	fma.rn.f64 	%fd70, %fd68, %fd69, %fd67;
	ld.global.f64 	%fd71, [%rd27+16];
	ld.global.f64 	%fd72, [%rd29+327680];
	fma.rn.f64 	%fd73, %fd71, %fd72, %fd70;
	ld.global.f64 	%fd74, [%rd27+24];
	ld.global.f64 	%fd75, [%rd29+491520];
	fma.rn.f64 	%fd76, %fd74, %fd75, %fd73;
	ld.global.f64 	%fd77, [%rd27+32];
	ld.global.f64 	%fd78, [%rd29+655360];
	fma.rn.f64 	%fd79, %fd77, %fd78, %fd76;
	ld.global.f64 	%fd80, [%rd27+40];
	ld.global.f64 	%fd81, [%rd29+819200];
	fma.rn.f64 	%fd82, %fd80, %fd81, %fd79;
	ld.global.f64 	%fd83, [%rd27+48];
	ld.global.f64 	%fd84, [%rd29+983040];
	fma.rn.f64 	%fd85, %fd83, %fd84, %fd82;
	ld.global.f64 	%fd86, [%rd27+56];
	ld.global.f64 	%fd87, [%rd29+1146880];
	fma.rn.f64 	%fd110, %fd86, %fd87, %fd85;
	add.s32 	%r29, %r29, 8;
$L__BB11_7:
	setp.eq.s32 	%p6, %r9, 0;
	@%p6 bra 	$L__BB11_13;
	and.b32  	%r12, %r18, 3;
	setp.lt.u32 	%p7, %r9, 4;
	@%p7 bra 	$L__BB11_10;
	mul.wide.u32 	%rd30, %r29, 8;
	add.s64 	%rd31, %rd9, %rd30;
	ld.global.f64 	%fd89, [%rd31];
	mul.wide.u32 	%rd32, %r29, 163840;
	add.s64 	%rd33, %rd10, %rd32;
	ld.global.f64 	%fd90, [%rd33];
	fma.rn.f64 	%fd91, %fd89, %fd90, %fd110;
	ld.global.f64 	%fd92, [%rd31+8];
	ld.global.f64 	%fd93, [%rd33+163840];
	fma.rn.f64 	%fd94, %fd92, %fd93, %fd91;
	ld.global.f64 	%fd95, [%rd31+16];
	ld.global.f64 	%fd96, [%rd33+327680];
	fma.rn.f64 	%fd97, %fd95, %fd96, %fd94;
	ld.global.f64 	%fd98, [%rd31+24];
	ld.global.f64 	%fd99, [%rd33+491520];
	fma.rn.f64 	%fd110, %fd98, %fd99, %fd97;
	add.s32 	%r29, %r29, 4;
$L__BB11_10:
	setp.eq.s32 	%p8, %r12, 0;
	@%p8 bra 	$L__BB11_13;
	mul.wide.u32 	%rd34, %r29, 163840;
	add.s64 	%rd36, %rd34, %rd25;
	add.s64 	%rd48, %rd2, %rd36;
	mul.wide.u32 	%rd38, %r29, 8;
	add.s64 	%rd39, %rd24, %rd38;
	add.s64 	%rd47, %rd1, %rd39;
	neg.s32 	%r31, %r12;
$L__BB11_12:
	.pragma "nounroll";
	ld.global.f64 	%fd100, [%rd47];
	ld.global.f64 	%fd101, [%rd48];
	fma.rn.f64 	%fd110, %fd100, %fd101, %fd110;
	add.s64 	%rd48, %rd48, 163840;
	add.s64 	%rd47, %rd47, 8;
	add.s32 	%r31, %r31, 1;
	setp.ne.s32 	%p9, %r31, 0;
	@%p9 bra 	$L__BB11_12;
$L__BB11_13:
	cvta.to.global.u64 	%rd40, %rd19;
	mul.wide.u32 	%rd41, %r2, 163840;
	add.s64 	%rd42, %rd40, %rd41;
	mul.wide.s32 	%rd43, %r1, 8;
	add.s64 	%rd44, %rd42, %rd43;
	st.global.f64 	[%rd44], %fd110;
$L__BB11_14:
	ret;

}
	// .globl	_Z41Naive_Kriging_Kernel_AOAS_Generate_Ipts_ZP5PointS0_iPA20480_d
.visible .entry _Z41Naive_Kriging_Kernel_AOAS_Generate_Ipts_ZP5PointS0_iPA20480_d(
	.param .u64 .ptr .align 1 _Z41Naive_Kriging_Kernel_AOAS_Generate_Ipts_ZP5PointS0_iPA20480_d_param_0,
	.param .u64 .ptr .align 1 _Z41Naive_Kriging_Kernel_AOAS_Generate_Ipts_ZP5PointS0_iPA20480_d_param_1,
	.param .u32 _Z41Naive_Kriging_Kernel_AOAS_Generate_Ipts_ZP5PointS0_iPA20480_d_param_2,
	.param .u64 .ptr .align 1 _Z41Naive_Kriging_Kernel_AOAS_Generate_Ipts_ZP5PointS0_iPA20480_d_param_3
)
{
	.reg .pred 	%p<11>;
	.reg .b32 	%r<9>;
	.reg .b64 	%rd<63>;
	.reg .b64 	%fd<99>;

	ld.param.u64 	%rd31, [_Z41Naive_Kriging_Kernel_AOAS_Generate_Ipts_ZP5PointS0_iPA20480_d_param_0];
	ld.param.u64 	%rd30, [_Z41Naive_Kriging_Kernel_AOAS_Generate_Ipts_ZP5PointS0_iPA20480_d_param_1];
	ld.param.u32 	%r2, [_Z41Naive_Kriging_Kernel_AOAS_Generate_Ipts_ZP5PointS0_iPA20480_d_param_2];
	ld.param.u64 	%rd32, [_Z41Naive_Kriging_Kernel_AOAS_Generate_Ipts_ZP5PointS0_iPA20480_d_param_3];
	cvta.to.global.u64 	%rd1, %rd31;
	cvta.to.global.u64 	%rd2, %rd32;
	mov.u32 	%r3, %ntid.x;
	mov.u32 	%r4, %ctaid.x;
	mov.u32 	%r5, %tid.x;
	mad.lo.s32 	%r1, %r3, %r4, %r5;
	setp.ge.s32 	%p1, %r1, %r2;
	@%p1 bra 	$L__BB12_14;
	cvt.s64.s32 	%rd3, %r2;
	setp.eq.s32 	%p2, %r2, 0;
	@%p2 bra 	$L__BB12_14;
	cvt.s64.s32 	%rd4, %r1;
	cvta.to.global.u64 	%rd34, %rd30;
	mul.wide.s32 	%rd35, %r1, 32;
	add.s64 	%rd36, %rd34, %rd35;
	add.s64 	%rd5, %rd36, 16;
	ld.global.f64 	%fd95, [%rd36+16];
	setp.lt.u32 	%p3, %r2, 16;
	mov.b64 	%rd58, 0;
	@%p3 bra 	$L__BB12_5;
	and.b64  	%rd58, %rd3, -16;
	add.s64 	%rd55, %rd1, 272;
	mul.wide.s32 	%rd37, %r1, 8;
	add.s64 	%rd38, %rd37, %rd2;
	add.s64 	%rd54, %rd38, 1310720;
	mov.u64 	%rd56, %rd58;
$L__BB12_4:
	.pragma "nounroll";
	ld.global.f64 	%fd11, [%rd54+-1310720];
	ld.global.f64 	%fd12, [%rd55+-256];
	fma.rn.f64 	%fd13, %fd11, %fd12, %fd95;
	st.global.f64 	[%rd5], %fd13;
	ld.global.f64 	%fd14, [%rd54+-1146880];
	ld.global.f64 	%fd15, [%rd55+-224];
	fma.rn.f64 	%fd16, %fd14, %fd15, %fd13;
	st.global.f64 	[%rd5], %fd16;
	ld.global.f64 	%fd17, [%rd54+-983040];
	ld.global.f64 	%fd18, [%rd55+-192];
	fma.rn.f64 	%fd19, %fd17, %fd18, %fd16;
	st.global.f64 	[%rd5], %fd19;
	ld.global.f64 	%fd20, [%rd54+-819200];
	ld.global.f64 	%fd21, [%rd55+-160];
	fma.rn.f64 	%fd22, %fd20, %fd21, %fd19;
	st.global.f64 	[%rd5], %fd22;
	ld.global.f64 	%fd23, [%rd54+-655360];
	ld.global.f64 	%fd24, [%rd55+-128];
	fma.rn.f64 	%fd25, %fd23, %fd24, %fd22;
	st.global.f64 	[%rd5], %fd25;
	ld.global.f64 	%fd26, [%rd54+-491520];
	ld.global.f64 	%fd27, [%rd55+-96];
	fma.rn.f64 	%fd28, %fd26, %fd27, %fd25;
	st.global.f64 	[%rd5], %fd28;
	ld.global.f64 	%fd29, [%rd54+-327680];
	ld.global.f64 	%fd30, [%rd55+-64];
	fma.rn.f64 	%fd31, %fd29, %fd30, %fd28;
	st.global.f64 	[%rd5], %fd31;
	ld.global.f64 	%fd32, [%rd54+-163840];
	ld.global.f64 	%fd33, [%rd55+-32];
	fma.rn.f64 	%fd34, %fd32, %fd33, %fd31;
	st.global.f64 	[%rd5], %fd34;
	ld.global.f64 	%fd35, [%rd54];
	ld.global.f64 	%fd36, [%rd55];
	fma.rn.f64 	%fd37, %fd35, %fd36, %fd34;
	st.global.f64 	[%rd5], %fd37;
	ld.global.f64 	%fd38, [%rd54+163840];
	ld.global.f64 	%fd39, [%rd55+32];
	fma.rn.f64 	%fd40, %fd38, %fd39, %fd37;
	st.global.f64 	[%rd5], %fd40;
	ld.global.f64 	%fd41, [%rd54+327680];
	ld.global.f64 	%fd42, [%rd55+64];
	fma.rn.f64 	%fd43, %fd41, %fd42, %fd40;
	st.global.f64 	[%rd5], %fd43;
	ld.global.f64 	%fd44, [%rd54+491520];
	ld.global.f64 	%fd45, [%rd55+96];
	fma.rn.f64 	%fd46, %fd44, %fd45, %fd43;
	st.global.f64 	[%rd5], %fd46;
	ld.global.f64 	%fd47, [%rd54+655360];
	ld.global.f64 	%fd48, [%rd55+128];
	fma.rn.f64 	%fd49, %fd47, %fd48, %fd46;
	st.global.f64 	[%rd5], %fd49;
	ld.global.f64 	%fd50, [%rd54+819200];
	ld.global.f64 	%fd51, [%rd55+160];
	fma.rn.f64 	%fd52, %fd50, %fd51, %fd49;
	st.global.f64 	[%rd5], %fd52;
	ld.global.f64 	%fd53, [%rd54+983040];
	ld.global.f64 	%fd54, [%rd55+192];
	fma.rn.f64 	%fd55, %fd53, %fd54, %fd52;
	st.global.f64 	[%rd5], %fd55;
	ld.global.f64 	%fd56, [%rd54+1146880];
	ld.global.f64 	%fd57, [%rd55+224];
	fma.rn.f64 	%fd95, %fd56, %fd57, %fd55;
	st.global.f64 	[%rd5], %fd95;
	add.s64 	%rd56, %rd56, -16;
	add.s64 	%rd55, %rd55, 512;
	add.s64 	%rd54, %rd54, 2621440;
	setp.ne.s64 	%p4, %rd56, 0;
	@%p4 bra 	$L__BB12_4;
$L__BB12_5:
	and.b32  	%r6, %r2, 15;
	setp.eq.s32 	%p5, %r6, 0;
	@%p5 bra 	$L__BB12_14;
	shl.b64 	%rd39, %rd4, 3;
	add.s64 	%rd16, %rd2, %rd39;
	and.b64  	%rd40, %rd3, 15;
	add.s64 	%rd41, %rd40, -1;
	setp.lt.u64 	%p6, %rd41, 7;
	@%p6 bra 	$L__BB12_8;
	mad.lo.s64 	%rd42, %rd58, 163840, %rd16;
	ld.global.f64 	%fd58, [%rd42];
	shl.b64 	%rd43, %rd58, 5;
	add.s64 	%rd44, %rd1, %rd43;
	ld.global.f64 	%fd59, [%rd44+16];
	fma.rn.f64 	%fd60, %fd58, %fd59, %fd95;
	st.global.f64 	[%rd5], %fd60;
	ld.global.f64 	%fd61, [%rd42+163840];
	ld.global.f64 	%fd62, [%rd44+48];
	fma.rn.f64 	%fd63, %fd61, %fd62, %fd60;
	st.global.f64 	[%rd5], %fd63;
	ld.global.f64 	%fd64, [%rd42+327680];
	ld.global.f64 	%fd65, [%rd44+80];
	fma.rn.f64 	%fd66, %fd64, %fd65, %fd63;
	st.global.f64 	[%rd5], %fd66;
	ld.global.f64 	%fd67, [%rd42+491520];
	ld.global.f64 	%fd68, [%rd44+112];
	fma.rn.f64 	%fd69, %fd67, %fd68, %fd66;
	st.global.f64 	[%rd5], %fd69;
	ld.global.f64 	%fd70, [%rd42+655360];
	ld.global.f64 	%fd71, [%rd44+144];
	fma.rn.f64 	%fd72, %fd70, %fd71, %fd69;
	st.global.f64 	[%rd5], %fd72;
	ld.global.f64 	%fd73, [%rd42+819200];
	ld.global.f64 	%fd74, [%rd44+176];
	fma.rn.f64 	%fd75, %fd73, %fd74, %fd72;
	st.global.f64 	[%rd5], %fd75;
	ld.global.f64 	%fd76, [%rd42+983040];
	ld.global.f64 	%fd77, [%rd44+208];
	fma.rn.f64 	%fd78, %fd76, %fd77, %fd75;
	st.global.f64 	[%rd5], %fd78;
	ld.global.f64 	%fd79, [%rd42+1146880];
	ld.global.f64 	%fd80, [%rd44+240];
	fma.rn.f64 	%fd95, %fd79, %fd80, %fd78;
	st.global.f64 	[%rd5], %fd95;
	add.s64 	%rd58, %rd58, 8;
$L__BB12_8:
	and.b32  	%r7, %r2, 7;
	setp.eq.s32 	%p7, %r7, 0;
	@%p7 bra 	$L__BB12_14;
	and.b64  	%rd45, %rd3, 7;
	add.s64 	%rd46, %rd45, -1;
	setp.lt.u64 	%p8, %rd46, 3;
	@%p8 bra 	$L__BB12_11;
	mad.lo.s64 	%rd47, %rd58, 163840, %rd16;
	ld.global.f64 	%fd81, [%rd47];
	shl.b64 	%rd48, %rd58, 5;
	add.s64 	%rd49, %rd1, %rd48;
	ld.global.f64 	%fd82, [%rd49+16];
	fma.rn.f64 	%fd83, %fd81, %fd82, %fd95;
	st.global.f64 	[%rd5], %fd83;
	ld.global.f64 	%fd84, [%rd47+163840];
	ld.global.f64 	%fd85, [%rd49+48];
	fma.rn.f64 	%fd86, %fd84, %fd85, %fd83;
	st.global.f64 	[%rd5], %fd86;
	ld.global.f64 	%fd87, [%rd47+327680];
	ld.global.f64 	%fd88, [%rd49+80];
	fma.rn.f64 	%fd89, %fd87, %fd88, %fd86;
	st.global.f64 	[%rd5], %fd89;
	ld.global.f64 	%fd90, [%rd47+491520];
	ld.global.f64 	%fd91, [%rd49+112];
	fma.rn.f64 	%fd95, %fd90, %fd91, %fd89;
	st.global.f64 	[%rd5], %fd95;
	add.s64 	%rd58, %rd58, 4;
$L__BB12_11:
	and.b32  	%r8, %r2, 3;
	setp.eq.s32 	%p9, %r8, 0;
	@%p9 bra 	$L__BB12_14;
	shl.b64 	%rd50, %rd58, 5;
	add.s64 	%rd51, %rd50, %rd1;
	add.s64 	%rd62, %rd51, 16;
	mul.wide.s32 	%rd52, %r1, 8;
	mad.lo.s64 	%rd53, %rd58, 163840, %rd52;
	add.s64 	%rd61, %rd2, %rd53;
	and.b64  	%rd60, %rd3, 3;
$L__BB12_13:
	.pragma "nounroll";
	ld.global.f64 	%fd92, [%rd61];
	ld.global.f64 	%fd93, [%rd62];
	fma.rn.f64 	%fd95, %fd92, %fd93, %fd95;
	st.global.f64 	[%rd5], %fd95;
	add.s64 	%rd62, %rd62, 32;
	add.s64 	%rd61, %rd61, 163840;
	add.s64 	%rd60, %rd60, -1;
	setp.ne.s64 	%p10, %rd60, 0;
	@%p10 bra 	$L__BB12_13;
$L__BB12_14:
	ret;

}
	// .globl	_Z36Naive_Kriging_Kernel_SOA_Generate_IZPdS_iPA20480_d
.visible .entry _Z36Naive_Kriging_Kernel_SOA_Generate_IZPdS_iPA20480_d(
	.param .u64 .ptr .align 1 _Z36Naive_Kriging_Kernel_SOA_Generate_IZPdS_iPA20480_d_param_0,
	.param .u64 .ptr .align 1 _Z36Naive_Kriging_Kernel_SOA_Generate_IZPdS_iPA20480_d_param_1,
	.param .u32 _Z36Naive_Kriging_Kernel_SOA_Generate_IZPdS_iPA20480_d_param_2,
	.param .u64 .ptr .align 1 _Z36Naive_Kriging_Kernel_SOA_Generate_IZPdS_iPA20480_d_param_3
)
{
	.reg .pred 	%p<11>;
	.reg .b32 	%r<9>;
	.reg .b64 	%rd<61>;
	.reg .b64 	%fd<99>;

	ld.param.u64 	%rd31, [_Z36Naive_Kriging_Kernel_SOA_Generate_IZPdS_iPA20480_d_param_0];
	ld.param.u64 	%rd30, [_Z36Naive_Kriging_Kernel_SOA_Generate_IZPdS_iPA20480_d_param_1];
	ld.param.u32 	%r2, [_Z36Naive_Kriging_Kernel_SOA_Generate_IZPdS_iPA20480_d_param_2];
	ld.param.u64 	%rd32, [_Z36Naive_Kriging_Kernel_SOA_Generate_IZPdS_iPA20480_d_param_3];
	cvta.to.global.u64 	%rd1, %rd31;
	cvta.to.global.u64 	%rd2, %rd32;
	mov.u32 	%r3, %ntid.x;
	mov.u32 	%r4, %ctaid.x;
	mov.u32 	%r5, %tid.x;
	mad.lo.s32 	%r1, %r3, %r4, %r5;
	setp.ge.s32 	%p1, %r1, %r2;
	@%p1 bra 	$L__BB13_14;
	cvt.s64.s32 	%rd3, %r2;
	setp.eq.s32 	%p2, %r2, 0;
	@%p2 bra 	$L__BB13_14;
	cvt.s64.s32 	%rd4, %r1;
	cvta.to.global.u64 	%rd34, %rd30;
	mul.wide.s32 	%rd35, %r1, 8;
	add.s64 	%rd5, %rd34, %rd35;
	ld.global.f64 	%fd95, [%rd5];
	setp.lt.u32 	%p3, %r2, 16;
	mov.b64 	%rd56, 0;
	@%p3 bra 	$L__BB13_5;
	and.b64  	%rd56, %rd3, -16;
	add.s64 	%rd53, %rd1, 64;
	add.s64 	%rd37, %rd35, %rd2;
	add.s64 	%rd52, %rd37, 1310720;
	mov.u64 	%rd54, %rd56;
$L__BB13_4:
	.pragma "nounroll";
	ld.global.f64 	%fd11, [%rd52+-1310720];
	ld.global.f64 	%fd12, [%rd53+-64];
	fma.rn.f64 	%fd13, %fd11, %fd12, %fd95;
	st.global.f64 	[%rd5], %fd13;
	ld.global.f64 	%fd14, [%rd52+-1146880];
	ld.global.f64 	%fd15, [%rd53+-56];
	fma.rn.f64 	%fd16, %fd14, %fd15, %fd13;
	st.global.f64 	[%rd5], %fd16;
	ld.global.f64 	%fd17, [%rd52+-983040];
	ld.global.f64 	%fd18, [%rd53+-48];
	fma.rn.f64 	%fd19, %fd17, %fd18, %fd16;
	st.global.f64 	[%rd5], %fd19;
	ld.global.f64 	%fd20, [%rd52+-819200];
	ld.global.f64 	%fd21, [%rd53+-40];
	fma.rn.f64 	%fd22, %fd20, %fd21, %fd19;
	st.global.f64 	[%rd5], %fd22;
	ld.global.f64 	%fd23, [%rd52+-655360];
	ld.global.f64 	%fd24, [%rd53+-32];
	fma.rn.f64 	%fd25, %fd23, %fd24, %fd22;
	st.global.f64 	[%rd5], %fd25;
	ld.global.f64 	%fd26, [%rd52+-491520];
	ld.global.f64 	%fd27, [%rd53+-24];
	fma.rn.f64 	%fd28, %fd26, %fd27, %fd25;
	st.global.f64 	[%rd5], %fd28;
	ld.global.f64 	%fd29, [%rd52+-327680];
	ld.global.f64 	%fd30, [%rd53+-16];
	fma.rn.f64 	%fd31, %fd29, %fd30, %fd28;
	st.global.f64 	[%rd5], %fd31;
	ld.global.f64 	%fd32, [%rd52+-163840];
	ld.global.f64 	%fd33, [%rd53+-8];
	fma.rn.f64 	%fd34, %fd32, %fd33, %fd31;
	st.global.f64 	[%rd5], %fd34;
	ld.global.f64 	%fd35, [%rd52];
	ld.global.f64 	%fd36, [%rd53];
	fma.rn.f64 	%fd37, %fd35, %fd36, %fd34;
	st.global.f64 	[%rd5], %fd37;
	ld.global.f64 	%fd38, [%rd52+163840];
	ld.global.f64 	%fd39, [%rd53+8];
	fma.rn.f64 	%fd40, %fd38, %fd39, %fd37;
	st.global.f64 	[%rd5], %fd40;
	ld.global.f64 	%fd41, [%rd52+327680];
	ld.global.f64 	%fd42, [%rd53+16];
	fma.rn.f64 	%fd43, %fd41, %fd42, %fd40;
	st.global.f64 	[%rd5], %fd43;
	ld.global.f64 	%fd44, [%rd52+491520];
	ld.global.f64 	%fd45, [%rd53+24];
	fma.rn.f64 	%fd46, %fd44, %fd45, %fd43;
	st.global.f64 	[%rd5], %fd46;
	ld.global.f64 	%fd47, [%rd52+655360];
	ld.global.f64 	%fd48, [%rd53+32];
	fma.rn.f64 	%fd49, %fd47, %fd48, %fd46;
	st.global.f64 	[%rd5], %fd49;
	ld.global.f64 	%fd50, [%rd52+819200];
	ld.global.f64 	%fd51, [%rd53+40];
	fma.rn.f64 	%fd52, %fd50, %fd51, %fd49;
	st.global.f64 	[%rd5], %fd52;
	ld.global.f64 	%fd53, [%rd52+983040];
	ld.global.f64 	%fd54, [%rd53+48];
	fma.rn.f64 	%fd55, %fd53, %fd54, %fd52;
	st.global.f64 	[%rd5], %fd55;
	ld.global.f64 	%fd56, [%rd52+1146880];
	ld.global.f64 	%fd57, [%rd53+56];
	fma.rn.f64 	%fd95, %fd56, %fd57, %fd55;
	st.global.f64 	[%rd5], %fd95;
	add.s64 	%rd54, %rd54, -16;
	add.s64 	%rd53, %rd53, 128;
	add.s64 	%rd52, %rd52, 2621440;
	setp.ne.s64 	%p4, %rd54, 0;
	@%p4 bra 	$L__BB13_4;
$L__BB13_5:
	and.b32  	%r6, %r2, 15;
	setp.eq.s32 	%p5, %r6, 0;
	@%p5 bra 	$L__BB13_14;
	shl.b64 	%rd38, %rd4, 3;
	add.s64 	%rd16, %rd2, %rd38;
	and.b64  	%rd39, %rd3, 15;
	add.s64 	%rd40, %rd39, -1;
	setp.lt.u64 	%p6, %rd40, 7;
	@%p6 bra 	$L__BB13_8;
	mad.lo.s64 	%rd41, %rd56, 163840, %rd16;
	ld.global.f64 	%fd58, [%rd41];
	shl.b64 	%rd42, %rd56, 3;
	add.s64 	%rd43, %rd1, %rd42;
	ld.global.f64 	%fd59, [%rd43];
	fma.rn.f64 	%fd60, %fd58, %fd59, %fd95;
	st.global.f64 	[%rd5], %fd60;
	ld.global.f64 	%fd61, [%rd41+163840];
	ld.global.f64 	%fd62, [%rd43+8];
	fma.rn.f64 	%fd63, %fd61, %fd62, %fd60;
	st.global.f64 	[%rd5], %fd63;
	ld.global.f64 	%fd64, [%rd41+327680];
	ld.global.f64 	%fd65, [%rd43+16];
	fma.rn.f64 	%fd66, %fd64, %fd65, %fd63;
	st.global.f64 	[%rd5], %fd66;
	ld.global.f64 	%fd67, [%rd41+491520];
	ld.global.f64 	%fd68, [%rd43+24];
	fma.rn.f64 	%fd69, %fd67, %fd68, %fd66;
	st.global.f64 	[%rd5], %fd69;
	ld.global.f64 	%fd70, [%rd41+655360];
	ld.global.f64 	%fd71, [%rd43+32];
	fma.rn.f64 	%fd72, %fd70, %fd71, %fd69;
	st.global.f64 	[%rd5], %fd72;
	ld.global.f64 	%fd73, [%rd41+819200];
	ld.global.f64 	%fd74, [%rd43+40];
	fma.rn.f64 	%fd75, %fd73, %fd74, %fd72;
	st.global.f64 	[%rd5], %fd75;
	ld.global.f64 	%fd76, [%rd41+983040];
	ld.global.f64 	%fd77, [%rd43+48];
	fma.rn.f64 	%fd78, %fd76, %fd77, %fd75;
	st.global.f64 	[%rd5], %fd78;
	ld.global.f64 	%fd79, [%rd41+1146880];
	ld.global.f64 	%fd80, [%rd43+56];
	fma.rn.f64 	%fd95, %fd79, %fd80, %fd78;
	st.global.f64 	[%rd5], %fd95;
	add.s64 	%rd56, %rd56, 8;
$L__BB13_8:
	and.b32  	%r7, %r2, 7;
	setp.eq.s32 	%p7, %r7, 0;
	@%p7 bra 	$L__BB13_14;
	and.b64  	%rd44, %rd3, 7;
	add.s64 	%rd45, %rd44, -1;
	setp.lt.u64 	%p8, %rd45, 3;
	@%p8 bra 	$L__BB13_11;
	mad.lo.s64 	%rd46, %rd56, 163840, %rd16;
	ld.global.f64 	%fd81, [%rd46];
	shl.b64 	%rd47, %rd56, 3;
	add.s64 	%rd48, %rd1, %rd47;
	ld.global.f64 	%fd82, [%rd48];
	fma.rn.f64 	%fd83, %fd81, %fd82, %fd95;
	st.global.f64 	[%rd5], %fd83;
	ld.global.f64 	%fd84, [%rd46+163840];
	ld.global.f64 	%fd85, [%rd48+8];
	fma.rn.f64 	%fd86, %fd84, %fd85, %fd83;
	st.global.f64 	[%rd5], %fd86;
	ld.global.f64 	%fd87, [%rd46+327680];
	ld.global.f64 	%fd88, [%rd48+16];
	fma.rn.f64 	%fd89, %fd87, %fd88, %fd86;
	st.global.f64 	[%rd5], %fd89;
	ld.global.f64 	%fd90, [%rd46+491520];
	ld.global.f64 	%fd91, [%rd48+24];
	fma.rn.f64 	%fd95, %fd90, %fd91, %fd89;
	st.global.f64 	[%rd5], %fd95;
	add.s64 	%rd56, %rd56, 4;
$L__BB13_11:
	and.b32  	%r8, %r2, 3;
	setp.eq.s32 	%p9, %r8, 0;
	@%p9 bra 	$L__BB13_14;
	shl.b64 	%rd49, %rd56, 3;
	add.s64 	%rd60, %rd1, %rd49;
	mad.lo.s64 	%rd51, %rd56, 163840, %rd35;
	add.s64 	%rd59, %rd2, %rd51;
	and.b64  	%rd58, %rd3, 3;
$L__BB13_13:
	.pragma "nounroll";
	ld.global.f64 	%fd92, [%rd59];
	ld.global.f64 	%fd93, [%rd60];
	fma.rn.f64 	%fd95, %fd92, %fd93, %fd95;
	st.global.f64 	[%rd5], %fd95;
	add.s64 	%rd60, %rd60, 8;
	add.s64 	%rd59, %rd59, 163840;
	add.s64 	%rd58, %rd58, -1;
	setp.ne.s64 	%p10, %rd58, 0;
	@%p10 bra 	$L__BB13_13;
$L__BB13_14:
	ret;

}
.func  (.param .align 16 .b8 func_retval0[16]) __internal_trig_reduction_slowpathd(
	.param .b64 __internal_trig_reduction_slowpathd_param_0
)
{
	.local .align 8 .b8 	__local_depot14[40];
	.reg .b64 	%SP;
	.reg .b64 	%SPL;
	.reg .pred 	%p<10>;
	.reg .b32 	%r<47>;
	.reg .b64 	%rd<74>;
	.reg .b64 	%fd<5>;

	mov.u64 	%SPL, __local_depot14;
	ld.param.f64 	%fd4, [__internal_trig_reduction_slowpathd_param_0];
	add.u64 	%rd1, %SPL, 0;
	{
	.reg .b32 %temp; 
	mov.b64 	{%temp, %r1}, %fd4;
	}
	shr.u32 	%r2, %r1, 20;
	and.b32  	%r3, %r2, 2047;
	setp.eq.s32 	%p1, %r3, 2047;
	mov.b32 	%r46, 0;
	@%p1 bra 	$L__BB14_9;
	add.s32 	%r20, %r3, -1024;
	mov.b64 	%rd20, %fd4;
	shl.b64 	%rd2, %rd20, 11;
	shr.u32 	%r4, %r20, 6;
	sub.s32 	%r45, 15, %r4;
	sub.s32 	%r21, 19, %r4;
	setp.lt.u32 	%p2, %r20, 128;
	selp.b32 	%r6, 18, %r21, %p2;
	setp.ge.s32 	%p3, %r45, %r6;
	mov.b64 	%rd70, 0;
	@%p3 bra 	$L__BB14_4;
	add.s32 	%r23, %r6, %r4;
	neg.s32 	%r43, %r23;
	or.b64  	%rd3, %rd2, -9223372036854775808;
	mov.b64 	%rd70, 0;
	mov.b32 	%r42, 0;
	mov.u64 	%rd25, __cudart_i2opi_d;
	mov.u32 	%r44, %r45;
$L__BB14_3:
	.pragma "nounroll";
	mul.wide.s32 	%rd22, %r42, 8;
	add.s64 	%rd23, %rd1, %rd22;
	mul.wide.s32 	%rd24, %r44, 8;
	add.s64 	%rd26, %rd25, %rd24;
	ld.global.nc.u64 	%rd27, [%rd26];
	{
	.reg .u32 %r0, %r1, %r2, %r3, %alo, %ahi, %blo, %bhi, %clo, %chi;
	mov.b64 	{%alo,%ahi}, %rd27;
	mov.b64 	{%blo,%bhi}, %rd3;
	mov.b64 	{%clo,%chi}, %rd70;
	mad.lo.cc.u32 	%r0, %alo, %blo, %clo;
	madc.hi.cc.u32 	%r1, %alo, %blo, %chi;
	madc.hi.u32 	%r2, %alo, %bhi, 0;
	mad.lo.cc.u32 	%r1, %alo, %bhi, %r1;
	madc.hi.cc.u32 	%r2, %ahi, %blo, %r2;
	madc.hi.u32 	%r3, %ahi, %bhi, 0;
	mad.lo.cc.u32 	%r1, %ahi, %blo, %r1;
	madc.lo.cc.u32 	%r2, %ahi, %bhi, %r2;
	addc.u32 	%r3, %r3, 0;
	mov.b64 	%rd28, {%r0,%r1};
	mov.b64 	%rd70, {%r2,%r3};
	}
	st.local.u64 	[%rd23], %rd28;
	add.s32 	%r44, %r44, 1;
	add.s32 	%r43, %r43, 1;
	add.s32 	%r42, %r42, 1;
	setp.ne.s32 	%p4, %r43, -15;
	mov.u32 	%r45, %r6;
	@%p4 bra 	$L__BB14_3;
$L__BB14_4:
	cvt.s64.s32 	%rd29, %r45;
	cvt.u64.u32 	%rd30, %r4;
	add.s64 	%rd31, %rd30, %rd29;
	shl.b64 	%rd32, %rd31, 3;
	add.s64 	%rd33, %rd1, %rd32;
	st.local.u64 	[%rd33+-120], %rd70;
	and.b32  	%r15, %r2, 63;
	ld.local.u64 	%rd72, [%rd1+16];
	ld.local.u64 	%rd71, [%rd1+24];
	setp.eq.s32 	%p5, %r15, 0;
	@%p5 bra 	$L__BB14_6;
	shl.b64 	%rd34, %rd71, %r15;
	shr.u64 	%rd35, %rd72, 1;
	xor.b32  	%r24, %r15, 63;
	shr.u64 	%rd36, %rd35, %r24;
	or.b64  	%rd71, %rd34, %rd36;
	ld.local.u64 	%rd37, [%rd1+8];
	shl.b64 	%rd38, %rd72, %r15;
	shr.u64 	%rd39, %rd37, 1;
	shr.u64 	%rd40, %rd39, %r24;
	or.b64  	%rd72, %rd38, %rd40;
$L__BB14_6:
	and.b32  	%r25, %r1, -2147483648;
	shr.u64 	%rd41, %rd71, 62;
	cvt.u32.u64 	%r26, %rd41;
	mov.b64 	{%r27, %r28}, %rd71;
	mov.b64 	{%r29, %r30}, %rd72;
	shf.l.wrap.b32 	%r31, %r30, %r27, 2;
	shf.l.wrap.b32 	%r32, %r27, %r28, 2;
	mov.b64 	%rd42, {%r31, %r32};
	shl.b64 	%rd43, %rd72, 2;
	shr.u64 	%rd44, %rd42, 63;
	cvt.u32.u64 	%r33, %rd44;
	add.s32 	%r34, %r33, %r26;
	setp.eq.s32 	%p6, %r25, 0;
	neg.s32 	%r35, %r34;
	selp.b32 	%r46, %r34, %r35, %p6;
	setp.gt.s64 	%p7, %rd42, -1;
	mov.b64 	%rd45, 0;
	{
	.reg .u32 %r0, %r1, %r2, %r3, %a0, %a1, %a2, %a3, %b0, %b1, %b2, %b3;
	mov.b64 	{%a0,%a1}, %rd45;
	mov.b64 	{%a2,%a3}, %rd45;
	mov.b64 	{%b0,%b1}, %rd43;
	mov.b64 	{%b2,%b3}, %rd42;
	sub.cc.u32 	%r0, %a0, %b0;
	subc.cc.u32 	%r1, %a1, %b1;
	subc.cc.u32 	%r2, %a2, %b2;
	subc.u32 	%r3, %a3, %b3;
	mov.b64 	%rd46, {%r0,%r1};
	mov.b64 	%rd47, {%r2,%r3};
	}
	xor.b32  	%r36, %r25, -2147483648;
	selp.b64 	%rd73, %rd42, %rd47, %p7;
	selp.b64 	%rd14, %rd43, %rd46, %p7;
	selp.b32 	%r17, %r25, %r36, %p7;
	clz.b64 	%r37, %rd73;
	cvt.u64.u32 	%rd15, %r37;
	setp.eq.s32 	%p8, %r37, 0;
	@%p8 bra 	$L__BB14_8;
	cvt.u32.u64 	%r38, %rd15;
	and.b32  	%r39, %r38, 63;
	shl.b64 	%rd48, %rd73, %r39;
	shr.u64 	%rd49, %rd14, 1;
	not.b32 	%r40, %r38;
	and.b32  	%r41, %r40, 63;
	shr.u64 	%rd50, %rd49, %r41;
	or.b64  	%rd73, %rd48, %rd50;
$L__BB14_8:
	mov.b64 	%rd51, -3958705157555305931;
	{
	.reg .u32 %r0, %r1, %r2, %r3, %alo, %ahi, %blo, %bhi;
	mov.b64 	{%alo,%ahi}, %rd73;
	mov.b64 	{%blo,%bhi}, %rd51;
	mul.lo.u32 	%r0, %alo, %blo;
	mul.hi.u32 	%r1, %alo, %blo;
	mad.lo.cc.u32 	%r1, %alo, %bhi, %r1;
	madc.hi.u32 	%r2, %alo, %bhi, 0;
	mad.lo.cc.u32 	%r1, %ahi, %blo, %r1;
	madc.hi.cc.u32 	%r2, %ahi, %blo, %r2;
	madc.hi.u32 	%r3, %ahi, %bhi, 0;
	mad.lo.cc.u32 	%r2, %ahi, %bhi, %r2;
	addc.u32 	%r3, %r3, 0;
	mov.b64 	%rd52, {%r0,%r1};
	mov.b64 	%rd53, {%r2,%r3};
	}
	setp.gt.s64 	%p9, %rd53, 0;
	{
	.reg .u32 %r0, %r1, %r2, %r3, %a0, %a1, %a2, %a3, %b0, %b1, %b2, %b3;
	mov.b64 	{%a0,%a1}, %rd52;
	mov.b64 	{%a2,%a3}, %rd53;
	mov.b64 	{%b0,%b1}, %rd52;
	mov.b64 	{%b2,%b3}, %rd53;
	add.cc.u32 	%r0, %a0, %b0;
	addc.cc.u32 	%r1, %a1, %b1;
	addc.cc.u32 	%r2, %a2, %b2;
	addc.u32 	%r3, %a3, %b3;
	mov.b64 	%rd54, {%r0,%r1};
	mov.b64 	%rd55, {%r2,%r3};
	}
	selp.b64 	%rd56, %rd55, %rd53, %p9;
	selp.s64 	%rd57, -1, 0, %p9;
	sub.s64 	%rd58, %rd57, %rd15;
	cvt.u64.u32 	%rd59, %r17;
	shl.b64 	%rd60, %rd59, 32;
	add.s64 	%rd61, %rd56, 1;
	shr.u64 	%rd62, %rd61, 10;
	add.s64 	%rd63, %rd62, 1;
	shr.u64 	%rd64, %rd63, 1;
	shl.b64 	%rd65, %rd58, 52;
	add.s64 	%rd66, %rd65, %rd64;
	add.s64 	%rd67, %rd66, 4602678819172646912;
	or.b64  	%rd68, %rd67, %rd60;
	mov.b64 	%fd4, %rd68;
$L__BB14_9:
	st.param.f64 	[func_retval0], %fd4;
	st.param.b32 	[func_retval0+8], %r46;
	ret;

}
.func  (.param .b64 func_retval0) __internal_accurate_pow(
	.param .b64 __internal_accurate_pow_param_0,
	.param .b64 __internal_accurate_pow_param_1
)
{
	.reg .pred 	%p<8>;
	.reg .b32 	%r<49>;
	.reg .b32 	%f<3>;
	.reg .b64 	%fd<109>;

	ld.param.f64 	%fd10, [__internal_accurate_pow_param_0];
	ld.param.f64 	%fd11, [__internal_accurate_pow_param_1];
	{
	.reg .b32 %temp; 
	mov.b64 	{%temp, %r46}, %fd10;
	}
	{
	.reg .b32 %temp; 
	mov.b64 	{%r45, %temp}, %fd10;
	}
	shr.u32 	%r47, %r46, 20;
	setp.gt.u32 	%p1, %r46, 1048575;
	@%p1 bra 	$L__BB15_2;
	mul.f64 	%fd12, %fd10, 0d4350000000000000;
	{
	.reg .b32 %temp; 
	mov.b64 	{%temp, %r46}, %fd12;
	}
	{
	.reg .b32 %temp; 
	mov.b64 	{%r45, %temp}, %fd12;
	}
	shr.u32 	%r16, %r46, 20;
	add.s32 	%r47, %r16, -54;
$L__BB15_2:
	add.s32 	%r48, %r47, -1023;
	and.b32  	%r17, %r46, -2146435073;
	or.b32  	%r18, %r17, 1072693248;
	mov.b64 	%fd107, {%r45, %r18};
	setp.lt.u32 	%p2, %r18, 1073127583;
	@%p2 bra 	$L__BB15_4;
	{
	.reg .b32 %temp; 
	mov.b64 	{%r19, %temp}, %fd107;
	}
	{
	.reg .b32 %temp; 
	mov.b64 	{%temp, %r20}, %fd107;
	}
	add.s32 	%r21, %r20, -1048576;
	mov.b64 	%fd107, {%r19, %r21};
	add.s32 	%r48, %r47, -1022;
$L__BB15_4:
	add.f64 	%fd13, %fd107, 0dBFF0000000000000;
	add.f64 	%fd14, %fd107, 0d3FF0000000000000;
	rcp.approx.ftz.f64 	%fd15, %fd14;
	neg.f64 	%fd16, %fd14;
	fma.rn.f64 	%fd17, %fd16, %fd15, 0d3FF0000000000000;
	fma.rn.f64 	%fd18, %fd17, %fd17, %fd17;
	fma.rn.f64 	%fd19, %fd18, %fd15, %fd15;
	mul.f64 	%fd20, %fd13, %fd19;
	fma.rn.f64 	%fd21, %fd13, %fd19, %fd20;
	mul.f64 	%fd22, %fd21, %fd21;
	fma.rn.f64 	%fd23, %fd22, 0d3EB0F5FF7D2CAFE2, 0d3ED0F5D241AD3B5A;
	fma.rn.f64 	%fd24, %fd23, %fd22, 0d3EF3B20A75488A3F;
	fma.rn.f64 	%fd25, %fd24, %fd22, 0d3F1745CDE4FAECD5;
	fma.rn.f64 	%fd26, %fd25, %fd22, 0d3F3C71C7258A578B;
	fma.rn.f64 	%fd27, %fd26, %fd22, 0d3F6249249242B910;
	fma.rn.f64 	%fd28, %fd27, %fd22, 0d3F89999999999DFB;
	sub.f64 	%fd29, %fd13, %fd21;
	add.f64 	%fd30, %fd29, %fd29;
	neg.f64 	%fd31, %fd21;
	fma.rn.f64 	%fd32, %fd31, %fd13, %fd30;
	mul.f64 	%fd33, %fd19, %fd32;
	fma.rn.f64 	%fd34, %fd22, %fd28, 0d3FB5555555555555;
	mov.f64 	%fd35, 0d3FB5555555555555;
	sub.f64 	%fd36, %fd35, %fd34;
	fma.rn.f64 	%fd37, %fd22, %fd28, %fd36;
	add.f64 	%fd38, %fd37, 0dBC46A4CB00B9E7B0;
	add.f64 	%fd39, %fd34, %fd38;
	sub.f64 	%fd40, %fd34, %fd39;
	add.f64 	%fd41, %fd38, %fd40;
	mul.rn.f64 	%fd42, %fd21, %fd21;
	neg.f64 	%fd43, %fd42;
	fma.rn.f64 	%fd44, %fd21, %fd21, %fd43;
	{
	.reg .b32 %temp; 
	mov.b64 	{%r22, %temp}, %fd33;
	}
	{
	.reg .b32 %temp; 
	mov.b64 	{%temp, %r23}, %fd33;
	}
	add.s32 	%r24, %r23, 1048576;
	mov.b64 	%fd45, {%r22, %r24};
	fma.rn.f64 	%fd46, %fd21, %fd45, %fd44;
	mul.rn.f64 	%fd47, %fd42, %fd21;
	neg.f64 	%fd48, %fd47;
	fma.rn.f64 	%fd49, %fd42, %fd21, %fd48;
	fma.rn.f64 	%fd50, %fd42, %fd33, %fd49;
	fma.rn.f64 	%fd51, %fd46, %fd21, %fd50;
	mul.rn.f64 	%fd52, %fd39, %fd47;
	neg.f64 	%fd53, %fd52;
	fma.rn.f64 	%fd54, %fd39, %fd47, %fd53;
	fma.rn.f64 	%fd55, %fd39, %fd51, %fd54;
	fma.rn.f64 	%fd56, %fd41, %fd47, %fd55;
	add.f64 	%fd57, %fd52, %fd56;
	sub.f64 	%fd58, %fd52, %fd57;
	add.f64 	%fd59, %fd56, %fd58;
	add.f64 	%fd60, %fd21, %fd57;
	sub.f64 	%fd61, %fd21, %fd60;
	add.f64 	%fd62, %fd57, %fd61;
	add.f64 	%fd63, %fd59, %fd62;
	add.f64 	%fd64, %fd33, %fd63;
	add.f64 	%fd65, %fd60, %fd64;
	sub.f64 	%fd66, %fd60, %fd65;
	add.f64 	%fd67, %fd64, %fd66;
	xor.b32  	%r25, %r48, -2147483648;
	mov.b32 	%r26, 1127219200;
	mov.b64 	%fd68, {%r25, %r26};
	mov.b32 	%r27, -2147483648;
	mov.b64 	%fd69, {%r27, %r26};
	sub.f64 	%fd70, %fd68, %fd69;
	fma.rn.f64 	%fd71, %fd70, 0d3FE62E42FEFA39EF, %fd65;
	fma.rn.f64 	%fd72, %fd70, 0dBFE62E42FEFA39EF, %fd71;
	sub.f64 	%fd73, %fd72, %fd65;
	sub.f64 	%fd74, %fd67, %fd73;
	fma.rn.f64 	%fd75, %fd70, 0d3C7ABC9E3B39803F, %fd74;
	add.f64 	%fd76, %fd71, %fd75;
	sub.f64 	%fd77, %fd71, %fd76;
	add.f64 	%fd78, %fd75, %fd77;
	{
	.reg .b32 %temp; 
	mov.b64 	{%temp, %r28}, %fd11;
	}
	{
	.reg .b32 %temp; 
	mov.b64 	{%r29, %temp}, %fd11;
	}
	shl.b32 	%r30, %r28, 1;
	setp.gt.u32 	%p3, %r30, -33554433;
	and.b32  	%r31, %r28, -15728641;
	selp.b32 	%r32, %r31, %r28, %p3;
	mov.b64 	%fd79, {%r29, %r32};
	mul.rn.f64 	%fd80, %fd76, %fd79;
	neg.f64 	%fd81, %fd80;
	fma.rn.f64 	%fd82, %fd76, %fd79, %fd81;
	fma.rn.f64 	%fd83, %fd78, %fd79, %fd82;
	add.f64 	%fd4, %fd80, %fd83;
	sub.f64 	%fd84, %fd80, %fd4;
	add.f64 	%fd5, %fd83, %fd84;
	fma.rn.f64 	%fd85, %fd4, 0d3FF71547652B82FE, 0d4338000000000000;
	{
	.reg .b32 %temp; 
	mov.b64 	{%r13, %temp}, %fd85;
	}
	mov.f64 	%fd86, 0dC338000000000000;
	add.rn.f64 	%fd87, %fd85, %fd86;
	fma.rn.f64 	%fd88, %fd87, 0dBFE62E42FEFA39EF, %fd4;
	fma.rn.f64 	%fd89, %fd87, 0dBC7ABC9E3B39803F, %fd88;
	fma.rn.f64 	%fd90, %fd89, 0d3E5ADE1569CE2BDF, 0d3E928AF3FCA213EA;
	fma.rn.f64 	%fd91, %fd90, %fd89, 0d3EC71DEE62401315;
	fma.rn.f64 	%fd92, %fd91, %fd89, 0d3EFA01997C89EB71;
	fma.rn.f64 	%fd93, %fd92, %fd89, 0d3F2A01A014761F65;
	fma.rn.f64 	%fd94, %fd93, %fd89, 0d3F56C16C1852B7AF;
	fma.rn.f64 	%fd95, %fd94, %fd89, 0d3F81111111122322;
	fma.rn.f64 	%fd96, %fd95, %fd89, 0d3FA55555555502A1;
	fma.rn.f64 	%fd97, %fd96, %fd89, 0d3FC5555555555511;
	fma.rn.f64 	%fd98, %fd97, %fd89, 0d3FE000000000000B;
	fma.rn.f64 	%fd99, %fd98, %fd89, 0d3FF0000000000000;
	fma.rn.f64 	%fd100, %fd99, %fd89, 0d3FF0000000000000;
	{
	.reg .b32 %temp; 
	mov.b64 	{%r14, %temp}, %fd100;
	}
	{
	.reg .b32 %temp; 
	mov.b64 	{%temp, %r15}, %fd100;
	}
	shl.b32 	%r33, %r13, 20;
	add.s32 	%r34, %r33, %r15;
	mov.b64 	%fd108, {%r14, %r34};
	{
	.reg .b32 %temp; 
	mov.b64 	{%temp, %r35}, %fd4;
	}
	mov.b32 	%f2, %r35;
	abs.f32 	%f1, %f2;
	setp.lt.f32 	%p4, %f1, 0f4086232B;
	@%p4 bra 	$L__BB15_7;
	setp.lt.f64 	%p5, %fd4, 0d0000000000000000;
	add.f64 	%fd101, %fd4, 0d7FF0000000000000;
	selp.f64 	%fd108, 0d0000000000000000, %fd101, %p5;
	setp.geu.f32 	%p6, %f1, 0f40874800;
	@%p6 bra 	$L__BB15_7;
	shr.u32 	%r36, %r13, 31;
	add.s32 	%r37, %r13, %r36;
	shr.s32 	%r38, %r37, 1;
	shl.b32 	%r39, %r38, 20;
	add.s32 	%r40, %r15, %r39;
	mov.b64 	%fd102, {%r14, %r40};
	sub.s32 	%r41, %r13, %r38;
	shl.b32 	%r42, %r41, 20;
	add.s32 	%r43, %r42, 1072693248;
	mov.b32 	%r44, 0;
	mov.b64 	%fd103, {%r44, %r43};
	mul.f64 	%fd108, %fd103, %fd102;
$L__BB15_7:
	abs.f64 	%fd104, %fd108;
	setp.eq.f64 	%p7, %fd104, 0d7FF0000000000000;
	fma.rn.f64 	%fd105, %fd108, %fd5, %fd108;
	selp.f64 	%fd106, %fd108, %fd105, %p7;
	st.param.f64 	[func_retval0], %fd106;
	ret;

}


// ===== COMPILED SASS (sm_100) =====

	.target	sm_100

	.elftype	@"ET_EXEC"


//--------------------- .note.nv.tkinfo           --------------------------
	.section	.note.nv.tkinfo,"",@"SHT_NOTE"
	.sectionflags	@"SHF_NOTE_NV_TKINFO"
	.tkinfo
        /*0018*/ 	.word	0x00000002
        /*0030*/ 	.string	""
        /*0030*/ 	.string	"ptxas"
        /*0030*/ 	.string	"Cuda compilation tools, release 13.0, V13.0.88"
        /*0030*/ 	.string	"Build cuda_13.0.r13.0/compiler.36424714_0"
        /*0030*/ 	.string	"-arch sm_100 -m 64 "



//--------------------- .note.nv.cuinfo           --------------------------
	.section	.note.nv.cuinfo,"",@"SHT_NOTE"
	.sectionflags	@"SHF_NOTE_NV_CUINFO"
        /*0018*/ 	.short	0x0002
        /*001a*/ 	.short	0x0064
        /*001c*/ 	.short	0x0082
	.zero		2


//--------------------- .nv.info                  --------------------------
	.section	.nv.info,"",@"SHT_CUDA_INFO"
	.align	4


	//----- nvinfo : EIATTR_REGCOUNT
	.align		4
        /*0000*/ 	.byte	0x04, 0x2f
        /*0002*/ 	.short	(.L_3 - .L_2)
	.align		4
.L_2:
        /*0004*/ 	.word	index@(_Z16nodiag_normalizePA20480_dS0_ii)
        /*0008*/ 	.word	0x0000001e


	//----- nvinfo : EIATTR_FRAME_SIZE
	.align		4
.L_3:
        /*000c*/ 	.byte	0x04, 0x11
        /*000e*/ 	.short	(.L_5 - .L_4)
	.align		4
.L_4:
        /*0010*/ 	.word	index@($__internal_13_$__cuda_sm20_div_rn_f64_full)
        /*0014*/ 	.word	0x00000000


	//----- nvinfo : EIATTR_FRAME_SIZE
	.align		4
.L_5:
        /*0018*/ 	.byte	0x04, 0x11
        /*001a*/ 	.short	(.L_7 - .L_6)
	.align		4
.L_6:
        /*001c*/ 	.word	index@(_Z16nodiag_normalizePA20480_dS0_ii)
        /*0020*/ 	.word	0x00000000


	//----- nvinfo : EIATTR_REGCOUNT
	.align		4
.L_7:
        /*0024*/ 	.byte	0x04, 0x2f
        /*0026*/ 	.short	(.L_9 - .L_8)
	.align		4
.L_8:
        /*0028*/ 	.word	index@(_Z14diag_normalizePA20480_dS0_ii)
        /*002c*/ 	.word	0x0000001e


	//----- nvinfo : EIATTR_FRAME_SIZE
	.align		4
.L_9:
        /*0030*/ 	.byte	0x04, 0x11
        /*0032*/ 	.short	(.L_11 - .L_10)
	.align		4
.L_10:
        /*0034*/ 	.word	index@($__internal_12_$__cuda_sm20_div_rn_f64_full)
        /*0038*/ 	.word	0x00000000


	//----- nvinfo : EIATTR_FRAME_SIZE
	.align		4
.L_11:
        /*003c*/ 	.byte	0x04, 0x11
        /*003e*/ 	.short	(.L_13 - .L_12)
	.align		4
.L_12:
        /*0040*/ 	.word	index@(_Z14diag_normalizePA20480_dS0_ii)
        /*0044*/ 	.word	0x00000000


	//----- nvinfo : EIATTR_REGCOUNT
	.align		4
.L_13:
        /*0048*/ 	.byte	0x04, 0x2f
        /*004a*/ 	.short	(.L_15 - .L_14)
	.align		4
.L_14:
        /*004c*/ 	.word	index@(_Z11gaussjordanPA20480_dS0_ii)
        /*0050*/ 	.word	0x00000014


	//----- nvinfo : EIATTR_FRAME_SIZE
	.align		4
.L_15:
        /*0054*/ 	.byte	0x04, 0x11
        /*0056*/ 	.short	(.L_17 - .L_16)
	.align		4
.L_16:
        /*0058*/ 	.word	index@(_Z11gaussjordanPA20480_dS0_ii)
        /*005c*/ 	.word	0x00000000


	//----- nvinfo : EIATTR_REGCOUNT
	.align		4
.L_17:
        /*0060*/ 	.byte	0x04, 0x2f
        /*0062*/ 	.short	(.L_19 - .L_18)
	.align		4
.L_18:
        /*0064*/ 	.word	index@(_Z8set_zeroPA20480_dS0_ii)
        /*0068*/ 	.word	0x0000000a


	//----- nvinfo : EIATTR_FRAME_SIZE
	.align		4
.L_19:
        /*006c*/ 	.byte	0x04, 0x11
        /*006e*/ 	.short	(.L_21 - .L_20)
	.align		4
.L_20:
        /*0070*/ 	.word	index@(_Z8set_zeroPA20480_dS0_ii)
        /*0074*/ 	.word	0x00000000


	//----- nvinfo : EIATTR_REGCOUNT
	.align		4
.L_21:
        /*0078*/ 	.byte	0x04, 0x2f
        /*007a*/ 	.short	(.L_23 - .L_22)
	.align		4
.L_22:
        /*007c*/ 	.word	index@(_Z36Naive_Kriging_Kernel_AOAS_Generate_AP5Pointi14VariogramModelPA20480_dS3_)
        /*0080*/ 	.word	0x0000002a


	//----- nvinfo : EIATTR_FRAME_SIZE
	.align		4
.L_23:
        /*0084*/ 	.byte	0x04, 0x11
        /*0086*/ 	.short	(.L_25 - .L_24)
	.align		4
.L_24:
        /*0088*/ 	.word	index@($_Z36Naive_Kriging_Kernel_AOAS_Generate_AP5Pointi14VariogramModelPA20480_dS3_$__internal_trig_reduction_slowpathd)
        /*008c*/ 	.word	0x00000028


	//----- nvinfo : EIATTR_FRAME_SIZE
	.align		4
.L_25:
        /*0090*/ 	.byte	0x04, 0x11
        /*0092*/ 	.short	(.L_27 - .L_26)
	.align		4
.L_26:
        /*0094*/ 	.word	index@($_Z36Naive_Kriging_Kernel_AOAS_Generate_AP5Pointi14VariogramModelPA20480_dS3_$__internal_accurate_pow)
        /*0098*/ 	.word	0x00000028


	//----- nvinfo : EIATTR_FRAME_SIZE
	.align		4
.L_27:
        /*009c*/ 	.byte	0x04, 0x11
        /*009e*/ 	.short	(.L_29 - .L_28)
	.align		4
.L_28:
        /*00a0*/ 	.word	index@($__internal_11_$__cuda_sm20_dsqrt_rn_f64_mediumpath_v1)
        /*00a4*/ 	.word	0x00000028


	//----- nvinfo : EIATTR_FRAME_SIZE
	.align		4
.L_29:
        /*00a8*/ 	.byte	0x04, 0x11
        /*00aa*/ 	.short	(.L_31 - .L_30)
	.align		4
.L_30:
        /*00ac*/ 	.word	index@($__internal_10_$__cuda_sm20_div_rn_f64_full)
        /*00b0*/ 	.word	0x00000028


	//----- nvinfo : EIATTR_FRAME_SIZE
	.align		4
.L_31:
        /*00b4*/ 	.byte	0x04, 0x11
        /*00b6*/ 	.short	(.L_33 - .L_32)
	.align		4
.L_32:
        /*00b8*/ 	.word	index@(_Z36Naive_Kriging_Kernel_AOAS_Generate_AP5Pointi14VariogramModelPA20480_dS3_)
        /*00bc*/ 	.word	0x00000028


	//----- nvinfo : EIATTR_REGCOUNT
	.align		4
.L_33:
        /*00c0*/ 	.byte	0x04, 0x2f
        /*00c2*/ 	.short	(.L_35 - .L_34)
	.align		4
.L_34:
        /*00c4*/ 	.word	index@(_Z36Tiled_Kriging_Kernel_AOAS_Generate_AP5Pointi14VariogramModelPA20480_dS3_)
        /*00c8*/ 	.word	0x00000036


	//----- nvinfo : EIATTR_FRAME_SIZE
	.align		4
.L_35:
        /*00cc*/ 	.byte	0x04, 0x11
        /*00ce*/ 	.short	(.L_37 - .L_36)
	.align		4
.L_36:
        /*00d0*/ 	.word	index@($_Z36Tiled_Kriging_Kernel_AOAS_Generate_AP5Pointi14VariogramModelPA20480_dS3_$__internal_trig_reduction_slowpathd)
        /*00d4*/ 	.word	0x00000028


	//----- nvinfo : EIATTR_FRAME_SIZE
	.align		4
.L_37:
        /*00d8*/ 	.byte	0x04, 0x11
        /*00da*/ 	.short	(.L_39 - .L_38)
	.align		4
.L_38:
        /*00dc*/ 	.word	index@($_Z36Tiled_Kriging_Kernel_AOAS_Generate_AP5Pointi14VariogramModelPA20480_dS3_$__internal_accurate_pow)
        /*00e0*/ 	.word	0x00000028


	//----- nvinfo : EIATTR_FRAME_SIZE
	.align		4
.L_39:
        /*00e4*/ 	.byte	0x04, 0x11
        /*00e6*/ 	.short	(.L_41 - .L_40)
	.align		4
.L_40:
        /*00e8*/ 	.word	index@($__internal_9_$__cuda_sm20_dsqrt_rn_f64_mediumpath_v1)
        /*00ec*/ 	.word	0x00000028


	//----- nvinfo : EIATTR_FRAME_SIZE
	.align		4
.L_41:
        /*00f0*/ 	.byte	0x04, 0x11
        /*00f2*/ 	.short	(.L_43 - .L_42)
	.align		4
.L_42:
        /*00f4*/ 	.word	index@($__internal_8_$__cuda_sm20_div_rn_f64_full)
        /*00f8*/ 	.word	0x00000028


	//----- nvinfo : EIATTR_FRAME_SIZE
	.align		4
.L_43:
        /*00fc*/ 	.byte	0x04, 0x11
        /*00fe*/ 	.short	(.L_45 - .L_44)
	.align		4
.L_44:
        /*0100*/ 	.word	index@(_Z36Tiled_Kriging_Kernel_AOAS_Generate_AP5Pointi14VariogramModelPA20480_dS3_)
        /*0104*/ 	.word	0x00000028


	//----- nvinfo : EIATTR_REGCOUNT
	.align		4
.L_45:
        /*0108*/ 	.byte	0x04, 0x2f
        /*010a*/ 	.short	(.L_47 - .L_46)
	.align		4
.L_46:
        /*010c*/ 	.word	index@(_Z35Naive_Kriging_Kernel_SOA_Generate_APdS_iS_S_i14VariogramModelPA20480_dS2_)
        /*0110*/ 	.word	0x00000029


	//----- nvinfo : EIATTR_FRAME_SIZE
	.align		4
.L_47:
        /*0114*/ 	.byte	0x04, 0x11
        /*0116*/ 	.short	(.L_49 - .L_48)
	.align		4
.L_48:
        /*0118*/ 	.word	index@($_Z35Naive_Kriging_Kernel_SOA_Generate_APdS_iS_S_i14VariogramModelPA20480_dS2_$__internal_trig_reduction_slowpathd)
        /*011c*/ 	.word	0x00000028


	//----- nvinfo : EIATTR_FRAME_SIZE
	.align		4
.L_49:
        /*0120*/ 	.byte	0x04, 0x11
        /*0122*/ 	.short	(.L_51 - .L_50)
	.align		4
.L_50:
        /*0124*/ 	.word	index@($_Z35Naive_Kriging_Kernel_SOA_Generate_APdS_iS_S_i14VariogramModelPA20480_dS2_$__internal_accurate_pow)
        /*0128*/ 	.word	0x00000028


	//----- nvinfo : EIATTR_FRAME_SIZE
	.align		4
.L_51:
        /*012c*/ 	.byte	0x04, 0x11
        /*012e*/ 	.short	(.L_53 - .L_52)
	.align		4
.L_52:
        /*0130*/ 	.word	index@($__internal_7_$__cuda_sm20_dsqrt_rn_f64_mediumpath_v1)
        /*0134*/ 	.word	0x00000028


	//----- nvinfo : EIATTR_FRAME_SIZE
	.align		4
.L_53:
        /*0138*/ 	.byte	0x04, 0x11
        /*013a*/ 	.short	(.L_55 - .L_54)
	.align		4
.L_54:
        /*013c*/ 	.word	index@($__internal_6_$__cuda_sm20_div_rn_f64_full)
        /*0140*/ 	.word	0x00000028


	//----- nvinfo : EIATTR_FRAME_SIZE
	.align		4
.L_55:
        /*0144*/ 	.byte	0x04, 0x11
        /*0146*/ 	.short	(.L_57 - .L_56)
	.align		4
.L_56:
        /*0148*/ 	.word	index@(_Z35Naive_Kriging_Kernel_SOA_Generate_APdS_iS_S_i14VariogramModelPA20480_dS2_)
        /*014c*/ 	.word	0x00000028


	//----- nvinfo : EIATTR_REGCOUNT
	.align		4
.L_57:
        /*0150*/ 	.byte	0x04, 0x2f
        /*0152*/ 	.short	(.L_59 - .L_58)
	.align		4
.L_58:
        /*0154*/ 	.word	index@(_Z42Naive_Kriging_Kernel_SOA_Generate_B_MatrixPdS_iS_S_i14VariogramModelPA20480_d)
        /*0158*/ 	.word	0x00000028


	//----- nvinfo : EIATTR_FRAME_SIZE
	.align		4
.L_59:
        /*015c*/ 	.byte	0x04, 0x11
        /*015e*/ 	.short	(.L_61 - .L_60)
	.align		4
.L_60:
        /*0160*/ 	.word	index@($_Z42Naive_Kriging_Kernel_SOA_Generate_B_MatrixPdS_iS_S_i14VariogramModelPA20480_d$__internal_trig_reduction_slowpathd)
        /*0164*/ 	.word	0x00000028


	//----- nvinfo : EIATTR_FRAME_SIZE
	.align		4
.L_61:
        /*0168*/ 	.byte	0x04, 0x11
        /*016a*/ 	.short	(.L_63 - .L_62)
	.align		4
.L_62:
        /*016c*/ 	.word	index@($_Z42Naive_Kriging_Kernel_SOA_Generate_B_MatrixPdS_iS_S_i14VariogramModelPA20480_d$__internal_accurate_pow)
        /*0170*/ 	.word	0x00000028


	//----- nvinfo : EIATTR_FRAME_SIZE
	.align		4
.L_63:
        /*0174*/ 	.byte	0x04, 0x11
        /*0176*/ 	.short	(.L_65 - .L_64)
	.align		4
.L_64:
        /*0178*/ 	.word	index@($__internal_5_$__cuda_sm20_dsqrt_rn_f64_mediumpath_v1)
        /*017c*/ 	.word	0x00000028


	//----- nvinfo : EIATTR_FRAME_SIZE
	.align		4
.L_65:
        /*0180*/ 	.byte	0x04, 0x11
        /*0182*/ 	.short	(.L_67 - .L_66)
	.align		4
.L_66:
        /*0184*/ 	.word	index@($__internal_4_$__cuda_sm20_div_rn_f64_full)
        /*0188*/ 	.word	0x00000028


	//----- nvinfo : EIATTR_FRAME_SIZE
	.align		4
.L_67:
        /*018c*/ 	.byte	0x04, 0x11
        /*018e*/ 	.short	(.L_69 - .L_68)
	.align		4
.L_68:
        /*0190*/ 	.word	index@(_Z42Naive_Kriging_Kernel_SOA_Generate_B_MatrixPdS_iS_S_i14VariogramModelPA20480_d)
        /*0194*/ 	.word	0x00000028


	//----- nvinfo : EIATTR_REGCOUNT
	.align		4
.L_69:
        /*0198*/ 	.byte	0x04, 0x2f
        /*019a*/ 	.short	(.L_71 - .L_70)
	.align		4
.L_70:
        /*019c*/ 	.word	index@(_Z43Naive_Kriging_Kernel_AOAS_Generate_B_MatrixP5PointiS0_i14VariogramModelPA20480_d)
        /*01a0*/ 	.word	0x00000028


	//----- nvinfo : EIATTR_FRAME_SIZE
	.align		4
.L_71:
        /*01a4*/ 	.byte	0x04, 0x11
        /*01a6*/ 	.short	(.L_73 - .L_72)
	.align		4
.L_72:
        /*01a8*/ 	.word	index@($_Z43Naive_Kriging_Kernel_AOAS_Generate_B_MatrixP5PointiS0_i14VariogramModelPA20480_d$__internal_trig_reduction_slowpathd)
        /*01ac*/ 	.word	0x00000028


	//----- nvinfo : EIATTR_FRAME_SIZE
	.align		4
.L_73:
        /*01b0*/ 	.byte	0x04, 0x11
        /*01b2*/ 	.short	(.L_75 - .L_74)
	.align		4
.L_74:
        /*01b4*/ 	.word	index@($_Z43Naive_Kriging_Kernel_AOAS_Generate_B_MatrixP5PointiS0_i14VariogramModelPA20480_d$__internal_accurate_pow)
        /*01b8*/ 	.word	0x00000028


	//----- nvinfo : EIATTR_FRAME_SIZE
	.align		4
.L_75:
        /*01bc*/ 	.byte	0x04, 0x11
        /*01be*/ 	.short	(.L_77 - .L_76)
	.align		4
.L_76:
        /*01c0*/ 	.word	index@($__internal_3_$__cuda_sm20_dsqrt_rn_f64_mediumpath_v1)
        /*01c4*/ 	.word	0x00000028


	//----- nvinfo : EIATTR_FRAME_SIZE
	.align		4
.L_77:
        /*01c8*/ 	.byte	0x04, 0x11
        /*01ca*/ 	.short	(.L_79 - .L_78)
	.align		4
.L_78:
        /*01cc*/ 	.word	index@($__internal_2_$__cuda_sm20_div_rn_f64_full)
        /*01d0*/ 	.word	0x00000028


	//----- nvinfo : EIATTR_FRAME_SIZE
	.align		4
.L_79:
        /*01d4*/ 	.byte	0x04, 0x11
        /*01d6*/ 	.short	(.L_81 - .L_80)
	.align		4
.L_80:
        /*01d8*/ 	.word	index@(_Z43Naive_Kriging_Kernel_AOAS_Generate_B_MatrixP5PointiS0_i14VariogramModelPA20480_d)
        /*01dc*/ 	.word	0x00000028


	//----- nvinfo : EIATTR_REGCOUNT
	.align		4
.L_81:
        /*01e0*/ 	.byte	0x04, 0x2f
        /*01e2*/ 	.short	(.L_83 - .L_82)
	.align		4
.L_82:
        /*01e4*/ 	.word	index@(_Z43Tiled_Kriging_Kernel_AOAS_Generate_B_MatrixP5PointiS0_i14VariogramModelPA20480_d)
        /*01e8*/ 	.word	0x0000002e


	//----- nvinfo : EIATTR_FRAME_SIZE
	.align		4
.L_83:
        /*01ec*/ 	.byte	0x04, 0x11
        /*01ee*/ 	.short	(.L_85 - .L_84)
	.align		4
.L_84:
        /*01f0*/ 	.word	index@($_Z43Tiled_Kriging_Kernel_AOAS_Generate_B_MatrixP5PointiS0_i14VariogramModelPA20480_d$__internal_trig_reduction_slowpathd)
        /*01f4*/ 	.word	0x00000028


	//----- nvinfo : EIATTR_FRAME_SIZE
	.align		4
.L_85:
        /*01f8*/ 	.byte	0x04, 0x11
        /*01fa*/ 	.short	(.L_87 - .L_86)
	.align		4
.L_86:
        /*01fc*/ 	.word	index@($_Z43Tiled_Kriging_Kernel_AOAS_Generate_B_MatrixP5PointiS0_i14VariogramModelPA20480_d$__internal_accurate_pow)
        /*0200*/ 	.word	0x00000028


	//----- nvinfo : EIATTR_FRAME_SIZE
	.align		4
.L_87:
        /*0204*/ 	.byte	0x04, 0x11
        /*0206*/ 	.short	(.L_89 - .L_88)
	.align		4
.L_88:
        /*0208*/ 	.word	index@($__internal_1_$__cuda_sm20_dsqrt_rn_f64_mediumpath_v1)
        /*020c*/ 	.word	0x00000028


	//----- nvinfo : EIATTR_FRAME_SIZE
	.align		4
.L_89:
        /*0210*/ 	.byte	0x04, 0x11
        /*0212*/ 	.short	(.L_91 - .L_90)
	.align		4
.L_90:
        /*0214*/ 	.word	index@($__internal_0_$__cuda_sm20_div_rn_f64_full)
        /*0218*/ 	.word	0x00000028


	//----- nvinfo : EIATTR_FRAME_SIZE
	.align		4
.L_91:
        /*021c*/ 	.byte	0x04, 0x11
        /*021e*/ 	.short	(.L_93 - .L_92)
	.align		4
.L_92:
        /*0220*/ 	.word	index@(_Z43Tiled_Kriging_Kernel_AOAS_Generate_B_MatrixP5PointiS0_i14VariogramModelPA20480_d)
        /*0224*/ 	.word	0x00000028


	//----- nvinfo : EIATTR_REGCOUNT
	.align		4
.L_93:
        /*0228*/ 	.byte	0x04, 0x2f
        /*022a*/ 	.short	(.L_95 - .L_94)
	.align		4
.L_94:
        /*022c*/ 	.word	index@(_Z28Naive_Generate_Weight_MatrixPA20480_dS0_iS0_)
        /*0230*/ 	.word	0x00000020


	//----- nvinfo : EIATTR_FRAME_SIZE
	.align		4
.L_95:
        /*0234*/ 	.byte	0x04, 0x11
        /*0236*/ 	.short	(.L_97 - .L_96)
	.align		4
.L_96:
        /*0238*/ 	.word	index@(_Z28Naive_Generate_Weight_MatrixPA20480_dS0_iS0_)
        /*023c*/ 	.word	0x00000000


	//----- nvinfo : EIATTR_REGCOUNT
	.align		4
.L_97:
        /*0240*/ 	.byte	0x04, 0x2f
        /*0242*/ 	.short	(.L_99 - .L_98)
	.align		4
.L_98:
        /*0244*/ 	.word	index@(_Z28Tiled_Generate_Weight_MatrixPA20480_dS0_iS0_)
        /*0248*/ 	.word	0x00000020


	//----- nvinfo : EIATTR_FRAME_SIZE
	.align		4
.L_99:
        /*024c*/ 	.byte	0x04, 0x11
        /*024e*/ 	.short	(.L_101 - .L_100)
	.align		4
.L_100:
        /*0250*/ 	.word	index@(_Z28Tiled_Generate_Weight_MatrixPA20480_dS0_iS0_)
        /*0254*/ 	.word	0x00000000


	//----- nvinfo : EIATTR_REGCOUNT
	.align		4
.L_101:
        /*0258*/ 	.byte	0x04, 0x2f
        /*025a*/ 	.short	(.L_103 - .L_102)
	.align		4
.L_102:
        /*025c*/ 	.word	index@(_Z41Naive_Kriging_Kernel_AOAS_Generate_Ipts_ZP5PointS0_iPA20480_d)
        /*0260*/ 	.word	0x0000001a


	//----- nvinfo : EIATTR_FRAME_SIZE
	.align		4
.L_103:
        /*0264*/ 	.byte	0x04, 0x11
        /*0266*/ 	.short	(.L_105 - .L_104)
	.align		4
.L_104:
        /*0268*/ 	.word	index@(_Z41Naive_Kriging_Kernel_AOAS_Generate_Ipts_ZP5PointS0_iPA20480_d)
        /*026c*/ 	.word	0x00000000


	//----- nvinfo : EIATTR_REGCOUNT
	.align		4
.L_105:
        /*0270*/ 	.byte	0x04, 0x2f
        /*0272*/ 	.short	(.L_107 - .L_106)
	.align		4
.L_106:
        /*0274*/ 	.word	index@(_Z36Naive_Kriging_Kernel_SOA_Generate_IZPdS_iPA20480_d)
        /*0278*/ 	.word	0x0000001c


	//----- nvinfo : EIATTR_FRAME_SIZE
	.align		4
.L_107:
        /*027c*/ 	.byte	0x04, 0x11
        /*027e*/ 	.short	(.L_109 - .L_108)
	.align		4
.L_108:
        /*0280*/ 	.word	index@(_Z36Naive_Kriging_Kernel_SOA_Generate_IZPdS_iPA20480_d)
        /*0284*/ 	.word	0x00000000


	//----- nvinfo : EIATTR_MIN_STACK_SIZE
	.align		4
.L_109:
        /*0288*/ 	.byte	0x04, 0x12
        /*028a*/ 	.short	(.L_111 - .L_110)
	.align		4
.L_110:
        /*028c*/ 	.word	index@(_Z36Naive_Kriging_Kernel_SOA_Generate_IZPdS_iPA20480_d)
        /*0290*/ 	.word	0x00000000


	//----- nvinfo : EIATTR_MIN_STACK_SIZE
	.align		4
.L_111:
        /*0294*/ 	.byte	0x04, 0x12
        /*0296*/ 	.short	(.L_113 - .L_112)
	.align		4
.L_112:
        /*0298*/ 	.word	index@(_Z41Naive_Kriging_Kernel_AOAS_Generate_Ipts_ZP5PointS0_iPA20480_d)
        /*029c*/ 	.word	0x00000000


	//----- nvinfo : EIATTR_MIN_STACK_SIZE
	.align		4
.L_113:
        /*02a0*/ 	.byte	0x04, 0x12
        /*02a2*/ 	.short	(.L_115 - .L_114)
	.align		4
.L_114:
        /*02a4*/ 	.word	index@(_Z28Tiled_Generate_Weight_MatrixPA20480_dS0_iS0_)
        /*02a8*/ 	.word	0x00000000


	//----- nvinfo : EIATTR_MIN_STACK_SIZE
	.align		4
.L_115:
        /*02ac*/ 	.byte	0x04, 0x12
        /*02ae*/ 	.short	(.L_117 - .L_116)
	.align		4
.L_116:
        /*02b0*/ 	.word	index@(_Z28Naive_Generate_Weight_MatrixPA20480_dS0_iS0_)
        /*02b4*/ 	.word	0x00000000


	//----- nvinfo : EIATTR_MIN_STACK_SIZE
	.align		4
.L_117:
        /*02b8*/ 	.byte	0x04, 0x12
        /*02ba*/ 	.short	(.L_119 - .L_118)
	.align		4
.L_118:
        /*02bc*/ 	.word	index@(_Z43Tiled_Kriging_Kernel_AOAS_Generate_B_MatrixP5PointiS0_i14VariogramModelPA20480_d)
        /*02c0*/ 	.word	0x00000028


	//----- nvinfo : EIATTR_MIN_STACK_SIZE
	.align		4
.L_119:
        /*02c4*/ 	.byte	0x04, 0x12
        /*02c6*/ 	.short	(.L_121 - .L_120)
	.align		4
.L_120:
        /*02c8*/ 	.word	index@(_Z43Naive_Kriging_Kernel_AOAS_Generate_B_MatrixP5PointiS0_i14VariogramModelPA20480_d)
        /*02cc*/ 	.word	0x00000028


	//----- nvinfo : EIATTR_MIN_STACK_SIZE
	.align		4
.L_121:
        /*02d0*/ 	.byte	0x04, 0x12
        /*02d2*/ 	.short	(.L_123 - .L_122)
	.align		4
.L_122:
        /*02d4*/ 	.word	index@(_Z42Naive_Kriging_Kernel_SOA_Generate_B_MatrixPdS_iS_S_i14VariogramModelPA20480_d)
        /*02d8*/ 	.word	0x00000028


	//----- nvinfo : EIATTR_MIN_STACK_SIZE
	.align		4
.L_123:
        /*02dc*/ 	.byte	0x04, 0x12
        /*02de*/ 	.short	(.L_125 - .L_124)
	.align		4
.L_124:
        /*02e0*/ 	.word	index@(_Z35Naive_Kriging_Kernel_SOA_Generate_APdS_iS_S_i14VariogramModelPA20480_dS2_)
        /*02e4*/ 	.word	0x00000028


	//----- nvinfo : EIATTR_MIN_STACK_SIZE
	.align		4
.L_125:
        /*02e8*/ 	.byte	0x04, 0x12
        /*02ea*/ 	.short	(.L_127 - .L_126)
	.align		4
.L_126:
        /*02ec*/ 	.word	index@(_Z36Tiled_Kriging_Kernel_AOAS_Generate_AP5Pointi14VariogramModelPA20480_dS3_)
        /*02f0*/ 	.word	0x00000028


	//----- nvinfo : EIATTR_MIN_STACK_SIZE
	.align		4
.L_127:
        /*02f4*/ 	.byte	0x04, 0x12
        /*02f6*/ 	.short	(.L_129 - .L_128)
	.align		4
.L_128:
        /*02f8*/ 	.word	index@(_Z36Naive_Kriging_Kernel_AOAS_Generate_AP5Pointi14VariogramModelPA20480_dS3_)
        /*02fc*/ 	.word	0x00000028


	//----- nvinfo : EIATTR_MIN_STACK_SIZE
	.align		4
.L_129:
        /*0300*/ 	.byte	0x04, 0x12
        /*0302*/ 	.short	(.L_131 - .L_130)
	.align		4
.L_130:
        /*0304*/ 	.word	index@(_Z8set_zeroPA20480_dS0_ii)
        /*0308*/ 	.word	0x00000000


	//----- nvinfo : EIATTR_MIN_STACK_SIZE
	.align		4
.L_131:
        /*030c*/ 	.byte	0x04, 0x12
        /*030e*/ 	.short	(.L_133 - .L_132)
	.align		4
.L_132:
        /*0310*/ 	.word	index@(_Z11gaussjordanPA20480_dS0_ii)
        /*0314*/ 	.word	0x00000000


	//----- nvinfo : EIATTR_MIN_STACK_SIZE
	.align		4
.L_133:
        /*0318*/ 	.byte	0x04, 0x12
        /*031a*/ 	.short	(.L_135 - .L_134)
	.align		4
.L_134:
        /*031c*/ 	.word	index@(_Z14diag_normalizePA20480_dS0_ii)
        /*0320*/ 	.word	0x00000000


	//----- nvinfo : EIATTR_MIN_STACK_SIZE
	.align		4
.L_135:
        /*0324*/ 	.byte	0x04, 0x12
        /*0326*/ 	.short	(.L_137 - .L_136)
	.align		4
.L_136:
        /*0328*/ 	.word	index@(_Z16nodiag_normalizePA20480_dS0_ii)
        /*032c*/ 	.word	0x00000000
.L_137:


//--------------------- .nv.compat                --------------------------
	.section	.nv.compat,"",@"SHT_CUDA_COMPAT_INFO"
	.align	4
        /*0000*/ 	.byte	0x02, 0x09, 0x00, 0x00, 0x02, 0x02, 0x01, 0x00, 0x02, 0x05, 0x05, 0x00, 0x03, 0x07, 0x01, 0x01
        /*0010*/ 	.byte	0x02, 0x03, 0x00, 0x00, 0x02, 0x06, 0x01, 0x00, 0x04, 0x0b, 0x08, 0x00, 0x01, 0x00, 0x00, 0x00
        /*0020*/ 	.byte	0x00, 0x00, 0x00, 0x00


//--------------------- .nv.info._Z36Naive_Kriging_Kernel_SOA_Generate_IZPdS_iPA20480_d --------------------------
	.section	.nv.info._Z36Naive_Kriging_Kernel_SOA_Generate_IZPdS_iPA20480_d,"",@"SHT_CUDA_INFO"
	.sectionflags	@""
	.align	4


	//----- nvinfo : EIATTR_CUDA_API_VERSION
	.align		4
        /*0000*/ 	.byte	0x04, 0x37
        /*0002*/ 	.short	(.L_139 - .L_138)
.L_138:
        /*0004*/ 	.word	0x00000082


	//----- nvinfo : EIATTR_KPARAM_INFO
	.align		4
.L_139:
        /*0008*/ 	.byte	0x04, 0x17
        /*000a*/ 	.short	(.L_141 - .L_140)
.L_140:
        /*000c*/ 	.word	0x00000000
        /*0010*/ 	.short	0x0003
        /*0012*/ 	.short	0x0018
        /*0014*/ 	.byte	0x00, 0xf5, 0x21, 0x00


	//----- nvinfo : EIATTR_KPARAM_INFO
	.align		4
.L_141:
        /*0018*/ 	.byte	0x04, 0x17
        /*001a*/ 	.short	(.L_143 - .L_142)
.L_142:
        /*001c*/ 	.word	0x00000000
        /*0020*/ 	.short	0x0002
        /*0022*/ 	.short	0x0010
        /*0024*/ 	.byte	0x00, 0xf0, 0x11, 0x00


	//----- nvinfo : EIATTR_KPARAM_INFO
	.align		4
.L_143:
        /*0028*/ 	.byte	0x04, 0x17
        /*002a*/ 	.short	(.L_145 - .L_144)
.L_144:
        /*002c*/ 	.word	0x00000000
        /*0030*/ 	.short	0x0001
        /*0032*/ 	.short	0x0008
        /*0034*/ 	.byte	0x00, 0xf5, 0x21, 0x00


	//----- nvinfo : EIATTR_KPARAM_INFO
	.align		4
.L_145:
        /*0038*/ 	.byte	0x04, 0x17
        /*003a*/ 	.short	(.L_147 - .L_146)
.L_146:
        /*003c*/ 	.word	0x00000000
        /*0040*/ 	.short	0x0000
        /*0042*/ 	.short	0x0000
        /*0044*/ 	.byte	0x00, 0xf5, 0x21, 0x00


	//----- nvinfo : EIATTR_SPARSE_MMA_MASK
	.align		4
.L_147:
        /*0048*/ 	.byte	0x03, 0x50
        /*004a*/ 	.short	0x0000


	//----- nvinfo : EIATTR_MAXREG_COUNT
	.align		4
        /*004c*/ 	.byte	0x03, 0x1b
        /*004e*/ 	.short	0x00ff


	//----- nvinfo : EIATTR_MERCURY_ISA_VERSION
	.align		4
        /*0050*/ 	.byte	0x03, 0x5f
        /*0052*/ 	.short	0x0101


	//----- nvinfo : EIATTR_VRC_CTA_INIT_COUNT
	.align		4
        /*0054*/ 	.byte	0x02, 0x4a
	.zero		1
	.zero		1


	//----- nvinfo : EIATTR_EXIT_INSTR_OFFSETS
	.align		4
        /*0058*/ 	.byte	0x04, 0x1c
        /*005a*/ 	.short	(.L_149 - .L_148)


	//   ....[0]....
.L_148:
        /*005c*/ 	.word	0x00000070


	//   ....[1]....
        /*0060*/ 	.word	0x00000090


	//   ....[2]....
        /*0064*/ 	.word	0x000006c0


	//   ....[3]....
        /*0068*/ 	.word	0x00000a00


	//   ....[4]....
        /*006c*/ 	.word	0x00000c00


	//   ....[5]....
        /*0070*/ 	.word	0x00000db0


	//----- nvinfo : EIATTR_CBANK_PARAM_SIZE
	.align		4
.L_149:
        /*0074*/ 	.byte	0x03, 0x19
        /*0076*/ 	.short	0x0020


	//----- nvinfo : EIATTR_PARAM_CBANK
	.align		4
        /*0078*/ 	.byte	0x04, 0x0a
        /*007a*/ 	.short	(.L_151 - .L_150)
	.align		4
.L_150:
        /*007c*/ 	.word	index@(.nv.constant0._Z36Naive_Kriging_Kernel_SOA_Generate_IZPdS_iPA20480_d)
        /*0080*/ 	.short	0x0380
        /*0082*/ 	.short	0x0020


	//----- nvinfo : EIATTR_SW_WAR
	.align		4
.L_151:
        /*0084*/ 	.byte	0x04, 0x36
        /*0086*/ 	.short	(.L_153 - .L_152)
.L_152:
        /*0088*/ 	.word	0x00000008
.L_153:


//--------------------- .nv.info._Z41Naive_Kriging_Kernel_AOAS_Generate_Ipts_ZP5PointS0_iPA20480_d --------------------------
	.section	.nv.info._Z41Naive_Kriging_Kernel_AOAS_Generate_Ipts_ZP5PointS0_iPA20480_d,"",@"SHT_CUDA_INFO"
	.sectionflags	@""
	.align	4


	//----- nvinfo : EIATTR_CUDA_API_VERSION
	.align		4
        /*0000*/ 	.byte	0x04, 0x37
        /*0002*/ 	.short	(.L_155 - .L_154)
.L_154:
        /*0004*/ 	.word	0x00000082


	//----- nvinfo : EIATTR_KPARAM_INFO
	.align		4
.L_155:
        /*0008*/ 	.byte	0x04, 0x17
        /*000a*/ 	.short	(.L_157 - .L_156)
.L_156:
        /*000c*/ 	.word	0x00000000
        /*0010*/ 	.short	0x0003
        /*0012*/ 	.short	0x0018
        /*0014*/ 	.byte	0x00, 0xf5, 0x21, 0x00


	//----- nvinfo : EIATTR_KPARAM_INFO
	.align		4
.L_157:
        /*0018*/ 	.byte	0x04, 0x17
        /*001a*/ 	.short	(.L_159 - .L_158)
.L_158:
        /*001c*/ 	.word	0x00000000
        /*0020*/ 	.short	0x0002
        /*0022*/ 	.short	0x0010
        /*0024*/ 	.byte	0x00, 0xf0, 0x11, 0x00


	//----- nvinfo : EIATTR_KPARAM_INFO
	.align		4
.L_159:
        /*0028*/ 	.byte	0x04, 0x17
        /*002a*/ 	.short	(.L_161 - .L_160)
.L_160:
        /*002c*/ 	.word	0x00000000
        /*0030*/ 	.short	0x0001
        /*0032*/ 	.short	0x0008
        /*0034*/ 	.byte	0x00, 0xf5, 0x21, 0x00


	//----- nvinfo : EIATTR_KPARAM_INFO
	.align		4
.L_161:
        /*0038*/ 	.byte	0x04, 0x17
        /*003a*/ 	.short	(.L_163 - .L_162)
.L_162:
        /*003c*/ 	.word	0x00000000
        /*0040*/ 	.short	0x0000
        /*0042*/ 	.short	0x0000
        /*0044*/ 	.byte	0x00, 0xf5, 0x21, 0x00


	//----- nvinfo : EIATTR_SPARSE_MMA_MASK
	.align		4
.L_163:
        /*0048*/ 	.byte	0x03, 0x50
        /*004a*/ 	.short	0x0000


	//----- nvinfo : EIATTR_MAXREG_COUNT
	.align		4
        /*004c*/ 	.byte	0x03, 0x1b
        /*004e*/ 	.short	0x00ff


	//----- nvinfo : EIATTR_MERCURY_ISA_VERSION
	.align		4
        /*0050*/ 	.byte	0x03, 0x5f
        /*0052*/ 	.short	0x0101


	//----- nvinfo : EIATTR_VRC_CTA_INIT_COUNT
	.align		4
        /*0054*/ 	.byte	0x02, 0x4a
	.zero		1
	.zero		1


	//----- nvinfo : EIATTR_EXIT_INSTR_OFFSETS
	.align		4
        /*0058*/ 	.byte	0x04, 0x1c
        /*005a*/ 	.short	(.L_165 - .L_164)


	//   ....[0]....
.L_164:
        /*005c*/ 	.word	0x00000070


	//   ....[1]....
        /*0060*/ 	.word	0x00000090


	//   ....[2]....
        /*0064*/ 	.word	0x000006b0


	//   ....[3]....
        /*0068*/ 	.word	0x000009f0


	//   ....[4]....
        /*006c*/ 	.word	0x00000bf0


	//   ....[5]....
        /*0070*/ 	.word	0x00000dd0


	//----- nvinfo : EIATTR_CBANK_PARAM_SIZE
	.align		4
.L_165:
        /*0074*/ 	.byte	0x03, 0x19
        /*0076*/ 	.short	0x0020


	//----- nvinfo : EIATTR_PARAM_CBANK
	.align		4
        /*0078*/ 	.byte	0x04, 0x0a
        /*007a*/ 	.short	(.L_167 - .L_166)
	.align		4
.L_166:
        /*007c*/ 	.word	index@(.nv.constant0._Z41Naive_Kriging_Kernel_AOAS_Generate_Ipts_ZP5PointS0_iPA20480_d)
        /*0080*/ 	.short	0x0380
        /*0082*/ 	.short	0x0020


	//----- nvinfo : EIATTR_SW_WAR
	.align		4
.L_167:
        /*0084*/ 	.byte	0x04, 0x36
        /*0086*/ 	.short	(.L_169 - .L_168)
.L_168:
        /*0088*/ 	.word	0x00000008
.L_169:


//--------------------- .nv.info._Z28Tiled_Generate_Weight_MatrixPA20480_dS0_iS0_ --------------------------
	.section	.nv.info._Z28Tiled_Generate_Weight_MatrixPA20480_dS0_iS0_,"",@"SHT_CUDA_INFO"
	.sectionflags	@""
	.align	4


	//----- nvinfo : EIATTR_CUDA_API_VERSION
	.align		4
        /*0000*/ 	.byte	0x04, 0x37
        /*0002*/ 	.short	(.L_171 - .L_170)
.L_170:
        /*0004*/ 	.word	0x00000082


	//----- nvinfo : EIATTR_KPARAM_INFO
	.align		4
.L_171:
        /*0008*/ 	.byte	0x04, 0x17
        /*000a*/ 	.short	(.L_173 - .L_172)
.L_172:
        /*000c*/ 	.word	0x00000000
        /*0010*/ 	.short	0x0003
        /*0012*/ 	.short	0x0018
        /*0014*/ 	.byte	0x00, 0xf5, 0x21, 0x00


	//----- nvinfo : EIATTR_KPARAM_INFO
	.align		4
.L_173:
        /*0018*/ 	.byte	0x04, 0x17
        /*001a*/ 	.short	(.L_175 - .L_174)
.L_174:
        /*001c*/ 	.word	0x00000000
        /*0020*/ 	.short	0x0002
        /*0022*/ 	.short	0x0010
        /*0024*/ 	.byte	0x00, 0xf0, 0x11, 0x00


	//----- nvinfo : EIATTR_KPARAM_INFO
	.align		4
.L_175:
        /*0028*/ 	.byte	0x04, 0x17
        /*002a*/ 	.short	(.L_177 - .L_176)
.L_176:
        /*002c*/ 	.word	0x00000000
        /*0030*/ 	.short	0x0001
        /*0032*/ 	.short	0x0008
        /*0034*/ 	.byte	0x00, 0xf5, 0x21, 0x00


	//----- nvinfo : EIATTR_KPARAM_INFO
	.align		4
.L_177:
        /*0038*/ 	.byte	0x04, 0x17
        /*003a*/ 	.short	(.L_179 - .L_178)
.L_178:
        /*003c*/ 	.word	0x00000000
        /*0040*/ 	.short	0x0000
        /*0042*/ 	.short	0x0000
        /*0044*/ 	.byte	0x00, 0xf5, 0x21, 0x00


	//----- nvinfo : EIATTR_SPARSE_MMA_MASK
	.align		4
.L_179:
        /*0048*/ 	.byte	0x03, 0x50
        /*004a*/ 	.short	0x0000


	//----- nvinfo : EIATTR_MAXREG_COUNT
	.align		4
        /*004c*/ 	.byte	0x03, 0x1b
        /*004e*/ 	.short	0x00ff


	//----- nvinfo : EIATTR_MERCURY_ISA_VERSION
	.align		4
        /*0050*/ 	.byte	0x03, 0x5f
        /*0052*/ 	.short	0x0101


	//----- nvinfo : EIATTR_VRC_CTA_INIT_COUNT
	.align		4
        /*0054*/ 	.byte	0x02, 0x4a
	.zero		1
	.zero		1


	//----- nvinfo : EIATTR_EXIT_INSTR_OFFSETS
	.align		4
        /*0058*/ 	.byte	0x04, 0x1c
        /*005a*/ 	.short	(.L_181 - .L_180)


	//   ....[0]....
.L_180:
        /*005c*/ 	.word	0x000000c0


	//   ....[1]....
        /*0060*/ 	.word	0x00000b00


	//----- nvinfo : EIATTR_CBANK_PARAM_SIZE
	.align		4
.L_181:
        /*0064*/ 	.byte	0x03, 0x19
        /*0066*/ 	.short	0x0020


	//----- nvinfo : EIATTR_PARAM_CBANK
	.align		4
        /*0068*/ 	.byte	0x04, 0x0a
        /*006a*/ 	.short	(.L_183 - .L_182)
	.align		4
.L_182:
        /*006c*/ 	.word	index@(.nv.constant0._Z28Tiled_Generate_Weight_MatrixPA20480_dS0_iS0_)
        /*0070*/ 	.short	0x0380
        /*0072*/ 	.short	0x0020


	//----- nvinfo : EIATTR_SW_WAR
	.align		4
.L_183:
        /*0074*/ 	.byte	0x04, 0x36
        /*0076*/ 	.short	(.L_185 - .L_184)
.L_184:
        /*0078*/ 	.word	0x00000008
.L_185:


//--------------------- .nv.info._Z28Naive_Generate_Weight_MatrixPA20480_dS0_iS0_ --------------------------
	.section	.nv.info._Z28Naive_Generate_Weight_MatrixPA20480_dS0_iS0_,"",@"SHT_CUDA_INFO"
	.sectionflags	@""
	.align	4


	//----- nvinfo : EIATTR_CUDA_API_VERSION
	.align		4
        /*0000*/ 	.byte	0x04, 0x37
        /*0002*/ 	.short	(.L_187 - .L_186)
.L_186:
        /*0004*/ 	.word	0x00000082


	//----- nvinfo : EIATTR_KPARAM_INFO
	.align		4
.L_187:
        /*0008*/ 	.byte	0x04, 0x17
        /*000a*/ 	.short	(.L_189 - .L_188)
.L_188:
        /*000c*/ 	.word	0x00000000
        /*0010*/ 	.short	0x0003
        /*0012*/ 	.short	0x0018
        /*0014*/ 	.byte	0x00, 0xf5, 0x21, 0x00


	//----- nvinfo : EIATTR_KPARAM_INFO
	.align		4
.L_189:
        /*0018*/ 	.byte	0x04, 0x17
        /*001a*/ 	.short	(.L_191 - .L_190)
.L_190:
        /*001c*/ 	.word	0x00000000
        /*0020*/ 	.short	0x0002
        /*0022*/ 	.short	0x0010
        /*0024*/ 	.byte	0x00, 0xf0, 0x11, 0x00


	//----- nvinfo : EIATTR_KPARAM_INFO
	.align		4
.L_191:
        /*0028*/ 	.byte	0x04, 0x17
        /*002a*/ 	.short	(.L_193 - .L_192)
.L_192:
        /*002c*/ 	.word	0x00000000
        /*0030*/ 	.short	0x0001
        /*0032*/ 	.short	0x0008
        /*0034*/ 	.byte	0x00, 0xf5, 0x21, 0x00


	//----- nvinfo : EIATTR_KPARAM_INFO
	.align		4
.L_193:
        /*0038*/ 	.byte	0x04, 0x17
        /*003a*/ 	.short	(.L_195 - .L_194)
.L_194:
        /*003c*/ 	.word	0x00000000
        /*0040*/ 	.short	0x0000
        /*0042*/ 	.short	0x0000
        /*0044*/ 	.byte	0x00, 0xf5, 0x21, 0x00


	//----- nvinfo : EIATTR_SPARSE_MMA_MASK
	.align		4
.L_195:
        /*0048*/ 	.byte	0x03, 0x50
        /*004a*/ 	.short	0x0000


	//----- nvinfo : EIATTR_MAXREG_COUNT
	.align		4
        /*004c*/ 	.byte	0x03, 0x1b
        /*004e*/ 	.short	0x00ff


	//----- nvinfo : EIATTR_MERCURY_ISA_VERSION
	.align		4
        /*0050*/ 	.byte	0x03, 0x5f
        /*0052*/ 	.short	0x0101


	//----- nvinfo : EIATTR_VRC_CTA_INIT_COUNT
	.align		4
        /*0054*/ 	.byte	0x02, 0x4a
	.zero		1
	.zero		1


	//----- nvinfo : EIATTR_EXIT_INSTR_OFFSETS
	.align		4
        /*0058*/ 	.byte	0x04, 0x1c
        /*005a*/ 	.short	(.L_197 - .L_196)


	//   ....[0]....
.L_196:
        /*005c*/ 	.word	0x000000c0


	//   ....[1]....
        /*0060*/ 	.word	0x00000b00


	//----- nvinfo : EIATTR_CBANK_PARAM_SIZE
	.align		4
.L_197:
        /*0064*/ 	.byte	0x03, 0x19
        /*0066*/ 	.short	0x0020


	//----- nvinfo : EIATTR_PARAM_CBANK
	.align		4
        /*0068*/ 	.byte	0x04, 0x0a
        /*006a*/ 	.short	(.L_199 - .L_198)
	.align		4
.L_198:
        /*006c*/ 	.word	index@(.nv.constant0._Z28Naive_Generate_Weight_MatrixPA20480_dS0_iS0_)
        /*0070*/ 	.short	0x0380
        /*0072*/ 	.short	0x0020


	//----- nvinfo : EIATTR_SW_WAR
	.align		4
.L_199:
        /*0074*/ 	.byte	0x04, 0x36
        /*0076*/ 	.short	(.L_201 - .L_200)
.L_200:
        /*0078*/ 	.word	0x00000008
.L_201:


//--------------------- .nv.info._Z43Tiled_Kriging_Kernel_AOAS_Generate_B_MatrixP5PointiS0_i14VariogramModelPA20480_d --------------------------
	.section	.nv.info._Z43Tiled_Kriging_Kernel_AOAS_Generate_B_MatrixP5PointiS0_i14VariogramModelPA20480_d,"",@"SHT_CUDA_INFO"
	.sectionflags	@""
	.align	4


	//----- nvinfo : EIATTR_CUDA_API_VERSION
	.align		4
        /*0000*/ 	.byte	0x04, 0x37
        /*0002*/ 	.short	(.L_203 - .L_202)
.L_202:
        /*0004*/ 	.word	0x00000082


	//----- nvinfo : EIATTR_KPARAM_INFO
	.align		4
.L_203:
        /*0008*/ 	.byte	0x04, 0x17
        /*000a*/ 	.short	(.L_205 - .L_204)
.L_204:
        /*000c*/ 	.word	0x00000000
        /*0010*/ 	.short	0x0005
        /*0012*/ 	.short	0x0040
        /*0014*/ 	.byte	0x00, 0xf5, 0x21, 0x00


	//----- nvinfo : EIATTR_KPARAM_INFO
	.align		4
.L_205:
        /*0018*/ 	.byte	0x04, 0x17
        /*001a*/ 	.short	(.L_207 - .L_206)
.L_206:
        /*001c*/ 	.word	0x00000000
        /*0020*/ 	.short	0x0004
        /*0022*/ 	.short	0x0020
        /*0024*/ 	.byte	0x00, 0xf0, 0x81, 0x00


	//----- nvinfo : EIATTR_KPARAM_INFO
	.align		4
.L_207:
        /*0028*/ 	.byte	0x04, 0x17
        /*002a*/ 	.short	(.L_209 - .L_208)
.L_208:
        /*002c*/ 	.word	0x00000000
        /*0030*/ 	.short	0x0003
        /*0032*/ 	.short	0x0018
        /*0034*/ 	.byte	0x00, 0xf0, 0x11, 0x00


	//----- nvinfo : EIATTR_KPARAM_INFO
	.align		4
.L_209:
        /*0038*/ 	.byte	0x04, 0x17
        /*003a*/ 	.short	(.L_211 - .L_210)
.L_210:
        /*003c*/ 	.word	0x00000000
        /*0040*/ 	.short	0x0002
        /*0042*/ 	.short	0x0010
        /*0044*/ 	.byte	0x00, 0xf5, 0x21, 0x00


	//----- nvinfo : EIATTR_KPARAM_INFO
	.align		4
.L_211:
        /*0048*/ 	.byte	0x04, 0x17
        /*004a*/ 	.short	(.L_213 - .L_212)
.L_212:
        /*004c*/ 	.word	0x00000000
        /*0050*/ 	.short	0x0001
        /*0052*/ 	.short	0x0008
        /*0054*/ 	.byte	0x00, 0xf0, 0x11, 0x00


	//----- nvinfo : EIATTR_KPARAM_INFO
	.align		4
.L_213:
        /*0058*/ 	.byte	0x04, 0x17
        /*005a*/ 	.short	(.L_215 - .L_214)
.L_214:
        /*005c*/ 	.word	0x00000000
        /*0060*/ 	.short	0x0000
        /*0062*/ 	.short	0x0000
        /*0064*/ 	.byte	0x00, 0xf5, 0x21, 0x00


	//----- nvinfo : EIATTR_SPARSE_MMA_MASK
	.align		4
.L_215:
        /*0068*/ 	.byte	0x03, 0x50
        /*006a*/ 	.short	0x0000


	//----- nvinfo : EIATTR_MAXREG_COUNT
	.align		4
        /*006c*/ 	.byte	0x03, 0x1b
        /*006e*/ 	.short	0x00ff


	//----- nvinfo : EIATTR_NUM_BARRIERS
	.align		4
        /*0070*/ 	.byte	0x02, 0x4c
        /*0072*/ 	.byte	0x01
	.zero		1


	//----- nvinfo : EIATTR_MERCURY_ISA_VERSION
	.align		4
        /*0074*/ 	.byte	0x03, 0x5f
        /*0076*/ 	.short	0x0101


	//----- nvinfo : EIATTR_VRC_CTA_INIT_COUNT
	.align		4
        /*0078*/ 	.byte	0x02, 0x4a
	.zero		1
	.zero		1


	//----- nvinfo : EIATTR_EXIT_INSTR_OFFSETS
	.align		4
        /*007c*/ 	.byte	0x04, 0x1c
        /*007e*/ 	.short	(.L_217 - .L_216)


	//   ....[0]....
.L_216:
        /*0080*/ 	.word	0x00003590


	//   ....[1]....
        /*0084*/ 	.word	0x00006930


	//----- nvinfo : EIATTR_INDIRECT_BRANCH_TARGETS
	.align		4
.L_217:
        /*0088*/ 	.byte	0x04, 0x34
        /*008a*/ 	.short	(.L_219 - .L_218)


	//   ....[0]....
.L_218:
        /*008c*/ 	.word	.L_x_590@srel
        /*0090*/ 	.short	0x0
        /*0092*/ 	.short	0x0
        /*0094*/ 	.word	0x4
        /*0098*/ 	.word	.L_x_591@srel
        /*009c*/ 	.word	.L_x_592@srel
        /*00a0*/ 	.word	.L_x_593@srel
        /*00a4*/ 	.word	.L_x_39@srel


	//   ....[1]....
        /* <DEDUP_REMOVED lines=8> */


	//   ....[2]....
        /* <DEDUP_REMOVED lines=8> */


	//   ....[3]....
        /* <DEDUP_REMOVED lines=8> */


	//----- nvinfo : EIATTR_CRS_STACK_SIZE
	.align		4
.L_219:
        /*00fc*/ 	.byte	0x04, 0x1e
        /*00fe*/ 	.short	(.L_221 - .L_220)
.L_220:
        /*0100*/ 	.word	0x00000000


	//----- nvinfo : EIATTR_CBANK_PARAM_SIZE
	.align		4
.L_221:
        /*0104*/ 	.byte	0x03, 0x19
        /*0106*/ 	.short	0x0048


	//----- nvinfo : EIATTR_PARAM_CBANK
	.align		4
        /*0108*/ 	.byte	0x04, 0x0a
        /*010a*/ 	.short	(.L_223 - .L_222)
	.align		4
.L_222:
        /*010c*/ 	.word	index@(.nv.constant0._Z43Tiled_Kriging_Kernel_AOAS_Generate_B_MatrixP5PointiS0_i14VariogramModelPA20480_d)
        /*0110*/ 	.short	0x0380
        /*0112*/ 	.short	0x0048


	//----- nvinfo : EIATTR_SW_WAR
	.align		4
.L_223:
        /*0114*/ 	.byte	0x04, 0x36
        /*0116*/ 	.short	(.L_225 - .L_224)
.L_224:
        /*0118*/ 	.word	0x00000008
.L_225:


//--------------------- .nv.info._Z43Naive_Kriging_Kernel_AOAS_Generate_B_MatrixP5PointiS0_i14VariogramModelPA20480_d --------------------------
	.section	.nv.info._Z43Naive_Kriging_Kernel_AOAS_Generate_B_MatrixP5PointiS0_i14VariogramModelPA20480_d,"",@"SHT_CUDA_INFO"
	.sectionflags	@""
	.align	4


	//----- nvinfo : EIATTR_CUDA_API_VERSION
	.align		4
        /*0000*/ 	.byte	0x04, 0x37
        /*0002*/ 	.short	(.L_227 - .L_226)
.L_226:
        /*0004*/ 	.word	0x00000082


	//----- nvinfo : EIATTR_KPARAM_INFO
	.align		4
.L_227:
        /*0008*/ 	.byte	0x04, 0x17
        /*000a*/ 	.short	(.L_229 - .L_228)
.L_228:
        /*000c*/ 	.word	0x00000000
        /*0010*/ 	.short	0x0005
        /*0012*/ 	.short	0x0040
        /*0014*/ 	.byte	0x00, 0xf5, 0x21, 0x00


	//----- nvinfo : EIATTR_KPARAM_INFO
	.align		4
.L_229:
        /*0018*/ 	.byte	0x04, 0x17
        /*001a*/ 	.short	(.L_231 - .L_230)
.L_230:
        /*001c*/ 	.word	0x00000000
        /*0020*/ 	.short	0x0004
        /*0022*/ 	.short	0x0020
        /*0024*/ 	.byte	0x00, 0xf0, 0x81, 0x00


	//----- nvinfo : EIATTR_KPARAM_INFO
	.align		4
.L_231:
        /*0028*/ 	.byte	0x04, 0x17
        /*002a*/ 	.short	(.L_233 - .L_232)
.L_232:
        /*002c*/ 	.word	0x00000000
        /*0030*/ 	.short	0x0003
        /*0032*/ 	.short	0x0018
        /*0034*/ 	.byte	0x00, 0xf0, 0x11, 0x00


	//----- nvinfo : EIATTR_KPARAM_INFO
	.align		4
.L_233:
        /*0038*/ 	.byte	0x04, 0x17
        /*003a*/ 	.short	(.L_235 - .L_234)
.L_234:
        /*003c*/ 	.word	0x00000000
        /*0040*/ 	.short	0x0002
        /*0042*/ 	.short	0x0010
        /*0044*/ 	.byte	0x00, 0xf5, 0x21, 0x00


	//----- nvinfo : EIATTR_KPARAM_INFO
	.align		4
.L_235:
        /*0048*/ 	.byte	0x04, 0x17
        /*004a*/ 	.short	(.L_237 - .L_236)
.L_236:
        /*004c*/ 	.word	0x00000000
        /*0050*/ 	.short	0x0001
        /*0052*/ 	.short	0x0008
        /*0054*/ 	.byte	0x00, 0xf0, 0x11, 0x00


	//----- nvinfo : EIATTR_KPARAM_INFO
	.align		4
.L_237:
        /*0058*/ 	.byte	0x04, 0x17
        /*005a*/ 	.short	(.L_239 - .L_238)
.L_238:
        /*005c*/ 	.word	0x00000000
        /*0060*/ 	.short	0x0000
        /*0062*/ 	.short	0x0000
        /*0064*/ 	.byte	0x00, 0xf5, 0x21, 0x00


	//----- nvinfo : EIATTR_SPARSE_MMA_MASK
	.align		4
.L_239:
        /*0068*/ 	.byte	0x03, 0x50
        /*006a*/ 	.short	0x0000


	//----- nvinfo : EIATTR_MAXREG_COUNT
	.align		4
        /*006c*/ 	.byte	0x03, 0x1b
        /*006e*/ 	.short	0x00ff


	//----- nvinfo : EIATTR_MERCURY_ISA_VERSION
	.align		4
        /*0070*/ 	.byte	0x03, 0x5f
        /*0072*/ 	.short	0x0101


	//----- nvinfo : EIATTR_VRC_CTA_INIT_COUNT
	.align		4
        /*0074*/ 	.byte	0x02, 0x4a
	.zero		1
	.zero		1


	//----- nvinfo : EIATTR_EXIT_INSTR_OFFSETS
	.align		4
        /*0078*/ 	.byte	0x04, 0x1c
        /*007a*/ 	.short	(.L_241 - .L_240)


	//   ....[0]....
.L_240:
        /*007c*/ 	.word	0x00000080


	//   ....[1]....
        /*0080*/ 	.word	0x000000a0


	//   ....[2]....
        /*0084*/ 	.word	0x00003460


	//----- nvinfo : EIATTR_INDIRECT_BRANCH_TARGETS
	.align		4
.L_241:
        /*0088*/ 	.byte	0x04, 0x34
        /*008a*/ 	.short	(.L_243 - .L_242)


	//   ....[0]....
.L_242:
        /* <DEDUP_REMOVED lines=8> */


	//   ....[1]....
        /* <DEDUP_REMOVED lines=8> */


	//----- nvinfo : EIATTR_CRS_STACK_SIZE
	.align		4
.L_243:
        /*00c4*/ 	.byte	0x04, 0x1e
        /*00c6*/ 	.short	(.L_245 - .L_244)
.L_244:
        /*00c8*/ 	.word	0x00000000


	//----- nvinfo : EIATTR_CBANK_PARAM_SIZE
	.align		4
.L_245:
        /*00cc*/ 	.byte	0x03, 0x19
        /*00ce*/ 	.short	0x0048


	//----- nvinfo : EIATTR_PARAM_CBANK
	.align		4
        /*00d0*/ 	.byte	0x04, 0x0a
        /*00d2*/ 	.short	(.L_247 - .L_246)
	.align		4
.L_246:
        /*00d4*/ 	.word	index@(.nv.constant0._Z43Naive_Kriging_Kernel_AOAS_Generate_B_MatrixP5PointiS0_i14VariogramModelPA20480_d)
        /*00d8*/ 	.short	0x0380
        /*00da*/ 	.short	0x0048


	//----- nvinfo : EIATTR_SW_WAR
	.align		4
.L_247:
        /*00dc*/ 	.byte	0x04, 0x36
        /*00de*/ 	.short	(.L_249 - .L_248)
.L_248:
        /*00e0*/ 	.word	0x00000008
.L_249:


//--------------------- .nv.info._Z42Naive_Kriging_Kernel_SOA_Generate_B_MatrixPdS_iS_S_i14VariogramModelPA20480_d --------------------------
	.section	.nv.info._Z42Naive_Kriging_Kernel_SOA_Generate_B_MatrixPdS_iS_S_i14VariogramModelPA20480_d,"",@"SHT_CUDA_INFO"
	.sectionflags	@""
	.align	4


	//----- nvinfo : EIATTR_CUDA_API_VERSION
	.align		4
        /*0000*/ 	.byte	0x04, 0x37
        /*0002*/ 	.short	(.L_251 - .L_250)
.L_250:
        /*0004*/ 	.word	0x00000082


	//----- nvinfo : EIATTR_KPARAM_INFO
	.align		4
.L_251:
        /*0008*/ 	.byte	0x04, 0x17
        /*000a*/ 	.short	(.L_253 - .L_252)
.L_252:
        /*000c*/ 	.word	0x00000000
        /*0010*/ 	.short	0x0007
        /*0012*/ 	.short	0x0050
        /*0014*/ 	.byte	0x00, 0xf5, 0x21, 0x00


	//----- nvinfo : EIATTR_KPARAM_INFO
	.align		4
.L_253:
        /*0018*/ 	.byte	0x04, 0x17
        /*001a*/ 	.short	(.L_255 - .L_254)
.L_254:
        /*001c*/ 	.word	0x00000000
        /*0020*/ 	.short	0x0006
        /*0022*/ 	.short	0x0030
        /*0024*/ 	.byte	0x00, 0xf0, 0x81, 0x00


	//----- nvinfo : EIATTR_KPARAM_INFO
	.align		4
.L_255:
        /*0028*/ 	.byte	0x04, 0x17
        /*002a*/ 	.short	(.L_257 - .L_256)
.L_256:
        /*002c*/ 	.word	0x00000000
        /*0030*/ 	.short	0x0005
        /*0032*/ 	.short	0x0028
        /*0034*/ 	.byte	0x00, 0xf0, 0x11, 0x00


	//----- nvinfo : EIATTR_KPARAM_INFO
	.align		4
.L_257:
        /*0038*/ 	.byte	0x04, 0x17
        /*003a*/ 	.short	(.L_259 - .L_258)
.L_258:
        /*003c*/ 	.word	0x00000000
        /*0040*/ 	.short	0x0004
        /*0042*/ 	.short	0x0020
        /*0044*/ 	.byte	0x00, 0xf5, 0x21, 0x00


	//----- nvinfo : EIATTR_KPARAM_INFO
	.align		4
.L_259:
        /*0048*/ 	.byte	0x04, 0x17
        /*004a*/ 	.short	(.L_261 - .L_260)
.L_260:
        /*004c*/ 	.word	0x00000000
        /*0050*/ 	.short	0x0003
        /*0052*/ 	.short	0x0018
        /*0054*/ 	.byte	0x00, 0xf5, 0x21, 0x00


	//----- nvinfo : EIATTR_KPARAM_INFO
	.align		4
.L_261:
        /*0058*/ 	.byte	0x04, 0x17
        /*005a*/ 	.short	(.L_263 - .L_262)
.L_262:
        /*005c*/ 	.word	0x00000000
        /*0060*/ 	.short	0x0002
        /*0062*/ 	.short	0x0010
        /*0064*/ 	.byte	0x00, 0xf0, 0x11, 0x00


	//----- nvinfo : EIATTR_KPARAM_INFO
	.align		4
.L_263:
        /*0068*/ 	.byte	0x04, 0x17
        /*006a*/ 	.short	(.L_265 - .L_264)
.L_264:
        /*006c*/ 	.word	0x00000000
        /*0070*/ 	.short	0x0001
        /*0072*/ 	.short	0x0008
        /*0074*/ 	.byte	0x00, 0xf5, 0x21, 0x00


	//----- nvinfo : EIATTR_KPARAM_INFO
	.align		4
.L_265:
        /*0078*/ 	.byte	0x04, 0x17
        /*007a*/ 	.short	(.L_267 - .L_266)
.L_266:
        /*007c*/ 	.word	0x00000000
        /*0080*/ 	.short	0x0000
        /*0082*/ 	.short	0x0000
        /*0084*/ 	.byte	0x00, 0xf5, 0x21, 0x00


	//----- nvinfo : EIATTR_SPARSE_MMA_MASK
	.align		4
.L_267:
        /*0088*/ 	.byte	0x03, 0x50
        /*008a*/ 	.short	0x0000


	//----- nvinfo : EIATTR_MAXREG_COUNT
	.align		4
        /*008c*/ 	.byte	0x03, 0x1b
        /*008e*/ 	.short	0x00ff


	//----- nvinfo : EIATTR_MERCURY_ISA_VERSION
	.align		4
        /*0090*/ 	.byte	0x03, 0x5f
        /*0092*/ 	.short	0x0101


	//----- nvinfo : EIATTR_VRC_CTA_INIT_COUNT
	.align		4
        /*0094*/ 	.byte	0x02, 0x4a
	.zero		1
	.zero		1


	//----- nvinfo : EIATTR_EXIT_INSTR_OFFSETS
	.align		4
        /*0098*/ 	.byte	0x04, 0x1c
        /*009a*/ 	.short	(.L_269 - .L_268)


	//   ....[0]....
.L_268:
        /*009c*/ 	.word	0x00000080


	//   ....[1]....
        /*00a0*/ 	.word	0x000000a0


	//   ....[2]....
        /*00a4*/ 	.word	0x000034c0


	//----- nvinfo : EIATTR_INDIRECT_BRANCH_TARGETS
	.align		4
.L_269:
        /*00a8*/ 	.byte	0x04, 0x34
        /*00aa*/ 	.short	(.L_271 - .L_270)


	//   ....[0]....
.L_270:
        /* <DEDUP_REMOVED lines=8> */


	//   ....[1]....
        /* <DEDUP_REMOVED lines=8> */


	//----- nvinfo : EIATTR_CRS_STACK_SIZE
	.align		4
.L_271:
        /*00e4*/ 	.byte	0x04, 0x1e
        /*00e6*/ 	.short	(.L_273 - .L_272)
.L_272:
        /*00e8*/ 	.word	0x00000000


	//----- nvinfo : EIATTR_CBANK_PARAM_SIZE
	.align		4
.L_273:
        /*00ec*/ 	.byte	0x03, 0x19
        /*00ee*/ 	.short	0x0058


	//----- nvinfo : EIATTR_PARAM_CBANK
	.align		4
        /*00f0*/ 	.byte	0x04, 0x0a
        /*00f2*/ 	.short	(.L_275 - .L_274)
	.align		4
.L_274:
        /*00f4*/ 	.word	index@(.nv.constant0._Z42Naive_Kriging_Kernel_SOA_Generate_B_MatrixPdS_iS_S_i14VariogramModelPA20480_d)
        /*00f8*/ 	.short	0x0380
        /*00fa*/ 	.short	0x0058


	//----- nvinfo : EIATTR_SW_WAR
	.align		4
.L_275:
        /*00fc*/ 	.byte	0x04, 0x36
        /*00fe*/ 	.short	(.L_277 - .L_276)
.L_276:
        /*0100*/ 	.word	0x00000008
.L_277:


//--------------------- .nv.info._Z35Naive_Kriging_Kernel_SOA_Generate_APdS_iS_S_i14VariogramModelPA20480_dS2_ --------------------------
	.section	.nv.info._Z35Naive_Kriging_Kernel_SOA_Generate_APdS_iS_S_i14VariogramModelPA20480_dS2_,"",@"SHT_CUDA_INFO"
	.sectionflags	@""
	.align	4


	//----- nvinfo : EIATTR_CUDA_API_VERSION
	.align		4
        /*0000*/ 	.byte	0x04, 0x37
        /*0002*/ 	.short	(.L_279 - .L_278)
.L_278:
        /*0004*/ 	.word	0x00000082


	//----- nvinfo : EIATTR_KPARAM_INFO
	.align		4
.L_279:
        /*0008*/ 	.byte	0x04, 0x17
        /*000a*/ 	.short	(.L_281 - .L_280)
.L_280:
        /*000c*/ 	.word	0x00000000
        /*0010*/ 	.short	0x0008
        /*0012*/ 	.short	0x0058
        /*0014*/ 	.byte	0x00, 0xf5, 0x21, 0x00


	//----- nvinfo : EIATTR_KPARAM_INFO
	.align		4
.L_281:
        /*0018*/ 	.byte	0x04, 0x17
        /*001a*/ 	.short	(.L_283 - .L_282)
.L_282:
        /*001c*/ 	.word	0x00000000
        /*0020*/ 	.short	0x0007
        /*0022*/ 	.short	0x0050
        /*0024*/ 	.byte	0x00, 0xf5, 0x21, 0x00


	//----- nvinfo : EIATTR_KPARAM_INFO
	.align		4
.L_283:
        /*0028*/ 	.byte	0x04, 0x17
        /*002a*/ 	.short	(.L_285 - .L_284)
.L_284:
        /*002c*/ 	.word	0x00000000
        /*0030*/ 	.short	0x0006
        /*0032*/ 	.short	0x0030
        /*0034*/ 	.byte	0x00, 0xf0, 0x81, 0x00


	//----- nvinfo : EIATTR_KPARAM_INFO
	.align		4
.L_285:
        /*0038*/ 	.byte	0x04, 0x17
        /*003a*/ 	.short	(.L_287 - .L_286)
.L_286:
        /*003c*/ 	.word	0x00000000
        /*0040*/ 	.short	0x0005
        /*0042*/ 	.short	0x0028
        /*0044*/ 	.byte	0x00, 0xf0, 0x11, 0x00


	//----- nvinfo : EIATTR_KPARAM_INFO
	.align		4
.L_287:
        /*0048*/ 	.byte	0x04, 0x17
        /*004a*/ 	.short	(.L_289 - .L_288)
.L_288:
        /*004c*/ 	.word	0x00000000
        /*0050*/ 	.short	0x0004
        /*0052*/ 	.short	0x0020
        /*0054*/ 	.byte	0x00, 0xf5, 0x21, 0x00


	//----- nvinfo : EIATTR_KPARAM_INFO
	.align		4
.L_289:
        /*0058*/ 	.byte	0x04, 0x17
        /*005a*/ 	.short	(.L_291 - .L_290)
.L_290:
        /*005c*/ 	.word	0x00000000
        /*0060*/ 	.short	0x0003
        /*0062*/ 	.short	0x0018
        /*0064*/ 	.byte	0x00, 0xf5, 0x21, 0x00


	//----- nvinfo : EIATTR_KPARAM_INFO
	.align		4
.L_291:
        /*0068*/ 	.byte	0x04, 0x17
        /*006a*/ 	.short	(.L_293 - .L_292)
.L_292:
        /*006c*/ 	.word	0x00000000
        /*0070*/ 	.short	0x0002
        /*0072*/ 	.short	0x0010
        /*0074*/ 	.byte	0x00, 0xf0, 0x11, 0x00


	//----- nvinfo : EIATTR_KPARAM_INFO
	.align		4
.L_293:
        /*0078*/ 	.byte	0x04, 0x17
        /*007a*/ 	.short	(.L_295 - .L_294)
.L_294:
        /*007c*/ 	.word	0x00000000
        /*0080*/ 	.short	0x0001
        /*0082*/ 	.short	0x0008
        /*0084*/ 	.byte	0x00, 0xf5, 0x21, 0x00


	//----- nvinfo : EIATTR_KPARAM_INFO
	.align		4
.L_295:
        /*0088*/ 	.byte	0x04, 0x17
        /*008a*/ 	.short	(.L_297 - .L_296)
.L_296:
        /*008c*/ 	.word	0x00000000
        /*0090*/ 	.short	0x0000
        /*0092*/ 	.short	0x0000
        /*0094*/ 	.byte	0x00, 0xf5, 0x21, 0x00


	//----- nvinfo : EIATTR_SPARSE_MMA_MASK
	.align		4
.L_297:
        /*0098*/ 	.byte	0x03, 0x50
        /*009a*/ 	.short	0x0000


	//----- nvinfo : EIATTR_MAXREG_COUNT
	.align		4
        /*009c*/ 	.byte	0x03, 0x1b
        /*009e*/ 	.short	0x00ff


	//----- nvinfo : EIATTR_MERCURY_ISA_VERSION
	.align		4
        /*00a0*/ 	.byte	0x03, 0x5f
        /*00a2*/ 	.short	0x0101


	//----- nvinfo : EIATTR_VRC_CTA_INIT_COUNT
	.align		4
        /*00a4*/ 	.byte	0x02, 0x4a
	.zero		1
	.zero		1


	//----- nvinfo : EIATTR_EXIT_INSTR_OFFSETS
	.align		4
        /*00a8*/ 	.byte	0x04, 0x1c
        /*00aa*/ 	.short	(.L_299 - .L_298)


	//   ....[0]....
.L_298:
        /*00ac*/ 	.word	0x00000080


	//   ....[1]....
        /*00b0*/ 	.word	0x000035a0


	//----- nvinfo : EIATTR_INDIRECT_BRANCH_TARGETS
	.align		4
.L_299:
        /*00b4*/ 	.byte	0x04, 0x34
        /*00b6*/ 	.short	(.L_301 - .L_300)


	//   ....[0]....
.L_300:
        /* <DEDUP_REMOVED lines=8> */


	//   ....[1]....
        /* <DEDUP_REMOVED lines=8> */


	//----- nvinfo : EIATTR_CRS_STACK_SIZE
	.align		4
.L_301:
        /*00f0*/ 	.byte	0x04, 0x1e
        /*00f2*/ 	.short	(.L_303 - .L_302)
.L_302:
        /*00f4*/ 	.word	0x00000000


	//----- nvinfo : EIATTR_CBANK_PARAM_SIZE
	.align		4
.L_303:
        /*00f8*/ 	.byte	0x03, 0x19
        /*00fa*/ 	.short	0x0060


	//----- nvinfo : EIATTR_PARAM_CBANK
	.align		4
        /*00fc*/ 	.byte	0x04, 0x0a
        /*00fe*/ 	.short	(.L_305 - .L_304)
	.align		4
.L_304:
        /*0100*/ 	.word	index@(.nv.constant0._Z35Naive_Kriging_Kernel_SOA_Generate_APdS_iS_S_i14VariogramModelPA20480_dS2_)
        /*0104*/ 	.short	0x0380
        /*0106*/ 	.short	0x0060


	//----- nvinfo : EIATTR_SW_WAR
	.align		4
.L_305:
        /*0108*/ 	.byte	0x04, 0x36
        /*010a*/ 	.short	(.L_307 - .L_306)
.L_306:
        /*010c*/ 	.word	0x00000008
.L_307:


//--------------------- .nv.info._Z36Tiled_Kriging_Kernel_AOAS_Generate_AP5Pointi14VariogramModelPA20480_dS3_ --------------------------
	.section	.nv.info._Z36Tiled_Kriging_Kernel_AOAS_Generate_AP5Pointi14VariogramModelPA20480_dS3_,"",@"SHT_CUDA_INFO"
	.sectionflags	@""
	.align	4


	//----- nvinfo : EIATTR_CUDA_API_VERSION
	.align		4
        /*0000*/ 	.byte	0x04, 0x37
        /*0002*/ 	.short	(.L_309 - .L_308)
.L_308:
        /*0004*/ 	.word	0x00000082


	//----- nvinfo : EIATTR_KPARAM_INFO
	.align		4
.L_309:
        /*0008*/ 	.byte	0x04, 0x17
        /*000a*/ 	.short	(.L_311 - .L_310)
.L_310:
        /*000c*/ 	.word	0x00000000
        /*0010*/ 	.short	0x0004
        /*0012*/ 	.short	0x0038
        /*0014*/ 	.byte	0x00, 0xf5, 0x21, 0x00


	//----- nvinfo : EIATTR_KPARAM_INFO
	.align		4
.L_311:
        /*0018*/ 	.byte	0x04, 0x17
        /*001a*/ 	.short	(.L_313 - .L_312)
.L_312:
        /*001c*/ 	.word	0x00000000
        /*0020*/ 	.short	0x0003
        /*0022*/ 	.short	0x0030
        /*0024*/ 	.byte	0x00, 0xf5, 0x21, 0x00


	//----- nvinfo : EIATTR_KPARAM_INFO
	.align		4
.L_313:
        /*0028*/ 	.byte	0x04, 0x17
        /*002a*/ 	.short	(.L_315 - .L_314)
.L_314:
        /*002c*/ 	.word	0x00000000
        /*0030*/ 	.short	0x0002
        /*0032*/ 	.short	0x0010
        /*0034*/ 	.byte	0x00, 0xf0, 0x81, 0x00


	//----- nvinfo : EIATTR_KPARAM_INFO
	.align		4
.L_315:
        /*0038*/ 	.byte	0x04, 0x17
        /*003a*/ 	.short	(.L_317 - .L_316)
.L_316:
        /*003c*/ 	.word	0x00000000
        /*0040*/ 	.short	0x0001
        /*0042*/ 	.short	0x0008
        /*0044*/ 	.byte	0x00, 0xf0, 0x11, 0x00


	//----- nvinfo : EIATTR_KPARAM_INFO
	.align		4
.L_317:
        /*0048*/ 	.byte	0x04, 0x17
        /*004a*/ 	.short	(.L_319 - .L_318)
.L_318:
        /*004c*/ 	.word	0x00000000
        /*0050*/ 	.short	0x0000
        /*0052*/ 	.short	0x0000
        /*0054*/ 	.byte	0x00, 0xf5, 0x21, 0x00


	//----- nvinfo : EIATTR_SPARSE_MMA_MASK
	.align		4
.L_319:
        /*0058*/ 	.byte	0x03, 0x50
        /*005a*/ 	.short	0x0000


	//----- nvinfo : EIATTR_MAXREG_COUNT
	.align		4
        /*005c*/ 	.byte	0x03, 0x1b
        /*005e*/ 	.short	0x00ff


	//----- nvinfo : EIATTR_NUM_BARRIERS
	.align		4
        /*0060*/ 	.byte	0x02, 0x4c
        /*0062*/ 	.byte	0x01
	.zero		1


	//----- nvinfo : EIATTR_MERCURY_ISA_VERSION
	.align		4
        /*0064*/ 	.byte	0x03, 0x5f
        /*0066*/ 	.short	0x0101


	//----- nvinfo : EIATTR_VRC_CTA_INIT_COUNT
	.align		4
        /*0068*/ 	.byte	0x02, 0x4a
	.zero		1
	.zero		1


	//----- nvinfo : EIATTR_EXIT_INSTR_OFFSETS
	.align		4
        /*006c*/ 	.byte	0x04, 0x1c
        /*006e*/ 	.short	(.L_321 - .L_320)


	//   ....[0]....
.L_320:
        /*0070*/ 	.word	0x00003730


	//   ....[1]....
        /*0074*/ 	.word	0x00006b30


	//----- nvinfo : EIATTR_INDIRECT_BRANCH_TARGETS
	.align		4
.L_321:
        /*0078*/ 	.byte	0x04, 0x34
        /*007a*/ 	.short	(.L_323 - .L_322)


	//   ....[0]....
.L_322:
        /* <DEDUP_REMOVED lines=8> */


	//   ....[1]....
        /* <DEDUP_REMOVED lines=8> */


	//   ....[2]....
        /* <DEDUP_REMOVED lines=8> */


	//   ....[3]....
        /* <DEDUP_REMOVED lines=8> */


	//----- nvinfo : EIATTR_CRS_STACK_SIZE
	.align		4
.L_323:
        /*00ec*/ 	.byte	0x04, 0x1e
        /*00ee*/ 	.short	(.L_325 - .L_324)
.L_324:
        /*00f0*/ 	.word	0x00000000


	//----- nvinfo : EIATTR_CBANK_PARAM_SIZE
	.align		4
.L_325:
        /*00f4*/ 	.byte	0x03, 0x19
        /*00f6*/ 	.short	0x0040


	//----- nvinfo : EIATTR_PARAM_CBANK
	.align		4
        /*00f8*/ 	.byte	0x04, 0x0a
        /*00fa*/ 	.short	(.L_327 - .L_326)
	.align		4
.L_326:
        /*00fc*/ 	.word	index@(.nv.constant0._Z36Tiled_Kriging_Kernel_AOAS_Generate_AP5Pointi14VariogramModelPA20480_dS3_)
        /*0100*/ 	.short	0x0380
        /*0102*/ 	.short	0x0040


	//----- nvinfo : EIATTR_SW_WAR
	.align		4
.L_327:
        /*0104*/ 	.byte	0x04, 0x36
        /*0106*/ 	.short	(.L_329 - .L_328)
.L_328:
        /*0108*/ 	.word	0x00000008
.L_329:


//--------------------- .nv.info._Z36Naive_Kriging_Kernel_AOAS_Generate_AP5Pointi14VariogramModelPA20480_dS3_ --------------------------
	.section	.nv.info._Z36Naive_Kriging_Kernel_AOAS_Generate_AP5Pointi14VariogramModelPA20480_dS3_,"",@"SHT_CUDA_INFO"
	.sectionflags	@""
	.align	4


	//----- nvinfo : EIATTR_CUDA_API_VERSION
	.align		4
        /*0000*/ 	.byte	0x04, 0x37
        /*0002*/ 	.short	(.L_331 - .L_330)
.L_330:
        /*0004*/ 	.word	0x00000082


	//----- nvinfo : EIATTR_KPARAM_INFO
	.align		4
.L_331:
        /*0008*/ 	.byte	0x04, 0x17
        /*000a*/ 	.short	(.L_333 - .L_332)
.L_332:
        /*000c*/ 	.word	0x00000000
        /*0010*/ 	.short	0x0004
        /*0012*/ 	.short	0x0038
        /*0014*/ 	.byte	0x00, 0xf5, 0x21, 0x00


	//----- nvinfo : EIATTR_KPARAM_INFO
	.align		4
.L_333:
        /*0018*/ 	.byte	0x04, 0x17
        /*001a*/ 	.short	(.L_335 - .L_334)
.L_334:
        /*001c*/ 	.word	0x00000000
        /*0020*/ 	.short	0x0003
        /*0022*/ 	.short	0x0030
        /*0024*/ 	.byte	0x00, 0xf5, 0x21, 0x00


	//----- nvinfo : EIATTR_KPARAM_INFO
	.align		4
.L_335:
        /*0028*/ 	.byte	0x04, 0x17
        /*002a*/ 	.short	(.L_337 - .L_336)
.L_336:
        /*002c*/ 	.word	0x00000000
        /*0030*/ 	.short	0x0002
        /*0032*/ 	.short	0x0010
        /*0034*/ 	.byte	0x00, 0xf0, 0x81, 0x00


	//----- nvinfo : EIATTR_KPARAM_INFO
	.align		4
.L_337:
        /*0038*/ 	.byte	0x04, 0x17
        /*003a*/ 	.short	(.L_339 - .L_338)
.L_338:
        /*003c*/ 	.word	0x00000000
        /*0040*/ 	.short	0x0001
        /*0042*/ 	.short	0x0008
        /*0044*/ 	.byte	0x00, 0xf0, 0x11, 0x00


	//----- nvinfo : EIATTR_KPARAM_INFO
	.align		4
.L_339:
        /*0048*/ 	.byte	0x04, 0x17
        /*004a*/ 	.short	(.L_341 - .L_340)
.L_340:
        /*004c*/ 	.word	0x00000000
        /*0050*/ 	.short	0x0000
        /*0052*/ 	.short	0x0000
        /*0054*/ 	.byte	0x00, 0xf5, 0x21, 0x00


	//----- nvinfo : EIATTR_SPARSE_MMA_MASK
	.align		4
.L_341:
        /*0058*/ 	.byte	0x03, 0x50
        /*005a*/ 	.short	0x0000


	//----- nvinfo : EIATTR_MAXREG_COUNT
	.align		4
        /*005c*/ 	.byte	0x03, 0x1b
        /*005e*/ 	.short	0x00ff


	//----- nvinfo : EIATTR_MERCURY_ISA_VERSION
	.align		4
        /*0060*/ 	.byte	0x03, 0x5f
        /*0062*/ 	.short	0x0101


	//----- nvinfo : EIATTR_VRC_CTA_INIT_COUNT
	.align		4
        /*0064*/ 	.byte	0x02, 0x4a
	.zero		1
	.zero		1


	//----- nvinfo : EIATTR_EXIT_INSTR_OFFSETS
	.align		4
        /*0068*/ 	.byte	0x04, 0x1c
        /*006a*/ 	.short	(.L_343 - .L_342)


	//   ....[0]....
.L_342:
        /*006c*/ 	.word	0x00000080


	//   ....[1]....
        /*0070*/ 	.word	0x00003590


	//----- nvinfo : EIATTR_INDIRECT_BRANCH_TARGETS
	.align		4
.L_343:
        /*0074*/ 	.byte	0x04, 0x34
        /*0076*/ 	.short	(.L_345 - .L_344)


	//   ....[0]....
.L_344:
        /* <DEDUP_REMOVED lines=8> */


	//   ....[1]....
        /* <DEDUP_REMOVED lines=8> */


	//----- nvinfo : EIATTR_CRS_STACK_SIZE
	.align		4
.L_345:
        /*00b0*/ 	.byte	0x04, 0x1e
        /*00b2*/ 	.short	(.L_347 - .L_346)
.L_346:
        /*00b4*/ 	.word	0x00000000


	//----- nvinfo : EIATTR_CBANK_PARAM_SIZE
	.align		4
.L_347:
        /*00b8*/ 	.byte	0x03, 0x19
        /*00ba*/ 	.short	0x0040


	//----- nvinfo : EIATTR_PARAM_CBANK
	.align		4
        /*00bc*/ 	.byte	0x04, 0x0a
        /*00be*/ 	.short	(.L_349 - .L_348)
	.align		4
.L_348:
        /*00c0*/ 	.word	index@(.nv.constant0._Z36Naive_Kriging_Kernel_AOAS_Generate_AP5Pointi14VariogramModelPA20480_dS3_)
        /*00c4*/ 	.short	0x0380
        /*00c6*/ 	.short	0x0040


	//----- nvinfo : EIATTR_SW_WAR
	.align		4
.L_349:
        /*00c8*/ 	.byte	0x04, 0x36
        /*00ca*/ 	.short	(.L_351 - .L_350)
.L_350:
        /*00cc*/ 	.word	0x00000008
.L_351:


//--------------------- .nv.info._Z8set_zeroPA20480_dS0_ii --------------------------
	.section	.nv.info._Z8set_zeroPA20480_dS0_ii,"",@"SHT_CUDA_INFO"
	.sectionflags	@""
	.align	4


	//----- nvinfo : EIATTR_CUDA_API_VERSION
	.align		4
        /*0000*/ 	.byte	0x04, 0x37
        /*0002*/ 	.short	(.L_353 - .L_352)
.L_352:
        /*0004*/ 	.word	0x00000082


	//----- nvinfo : EIATTR_KPARAM_INFO
	.align		4
.L_353:
        /*0008*/ 	.byte	0x04, 0x17
        /*000a*/ 	.short	(.L_355 - .L_354)
.L_354:
        /*000c*/ 	.word	0x00000000
        /*0010*/ 	.short	0x0003
        /*0012*/ 	.short	0x0014
        /*0014*/ 	.byte	0x00, 0xf0, 0x11, 0x00


	//----- nvinfo : EIATTR_KPARAM_INFO
	.align		4
.L_355:
        /*0018*/ 	.byte	0x04, 0x17
        /*001a*/ 	.short	(.L_357 - .L_356)
.L_356:
        /*001c*/ 	.word	0x00000000
        /*0020*/ 	.short	0x0002
        /*0022*/ 	.short	0x0010
        /*0024*/ 	.byte	0x00, 0xf0, 0x11, 0x00


	//----- nvinfo : EIATTR_KPARAM_INFO
	.align		4
.L_357:
        /*0028*/ 	.byte	0x04, 0x17
        /*002a*/ 	.short	(.L_359 - .L_358)
.L_358:
        /*002c*/ 	.word	0x00000000
        /*0030*/ 	.short	0x0001
        /*0032*/ 	.short	0x0008
        /*0034*/ 	.byte	0x00, 0xf5, 0x21, 0x00


	//----- nvinfo : EIATTR_KPARAM_INFO
	.align		4
.L_359:
        /*0038*/ 	.byte	0x04, 0x17
        /*003a*/ 	.short	(.L_361 - .L_360)
.L_360:
        /*003c*/ 	.word	0x00000000
        /*0040*/ 	.short	0x0000
        /*0042*/ 	.short	0x0000
        /*0044*/ 	.byte	0x00, 0xf5, 0x21, 0x00


	//----- nvinfo : EIATTR_SPARSE_MMA_MASK
	.align		4
.L_361:
        /*0048*/ 	.byte	0x03, 0x50
        /*004a*/ 	.short	0x0000


	//----- nvinfo : EIATTR_MAXREG_COUNT
	.align		4
        /*004c*/ 	.byte	0x03, 0x1b
        /*004e*/ 	.short	0x00ff


	//----- nvinfo : EIATTR_MERCURY_ISA_VERSION
	.align		4
        /*0050*/ 	.byte	0x03, 0x5f
        /*0052*/ 	.short	0x0101


	//----- nvinfo : EIATTR_VRC_CTA_INIT_COUNT
	.align		4
        /*0054*/ 	.byte	0x02, 0x4a
	.zero		1
	.zero		1


	//----- nvinfo : EIATTR_EXIT_INSTR_OFFSETS
	.align		4
        /*0058*/ 	.byte	0x04, 0x1c
        /*005a*/ 	.short	(.L_363 - .L_362)


	//   ....[0]....
.L_362:
        /*005c*/ 	.word	0x000000e0


	//   ....[1]....
        /*0060*/ 	.word	0x00000140


	//----- nvinfo : EIATTR_CBANK_PARAM_SIZE
	.align		4
.L_363:
        /*0064*/ 	.byte	0x03, 0x19
        /*0066*/ 	.short	0x0018


	//----- nvinfo : EIATTR_PARAM_CBANK
	.align		4
        /*0068*/ 	.byte	0x04, 0x0a
        /*006a*/ 	.short	(.L_365 - .L_364)
	.align		4
.L_364:
        /*006c*/ 	.word	index@(.nv.constant0._Z8set_zeroPA20480_dS0_ii)
        /*0070*/ 	.short	0x0380
        /*0072*/ 	.short	0x0018


	//----- nvinfo : EIATTR_SW_WAR
	.align		4
.L_365:
        /*0074*/ 	.byte	0x04, 0x36
        /*0076*/ 	.short	(.L_367 - .L_366)
.L_366:
        /*0078*/ 	.word	0x00000008
.L_367:


//--------------------- .nv.info._Z11gaussjordanPA20480_dS0_ii --------------------------
	.section	.nv.info._Z11gaussjordanPA20480_dS0_ii,"",@"SHT_CUDA_INFO"
	.sectionflags	@""
	.align	4


	//----- nvinfo : EIATTR_CUDA_API_VERSION
	.align		4
        /*0000*/ 	.byte	0x04, 0x37
        /*0002*/ 	.short	(.L_369 - .L_368)
.L_368:
        /*0004*/ 	.word	0x00000082


	//----- nvinfo : EIATTR_KPARAM_INFO
	.align		4
.L_369:
        /*0008*/ 	.byte	0x04, 0x17
        /*000a*/ 	.short	(.L_371 - .L_370)
.L_370:
        /*000c*/ 	.word	0x00000000
        /*0010*/ 	.short	0x0003
        /*0012*/ 	.short	0x0014
        /*0014*/ 	.byte	0x00, 0xf0, 0x11, 0x00


	//----- nvinfo : EIATTR_KPARAM_INFO
	.align		4
.L_371:
        /*0018*/ 	.byte	0x04, 0x17
        /*001a*/ 	.short	(.L_373 - .L_372)
.L_372:
        /*001c*/ 	.word	0x00000000
        /*0020*/ 	.short	0x0002
        /*0022*/ 	.short	0x0010
        /*0024*/ 	.byte	0x00, 0xf0, 0x11, 0x00


	//----- nvinfo : EIATTR_KPARAM_INFO
	.align		4
.L_373:
        /*0028*/ 	.byte	0x04, 0x17
        /*002a*/ 	.short	(.L_375 - .L_374)
.L_374:
        /*002c*/ 	.word	0x00000000
        /*0030*/ 	.short	0x0001
        /*0032*/ 	.short	0x0008
        /*0034*/ 	.byte	0x00, 0xf5, 0x21, 0x00


	//----- nvinfo : EIATTR_KPARAM_INFO
	.align		4
.L_375:
        /*0038*/ 	.byte	0x04, 0x17
        /*003a*/ 	.short	(.L_377 - .L_376)
.L_376:
        /*003c*/ 	.word	0x00000000
        /*0040*/ 	.short	0x0000
        /*0042*/ 	.short	0x0000
        /*0044*/ 	.byte	0x00, 0xf5, 0x21, 0x00


	//----- nvinfo : EIATTR_SPARSE_MMA_MASK
	.align		4
.L_377:
        /*0048*/ 	.byte	0x03, 0x50
        /*004a*/ 	.short	0x0000


	//----- nvinfo : EIATTR_MAXREG_COUNT
	.align		4
        /*004c*/ 	.byte	0x03, 0x1b
        /*004e*/ 	.short	0x00ff


	//----- nvinfo : EIATTR_MERCURY_ISA_VERSION
	.align		4
        /*0050*/ 	.byte	0x03, 0x5f
        /*0052*/ 	.short	0x0101


	//----- nvinfo : EIATTR_VRC_CTA_INIT_COUNT
	.align		4
        /*0054*/ 	.byte	0x02, 0x4a
	.zero		1
	.zero		1


	//----- nvinfo : EIATTR_EXIT_INSTR_OFFSETS
	.align		4
        /*0058*/ 	.byte	0x04, 0x1c
        /*005a*/ 	.short	(.L_379 - .L_378)


	//   ....[0]....
.L_378:
        /*005c*/ 	.word	0x000000d0


	//   ....[1]....
        /*0060*/ 	.word	0x000001d0


	//   ....[2]....
        /*0064*/ 	.word	0x00000260


	//----- nvinfo : EIATTR_CBANK_PARAM_SIZE
	.align		4
.L_379:
        /*0068*/ 	.byte	0x03, 0x19
        /*006a*/ 	.short	0x0018


	//----- nvinfo : EIATTR_PARAM_CBANK
	.align		4
        /*006c*/ 	.byte	0x04, 0x0a
        /*006e*/ 	.short	(.L_381 - .L_380)
	.align		4
.L_380:
        /*0070*/ 	.word	index@(.nv.constant0._Z11gaussjordanPA20480_dS0_ii)
        /*0074*/ 	.short	0x0380
        /*0076*/ 	.short	0x0018


	//----- nvinfo : EIATTR_SW_WAR
	.align		4
.L_381:
        /*0078*/ 	.byte	0x04, 0x36
        /*007a*/ 	.short	(.L_383 - .L_382)
.L_382:
        /*007c*/ 	.word	0x00000008
.L_383:


//--------------------- .nv.info._Z14diag_normalizePA20480_dS0_ii --------------------------
	.section	.nv.info._Z14diag_normalizePA20480_dS0_ii,"",@"SHT_CUDA_INFO"
	.sectionflags	@""
	.align	4


	//----- nvinfo : EIATTR_CUDA_API_VERSION
	.align		4
        /*0000*/ 	.byte	0x04, 0x37
        /*0002*/ 	.short	(.L_385 - .L_384)
.L_384:
        /*0004*/ 	.word	0x00000082


	//----- nvinfo : EIATTR_KPARAM_INFO
	.align		4
.L_385:
        /*0008*/ 	.byte	0x04, 0x17
        /*000a*/ 	.short	(.L_387 - .L_386)
.L_386:
        /*000c*/ 	.word	0x00000000
        /*0010*/ 	.short	0x0003
        /*0012*/ 	.short	0x0014
        /*0014*/ 	.byte	0x00, 0xf0, 0x11, 0x00


	//----- nvinfo : EIATTR_KPARAM_INFO
	.align		4
.L_387:
        /*0018*/ 	.byte	0x04, 0x17
        /*001a*/ 	.short	(.L_389 - .L_388)
.L_388:
        /*001c*/ 	.word	0x00000000
        /*0020*/ 	.short	0x0002
        /*0022*/ 	.short	0x0010
        /*0024*/ 	.byte	0x00, 0xf0, 0x11, 0x00


	//----- nvinfo : EIATTR_KPARAM_INFO
	.align		4
.L_389:
        /*0028*/ 	.byte	0x04, 0x17
        /*002a*/ 	.short	(.L_391 - .L_390)
.L_390:
        /*002c*/ 	.word	0x00000000
        /*0030*/ 	.short	0x0001
        /*0032*/ 	.short	0x0008
        /*0034*/ 	.byte	0x00, 0xf5, 0x21, 0x00


	//----- nvinfo : EIATTR_KPARAM_INFO
	.align		4
.L_391:
        /*0038*/ 	.byte	0x04, 0x17
        /*003a*/ 	.short	(.L_393 - .L_392)
.L_392:
        /*003c*/ 	.word	0x00000000
        /*0040*/ 	.short	0x0000
        /*0042*/ 	.short	0x0000
        /*0044*/ 	.byte	0x00, 0xf5, 0x21, 0x00


	//----- nvinfo : EIATTR_SPARSE_MMA_MASK
	.align		4
.L_393:
        /*0048*/ 	.byte	0x03, 0x50
        /*004a*/ 	.short	0x0000


	//----- nvinfo : EIATTR_MAXREG_COUNT
	.align		4
        /*004c*/ 	.byte	0x03, 0x1b
        /*004e*/ 	.short	0x00ff


	//----- nvinfo : EIATTR_MERCURY_ISA_VERSION
	.align		4
        /*0050*/ 	.byte	0x03, 0x5f
        /*0052*/ 	.short	0x0101


	//----- nvinfo : EIATTR_VRC_CTA_INIT_COUNT
	.align		4
        /*0054*/ 	.byte	0x02, 0x4a
	.zero		1
	.zero		1


	//----- nvinfo : EIATTR_EXIT_INSTR_OFFSETS
	.align		4
        /*0058*/ 	.byte	0x04, 0x1c
        /*005a*/ 	.short	(.L_395 - .L_394)


	//   ....[0]....
.L_394:
        /*005c*/ 	.word	0x00000150


	//   ....[1]....
        /*0060*/ 	.word	0x00000180


	//   ....[2]....
        /*0064*/ 	.word	0x00000500


	//----- nvinfo : EIATTR_CRS_STACK_SIZE
	.align		4
.L_395:
        /*0068*/ 	.byte	0x04, 0x1e
        /*006a*/ 	.short	(.L_397 - .L_396)
.L_396:
        /*006c*/ 	.word	0x00000000


	//----- nvinfo : EIATTR_CBANK_PARAM_SIZE
	.align		4
.L_397:
        /*0070*/ 	.byte	0x03, 0x19
        /*0072*/ 	.short	0x0018


	//----- nvinfo : EIATTR_PARAM_CBANK
	.align		4
        /*0074*/ 	.byte	0x04, 0x0a
        /*0076*/ 	.short	(.L_399 - .L_398)
	.align		4
.L_398:
        /*0078*/ 	.word	index@(.nv.constant0._Z14diag_normalizePA20480_dS0_ii)
        /*007c*/ 	.short	0x0380
        /*007e*/ 	.short	0x0018


	//----- nvinfo : EIATTR_SW_WAR
	.align		4
.L_399:
        /*0080*/ 	.byte	0x04, 0x36
        /*0082*/ 	.short	(.L_401 - .L_400)
.L_400:
        /*0084*/ 	.word	0x00000008
.L_401:


//--------------------- .nv.info._Z16nodiag_normalizePA20480_dS0_ii --------------------------
	.section	.nv.info._Z16nodiag_normalizePA20480_dS0_ii,"",@"SHT_CUDA_INFO"
	.sectionflags	@""
	.align	4


	//----- nvinfo : EIATTR_CUDA_API_VERSION
	.align		4
        /*0000*/ 	.byte	0x04, 0x37
        /*0002*/ 	.short	(.L_403 - .L_402)
.L_402:
        /*0004*/ 	.word	0x00000082


	//----- nvinfo : EIATTR_KPARAM_INFO
	.align		4
.L_403:
        /*0008*/ 	.byte	0x04, 0x17
        /*000a*/ 	.short	(.L_405 - .L_404)
.L_404:
        /*000c*/ 	.word	0x00000000
        /*0010*/ 	.short	0x0003
        /*0012*/ 	.short	0x0014
        /*0014*/ 	.byte	0x00, 0xf0, 0x11, 0x00


	//----- nvinfo : EIATTR_KPARAM_INFO
	.align		4
.L_405:
        /*0018*/ 	.byte	0x04, 0x17
        /*001a*/ 	.short	(.L_407 - .L_406)
.L_406:
        /*001c*/ 	.word	0x00000000
        /*0020*/ 	.short	0x0002
        /*0022*/ 	.short	0x0010
        /*0024*/ 	.byte	0x00, 0xf0, 0x11, 0x00


	//----- nvinfo : EIATTR_KPARAM_INFO
	.align		4
.L_407:
        /*0028*/ 	.byte	0x04, 0x17
        /*002a*/ 	.short	(.L_409 - .L_408)
.L_408:
        /*002c*/ 	.word	0x00000000
        /*0030*/ 	.short	0x0001
        /*0032*/ 	.short	0x0008
        /*0034*/ 	.byte	0x00, 0xf5, 0x21, 0x00


	//----- nvinfo : EIATTR_KPARAM_INFO
	.align		4
.L_409:
        /*0038*/ 	.byte	0x04, 0x17
        /*003a*/ 	.short	(.L_411 - .L_410)
.L_410:
        /*003c*/ 	.word	0x00000000
        /*0040*/ 	.short	0x0000
        /*0042*/ 	.short	0x0000
        /*0044*/ 	.byte	0x00, 0xf5, 0x21, 0x00


	//----- nvinfo : EIATTR_SPARSE_MMA_MASK
	.align		4
.L_411:
        /*0048*/ 	.byte	0x03, 0x50
        /*004a*/ 	.short	0x0000


	//----- nvinfo : EIATTR_MAXREG_COUNT
	.align		4
        /*004c*/ 	.byte	0x03, 0x1b
        /*004e*/ 	.short	0x00ff


	//----- nvinfo : EIATTR_MERCURY_ISA_VERSION
	.align		4
        /*0050*/ 	.byte	0x03, 0x5f
        /*0052*/ 	.short	0x0101


	//----- nvinfo : EIATTR_VRC_CTA_INIT_COUNT
	.align		4
        /*0054*/ 	.byte	0x02, 0x4a
	.zero		1
	.zero		1


	//----- nvinfo : EIATTR_EXIT_INSTR_OFFSETS
	.align		4
        /*0058*/ 	.byte	0x04, 0x1c
        /*005a*/ 	.short	(.L_413 - .L_412)


	//   ....[0]....
.L_412:
        /*005c*/ 	.word	0x00000150


	//   ....[1]....
        /*0060*/ 	.word	0x00000180


	//   ....[2]....
        /*0064*/ 	.word	0x000004d0


	//----- nvinfo : EIATTR_CRS_STACK_SIZE
	.align		4
.L_413:
        /*0068*/ 	.byte	0x04, 0x1e
        /*006a*/ 	.short	(.L_415 - .L_414)
.L_414:
        /*006c*/ 	.word	0x00000000


	//----- nvinfo : EIATTR_CBANK_PARAM_SIZE
	.align		4
.L_415:
        /*0070*/ 	.byte	0x03, 0x19
        /*0072*/ 	.short	0x0018


	//----- nvinfo : EIATTR_PARAM_CBANK
	.align		4
        /*0074*/ 	.byte	0x04, 0x0a
        /*0076*/ 	.short	(.L_417 - .L_416)
	.align		4
.L_416:
        /*0078*/ 	.word	index@(.nv.constant0._Z16nodiag_normalizePA20480_dS0_ii)
        /*007c*/ 	.short	0x0380
        /*007e*/ 	.short	0x0018


	//----- nvinfo : EIATTR_SW_WAR
	.align		4
.L_417:
        /*0080*/ 	.byte	0x04, 0x36
        /*0082*/ 	.short	(.L_419 - .L_418)
.L_418:
        /*0084*/ 	.word	0x00000008
.L_419:


//--------------------- .nv.callgraph             --------------------------
	.section	.nv.callgraph,"",@"SHT_CUDA_CALLGRAPH"
	.align	4
	.sectionentsize	8
	.align		4
        /*0000*/ 	.word	0x00000000
	.align		4
        /*0004*/ 	.word	0xffffffff
	.align		4
        /*0008*/ 	.word	0x00000000
	.align		4
        /*000c*/ 	.word	0xfffffffe
	.align		4
        /*0010*/ 	.word	0x00000000
	.align		4
        /*0014*/ 	.word	0xfffffffd
	.align		4
        /*0018*/ 	.word	0x00000000
	.align		4
        /*001c*/ 	.word	0xfffffffc


//--------------------- .nv.constant4             --------------------------
	.section	.nv.constant4,"a",@progbits
	.align	8
	.align		8
.nv.constant4:
        /*0000*/ 	.dword	__cudart_i2opi_d
	.align		8
        /*0008*/ 	.dword	__cudart_sin_cos_coeffs


//--------------------- .nv.constant2._Z43Tiled_Kriging_Kernel_AOAS_Generate_B_MatrixP5PointiS0_i14VariogramModelPA20480_d --------------------------
	.section	.nv.constant2._Z43Tiled_Kriging_Kernel_AOAS_Generate_B_MatrixP5PointiS0_i14VariogramModelPA20480_d,"a",@progbits
	.sectionflags	@""
	.align	4
.nv.constant2._Z43Tiled_Kriging_Kernel_AOAS_Generate_B_MatrixP5PointiS0_i14VariogramModelPA20480_d:
        /*0000*/ 	.byte	0xa0, 0x10, 0x00, 0x00, 0xb0, 0x14, 0x00, 0x00, 0x50, 0x09, 0x00, 0x00, 0xe0, 0x33, 0x00, 0x00
        /*0010*/ 	.byte	0x50, 0x28, 0x00, 0x00, 0x20, 0x2f, 0x00, 0x00, 0xb0, 0x1a, 0x00, 0x00, 0xe0, 0x33, 0x00, 0x00
        /*0020*/ 	.byte	0x10, 0x45, 0x00, 0x00, 0x10, 0x49, 0x00, 0x00, 0xd0, 0x3d, 0x00, 0x00, 0x40, 0x68, 0x00, 0x00
        /*0030*/ 	.byte	0x90, 0x5c, 0x00, 0x00, 0x80, 0x63, 0x00, 0x00, 0x00, 0x4f, 0x00, 0x00, 0x40, 0x68, 0x00, 0x00


//--------------------- .nv.constant2._Z43Naive_Kriging_Kernel_AOAS_Generate_B_MatrixP5PointiS0_i14VariogramModelPA20480_d --------------------------
	.section	.nv.constant2._Z43Naive_Kriging_Kernel_AOAS_Generate_B_MatrixP5PointiS0_i14VariogramModelPA20480_d,"a",@progbits
	.sectionflags	@""
	.align	4
.nv.constant2._Z43Naive_Kriging_Kernel_AOAS_Generate_B_MatrixP5PointiS0_i14VariogramModelPA20480_d:
        /*0000*/ 	.byte	0xa0, 0x0f, 0x00, 0x00, 0xd0, 0x13, 0x00, 0x00, 0x30, 0x08, 0x00, 0x00, 0xe0, 0x33, 0x00, 0x00
        /*0010*/ 	.byte	0xe0, 0x27, 0x00, 0x00, 0xc0, 0x2e, 0x00, 0x00, 0x30, 0x1a, 0x00, 0x00, 0xd0, 0x33, 0x00, 0x00


//--------------------- .nv.constant2._Z42Naive_Kriging_Kernel_SOA_Generate_B_MatrixPdS_iS_S_i14VariogramModelPA20480_d --------------------------
	.section	.nv.constant2._Z42Naive_Kriging_Kernel_SOA_Generate_B_MatrixPdS_iS_S_i14VariogramModelPA20480_d,"a",@progbits
	.sectionflags	@""
	.align	4
.nv.constant2._Z42Naive_Kriging_Kernel_SOA_Generate_B_MatrixPdS_iS_S_i14VariogramModelPA20480_d:
        /*0000*/ 	.byte	0xd0, 0x0f, 0x00, 0x00, 0x00, 0x14, 0x00, 0x00, 0x60, 0x08, 0x00, 0x00, 0xe0, 0x33, 0x00, 0x00
        /*0010*/ 	.byte	0x30, 0x28, 0x00, 0x00, 0xf0, 0x2e, 0x00, 0x00, 0x60, 0x1a, 0x00, 0x00, 0xd0, 0x33, 0x00, 0x00


//--------------------- .nv.constant2._Z35Naive_Kriging_Kernel_SOA_Generate_APdS_iS_S_i14VariogramModelPA20480_dS2_ --------------------------
	.section	.nv.constant2._Z35Naive_Kriging_Kernel_SOA_Generate_APdS_iS_S_i14VariogramModelPA20480_dS2_,"a",@progbits
	.sectionflags	@""
	.align	4
.nv.constant2._Z35Naive_Kriging_Kernel_SOA_Generate_APdS_iS_S_i14VariogramModelPA20480_dS2_:
        /*0000*/ 	.byte	0x10, 0x10, 0x00, 0x00, 0x10, 0x14, 0x00, 0x00, 0xd0, 0x08, 0x00, 0x00, 0xa0, 0x33, 0x00, 0x00
        /*0010*/ 	.byte	0xe0, 0x27, 0x00, 0x00, 0xb0, 0x2e, 0x00, 0x00, 0x30, 0x1a, 0x00, 0x00, 0xa0, 0x33, 0x00, 0x00


//--------------------- .nv.constant2._Z36Tiled_Kriging_Kernel_AOAS_Generate_AP5Pointi14VariogramModelPA20480_dS3_ --------------------------
	.section	.nv.constant2._Z36Tiled_Kriging_Kernel_AOAS_Generate_AP5Pointi14VariogramModelPA20480_dS3_,"a",@progbits
	.sectionflags	@""
	.align	4
.nv.constant2._Z36Tiled_Kriging_Kernel_AOAS_Generate_AP5Pointi14VariogramModelPA20480_dS3_:
        /*0000*/ 	.byte	0xd0, 0x11, 0x00, 0x00, 0xc0, 0x15, 0x00, 0x00, 0xb0, 0x0a, 0x00, 0x00, 0x10, 0x35, 0x00, 0x00
        /*0010*/ 	.byte	0x70, 0x29, 0x00, 0x00, 0x60, 0x30, 0x00, 0x00, 0xc0, 0x1b, 0x00, 0x00, 0x10, 0x35, 0x00, 0x00
        /*0020*/ 	.byte	0xa0, 0x46, 0x00, 0x00, 0x90, 0x4a, 0x00, 0x00, 0x70, 0x3f, 0x00, 0x00, 0xf0, 0x69, 0x00, 0x00
        /*0030*/ 	.byte	0x40, 0x5e, 0x00, 0x00, 0x40, 0x65, 0x00, 0x00, 0xa0, 0x50, 0x00, 0x00, 0xf0, 0x69, 0x00, 0x00


//--------------------- .nv.constant2._Z36Naive_Kriging_Kernel_AOAS_Generate_AP5Pointi14VariogramModelPA20480_dS3_ --------------------------
	.section	.nv.constant2._Z36Naive_Kriging_Kernel_AOAS_Generate_AP5Pointi14VariogramModelPA20480_dS3_,"a",@progbits
	.sectionflags	@""
	.align	4
.nv.constant2._Z36Naive_Kriging_Kernel_AOAS_Generate_AP5Pointi14VariogramModelPA20480_dS3_:
        /*0000*/ 	.byte	0xa0, 0x0f, 0x00, 0x00, 0xb0, 0x13, 0x00, 0x00, 0x50, 0x08, 0x00, 0x00, 0xa0, 0x33, 0x00, 0x00
        /*0010*/ 	.byte	0xd0, 0x27, 0x00, 0x00, 0xc0, 0x2e, 0x00, 0x00, 0xf0, 0x19, 0x00, 0x00, 0xa0, 0x33, 0x00, 0x00


//--------------------- .text._Z36Naive_Kriging_Kernel_SOA_Generate_IZPdS_iPA20480_d --------------------------
	.section	.text._Z36Naive_Kriging_Kernel_SOA_Generate_IZPdS_iPA20480_d,"ax",@progbits
	.align	128
        .global         _Z36Naive_Kriging_Kernel_SOA_Generate_IZPdS_iPA20480_d
        .type           _Z36Naive_Kriging_Kernel_SOA_Generate_IZPdS_iPA20480_d,@function
        .size           _Z36Naive_Kriging_Kernel_SOA_Generate_IZPdS_iPA20480_d,(.L_x_696 - _Z36Naive_Kriging_Kernel_SOA_Generate_IZPdS_iPA20480_d)
        .other          _Z36Naive_Kriging_Kernel_SOA_Generate_IZPdS_iPA20480_d,@"STO_CUDA_ENTRY STV_DEFAULT"
_Z36Naive_Kriging_Kernel_SOA_Generate_IZPdS_iPA20480_d:
.text._Z36Naive_Kriging_Kernel_SOA_Generate_IZPdS_iPA20480_d:
[----:B------:R-:W-:Y:S01]  /*0000*/  LDC R1, c[0x0][0x37c] ;  /* 0x0000df00ff017b82 */ /* 0x000fe20000000800 */
[----:B------:R-:W0:Y:S07]  /*0010*/  S2R R15, SR_CTAID.X ;  /* 0x00000000000f7919 */ /* 0x000e2e0000002500 */
[----:B------:R-:W1:Y:S01]  /*0020*/  LDC R0, c[0x0][0x390] ;  /* 0x0000e400ff007b82 */ /* 0x000e620000000800 */
[----:B------:R-:W0:Y:S01]  /*0030*/  LDCU UR4, c[0x0][0x360] ;  /* 0x00006c00ff0477ac */ /* 0x000e220008000800 */
[----:B------:R-:W0:Y:S02]  /*0040*/  S2R R2, SR_TID.X ;  /* 0x0000000000027919 */ /* 0x000e240000002100 */
[----:B0-----:R-:W-:-:S05]  /*0050*/  IMAD R15, R15, UR4, R2 ;  /* 0x000000040f0f7c24 */ /* 0x001fca000f8e0202 */
[----:B-1----:R-:W-:-:S13]  /*0060*/  ISETP.GE.AND P0, PT, R15, R0, PT ;  /* 0x000000000f00720c */ /* 0x002fda0003f06270 */
[----:B------:R-:W-:Y:S05]  /*0070*/  @P0 EXIT ;  /* 0x000000000000094d */ /* 0x000fea0003800000 */
[----:B------:R-:W-:-:S13]  /*0080*/  ISETP.NE.AND P0, PT, R0, RZ, PT ;  /* 0x000000ff0000720c */ /* 0x000fda0003f05270 */
[----:B------:R-:W-:Y:S05]  /*0090*/  @!P0 EXIT ;  /* 0x000000000000894d */ /* 0x000fea0003800000 */
[----:B------:R-:W0:Y:S01]  /*00a0*/  LDCU.64 UR4, c[0x0][0x388] ;  /* 0x00007100ff0477ac */ /* 0x000e220008000a00 */
[----:B------:R-:W-:Y:S01]  /*00b0*/  IMAD.WIDE R2, R15, 0x8, RZ ;  /* 0x000000080f027825 */ /* 0x000fe200078e02ff */
[----:B------:R-:W1:Y:S02]  /*00c0*/  LDCU.64 UR6, c[0x0][0x358] ;  /* 0x00006b00ff0677ac */ /* 0x000e640008000a00 */
[----:B0-----:R-:W-:-:S04]  /*00d0*/  IADD3 R4, P0, PT, R2, UR4, RZ ;  /* 0x0000000402047c10 */ /* 0x001fc8000ff1e0ff */
[----:B------:R-:W-:Y:S02]  /*00e0*/  IADD3.X R5, PT, PT, R3, UR5, RZ, P0, !PT ;  /* 0x0000000503057c10 */ /* 0x000fe400087fe4ff */
[----:B------:R-:W-:-:S03]  /*00f0*/  ISETP.GE.U32.AND P0, PT, R0, 0x10, PT ;  /* 0x000000100000780c */ /* 0x000fc60003f06070 */
[----:B-1----:R0:W5:Y:S01]  /*0100*/  LDG.E.64 R6, desc[UR6][R4.64] ;  /* 0x0000000604067981 */ /* 0x002162000c1e1b00 */
[----:B------:R-:W-:Y:S02]  /*0110*/  LOP3.LUT P1, RZ, R0, 0xf, RZ, 0xc0, !PT ;  /* 0x0000000f00ff7812 */ /* 0x000fe4000782c0ff */
[----:B------:R-:W-:-:S07]  /*0120*/  CS2R R8, SRZ ;  /* 0x0000000000087805 */ /* 0x000fce000001ff00 */
[----:B0-----:R-:W-:Y:S05]  /*0130*/  @!P0 BRA `(.L_x_0) ;  /* 0x0000000400608947 */ /* 0x001fea0003800000 */
[----:B------:R-:W0:Y:S01]  /*0140*/  LDCU.64 UR4, c[0x0][0x380] ;  /* 0x00007000ff0477ac */ /* 0x000e220008000a00 */
[----:B------:R-:W-:Y:S02]  /*0150*/  LOP3.LUT R9, R0, 0xfffffff0, RZ, 0xc0, !PT ;  /* 0xfffffff000097812 */ /* 0x000fe400078ec0ff */
[----:B------:R-:W-:Y:S01]  /*0160*/  SHF.R.S32.HI R8, RZ, 0x1f, R0 ;  /* 0x0000001fff087819 */ /* 0x000fe20000011400 */
[----:B------:R-:W1:Y:S02]  /*0170*/  LDCU.64 UR8, c[0x0][0x398] ;  /* 0x00007300ff0877ac */ /* 0x000e640008000a00 */
[----:B------:R-:W-:Y:S02]  /*0180*/  IMAD.MOV.U32 R14, RZ, RZ, R9 ;  /* 0x000000ffff0e7224 */ /* 0x000fe400078e0009 */
[----:B------:R-:W-:Y:S01]  /*0190*/  IMAD.MOV.U32 R16, RZ, RZ, R8 ;  /* 0x000000ffff107224 */ /* 0x000fe200078e0008 */
[----:B0-----:R-:W-:Y:S01]  /*01a0*/  UIADD3 UR4, UP0, UPT, UR4, 0x40, URZ ;  /* 0x0000004004047890 */ /* 0x001fe2000ff1e0ff */
[----:B-1----:R-:W-:-:S03]  /*01b0*/  IADD3 R12, P0, PT, R2, UR8, RZ ;  /* 0x00000008020c7c10 */ /* 0x002fc6000ff1e0ff */
[----:B------:R-:W-:Y:S02]  /*01c0*/  UIADD3.X UR5, UPT, UPT, URZ, UR5, URZ, UP0, !UPT ;  /* 0x00000005ff057290 */ /* 0x000fe400087fe4ff */
[----:B------:R-:W-:Y:S01]  /*01d0*/  IMAD.U32 R17, RZ, RZ, UR4 ;  /* 0x00000004ff117e24 */ /* 0x000fe2000f8e00ff */
[----:B------:R-:W-:-:S03]  /*01e0*/  IADD3 R12, P2, PT, R12, 0x140000, RZ ;  /* 0x001400000c0c7810 */ /* 0x000fc60007f5e0ff */
[----:B------:R-:W-:Y:S01]  /*01f0*/  IMAD.U32 R18, RZ, RZ, UR5 ;  /* 0x00000005ff127e24 */ /* 0x000fe2000f8e00ff */
[----:B------:R-:W-:-:S09]  /*0200*/  IADD3.X R13, PT, PT, RZ, UR9, R3, P2, P0 ;  /* 0x00000009ff0d7c10 */ /* 0x000fd200097e0403 */
.L_x_1:
[----:B------:R-:W-:Y:S02]  /*0210*/  IMAD.MOV.U32 R10, RZ, RZ, R17 ;  /* 0x000000ffff0a7224 */ /* 0x000fe400078e0011 */
[----:B------:R-:W-:Y:S02]  /*0220*/  IMAD.MOV.U32 R11, RZ, RZ, R18 ;  /* 0x000000ffff0b7224 */ /* 0x000fe400078e0012 */
[----:B------:R-:W2:Y:S04]  /*0230*/  LDG.E.64 R18, desc[UR6][R12.64+-0x140000] ;  /* 0xec0000060c127981 */ /* 0x000ea8000c1e1b00 */
[----:B-1----:R-:W2:Y:S02]  /*0240*/  LDG.E.64 R20, desc[UR6][R10.64+-0x40] ;  /* 0xffffc0060a147981 */ /* 0x002ea4000c1e1b00 */
[----:B--2--5:R-:W-:-:S07]  /*0250*/  DFMA R18, R18, R20, R6 ;  /* 0x000000141212722b */ /* 0x024fce0000000006 */
[----:B------:R0:W-:Y:S04]  /*0260*/  STG.E.64 desc[UR6][R4.64], R18 ;  /* 0x0000001204007986 */ /* 0x0001e8000c101b06 */
[----:B------:R-:W2:Y:S04]  /*0270*/  LDG.E.64 R6, desc[UR6][R12.64+-0x118000] ;  /* 0xee8000060c067981 */ /* 0x000ea8000c1e1b00 */
[----:B------:R-:W2:Y:S02]  /*0280*/  LDG.E.64 R20, desc[UR6][R10.64+-0x38] ;  /* 0xffffc8060a147981 */ /* 0x000ea4000c1e1b00 */
[----:B--2---:R-:W-:-:S07]  /*0290*/  DFMA R6, R6, R20, R18 ;  /* 0x000000140606722b */ /* 0x004fce0000000012 */
[----:B------:R1:W-:Y:S04]  /*02a0*/  STG.E.64 desc[UR6][R4.64], R6 ;  /* 0x0000000604007986 */ /* 0x0003e8000c101b06 */
[----:B------:R-:W2:Y:S04]  /*02b0*/  LDG.E.64 R20, desc[UR6][R12.64+-0xf0000] ;  /* 0xf10000060c147981 */ /* 0x000ea8000c1e1b00 */
[----:B------:R-:W2:Y:S02]  /*02c0*/  LDG.E.64 R22, desc[UR6][R10.64+-0x30] ;  /* 0xffffd0060a167981 */ /* 0x000ea4000c1e1b00 */
[----:B--2---:R-:W-:-:S07]  /*02d0*/  DFMA R20, R20, R22, R6 ;  /* 0x000000161414722b */ /* 0x004fce0000000006 */
[----:B------:R2:W-:Y:S04]  /*02e0*/  STG.E.64 desc[UR6][R4.64], R20 ;  /* 0x0000001404007986 */ /* 0x0005e8000c101b06 */
[----:B------:R-:W3:Y:S04]  /*02f0*/  LDG.E.64 R22, desc[UR6][R12.64+-0xc8000] ;  /* 0xf38000060c167981 */ /* 0x000ee8000c1e1b00 */
[----:B------:R-:W3:Y:S02]  /*0300*/  LDG.E.64 R24, desc[UR6][R10.64+-0x28] ;  /* 0xffffd8060a187981 */ /* 0x000ee4000c1e1b00 */
[----:B---3--:R-:W-:-:S07]  /*0310*/  DFMA R22, R22, R24, R20 ;  /* 0x000000181616722b */ /* 0x008fce0000000014 */
[----:B------:R3:W-:Y:S04]  /*0320*/  STG.E.64 desc[UR6][R4.64], R22 ;  /* 0x0000001604007986 */ /* 0x0007e8000c101b06 */
[----:B0-----:R-:W4:Y:S04]  /*0330*/  LDG.E.64 R18, desc[UR6][R12.64+-0xa0000] ;  /* 0xf60000060c127981 */ /* 0x001f28000c1e1b00 */
[----:B------:R-:W4:Y:S02]  /*0340*/  LDG.E.64 R24, desc[UR6][R10.64+-0x20] ;  /* 0xffffe0060a187981 */ /* 0x000f24000c1e1b00 */
[----:B----4-:R-:W-:-:S07]  /*0350*/  DFMA R18, R18, R24, R22 ;  /* 0x000000181212722b */ /* 0x010fce0000000016 */
[----:B------:R0:W-:Y:S04]  /*0360*/  STG.E.64 desc[UR6][R4.64], R18 ;  /* 0x0000001204007986 */ /* 0x0001e8000c101b06 */
[----:B-1----:R-:W4:Y:S04]  /*0370*/  LDG.E.64 R6, desc[UR6][R12.64+-0x78000] ;  /* 0xf88000060c067981 */ /* 0x002f28000c1e1b00 */
[----:B------:R-:W4:Y:S02]  /*0380*/  LDG.E.64 R24, desc[UR6][R10.64+-0x18] ;  /* 0xffffe8060a187981 */ /* 0x000f24000c1e1b00 */
[----:B----4-:R-:W-:-:S07]  /*0390*/  DFMA R6, R6, R24, R18 ;  /* 0x000000180606722b */ /* 0x010fce0000000012 */
[----:B------:R1:W-:Y:S04]  /*03a0*/  STG.E.64 desc[UR6][R4.64], R6 ;  /* 0x0000000604007986 */ /* 0x0003e8000c101b06 */
[----:B--2---:R-:W2:Y:S04]  /*03b0*/  LDG.E.64 R20, desc[UR6][R12.64+-0x50000] ;  /* 0xfb0000060c147981 */ /* 0x004ea8000c1e1b00 */
[----:B------:R-:W2:Y:S02]  /*03c0*/  LDG.E.64 R24, desc[UR6][R10.64+-0x10] ;  /* 0xfffff0060a187981 */ /* 0x000ea4000c1e1b00 */
[----:B--2---:R-:W-:-:S07]  /*03d0*/  DFMA R20, R20, R24, R6 ;  /* 0x000000181414722b */ /* 0x004fce0000000006 */
[----:B------:R2:W-:Y:S04]  /*03e0*/  STG.E.64 desc[UR6][R4.64], R20 ;  /* 0x0000001404007986 */ /* 0x0005e8000c101b06 */
[----:B---3--:R-:W3:Y:S04]  /*03f0*/  LDG.E.64 R22, desc[UR6][R12.64+-0x28000] ;  /* 0xfd8000060c167981 */ /* 0x008ee8000c1e1b00 */
        /* <DEDUP_REMOVED lines=27> */
[----:B------:R-:W4:Y:S04]  /*05b0*/  LDG.E.64 R6, desc[UR6][R12.64+0xf0000] ;  /* 0x0f0000060c067981 */ /* 0x000f28000c1e1b00 */
[----:B--2---:R-:W4:Y:S01]  /*05c0*/  LDG.E.64 R20, desc[UR6][R10.64+0x30] ;  /* 0x000030060a147981 */ /* 0x004f22000c1e1b00 */
[----:B------:R-:W-:Y:S01]  /*05d0*/  IADD3 R14, P0, PT, R14, -0x10, RZ ;  /* 0xfffffff00e0e7810 */ /* 0x000fe20007f1e0ff */
[----:B----4-:R-:W-:-:S07]  /*05e0*/  DFMA R20, R6, R20, R24 ;  /* 0x000000140614722b */ /* 0x010fce0000000018 */
[----:B------:R1:W-:Y:S04]  /*05f0*/  STG.E.64 desc[UR6][R4.64], R20 ;  /* 0x0000001404007986 */ /* 0x0003e8000c101b06 */
[----:B------:R2:W4:Y:S04]  /*0600*/  LDG.E.64 R6, desc[UR6][R12.64+0x118000] ;  /* 0x118000060c067981 */ /* 0x000528000c1e1b00 */
[----:B---3--:R-:W4:Y:S01]  /*0610*/  LDG.E.64 R22, desc[UR6][R10.64+0x38] ;  /* 0x000038060a167981 */ /* 0x008f22000c1e1b00 */
[----:B------:R-:W-:Y:S02]  /*0620*/  IADD3.X R16, PT, PT, R16, -0x1, RZ, P0, !PT ;  /* 0xffffffff10107810 */ /* 0x000fe400007fe4ff */
[----:B------:R-:W-:-:S02]  /*0630*/  ISETP.NE.U32.AND P0, PT, R14, RZ, PT ;  /* 0x000000ff0e00720c */ /* 0x000fc40003f05070 */
[----:B------:R-:W-:Y:S02]  /*0640*/  IADD3 R17, P2, PT, R10, 0x80, RZ ;  /* 0x000000800a117810 */ /* 0x000fe40007f5e0ff */
[----:B------:R-:W-:Y:S02]  /*0650*/  ISETP.NE.AND.EX P0, PT, R16, RZ, PT, P0 ;  /* 0x000000ff1000720c */ /* 0x000fe40003f05300 */
[----:B--2---:R-:W-:Y:S01]  /*0660*/  IADD3 R12, P3, PT, R12, 0x280000, RZ ;  /* 0x002800000c0c7810 */ /* 0x004fe20007f7e0ff */
[----:B0-----:R-:W-:-:S04]  /*0670*/  IMAD.X R18, RZ, RZ, R11, P2 ;  /* 0x000000ffff127224 */ /* 0x001fc800010e060b */
[----:B------:R-:W-:Y:S01]  /*0680*/  IMAD.X R13, RZ, RZ, R13, P3 ;  /* 0x000000ffff0d7224 */ /* 0x000fe200018e060d */
[----:B----4-:R-:W-:-:S07]  /*0690*/  DFMA R6, R6, R22, R20 ;  /* 0x000000160606722b */ /* 0x010fce0000000014 */
[----:B------:R1:W-:Y:S01]  /*06a0*/  STG.E.64 desc[UR6][R4.64], R6 ;  /* 0x0000000604007986 */ /* 0x0003e2000c101b06 */
[----:B------:R-:W-:Y:S05]  /*06b0*/  @P0 BRA `(.L_x_1) ;  /* 0xfffffff800d40947 */ /* 0x000fea000383ffff */
.L_x_0:
[----:B------:R-:W-:Y:S05]  /*06c0*/  @!P1 EXIT ;  /* 0x000000000000994d */ /* 0x000fea0003800000 */
[----:B------:R-:W-:Y:S01]  /*06d0*/  LOP3.LUT R10, R0, 0xf, RZ, 0xc0, !PT ;  /* 0x0000000f000a7812 */ /* 0x000fe200078ec0ff */
[----:B------:R-:W0:Y:S01]  /*06e0*/  LDCU.64 UR4, c[0x0][0x398] ;  /* 0x00007300ff0477ac */ /* 0x000e220008000a00 */
[----:B------:R-:W-:Y:S02]  /*06f0*/  SHF.R.S32.HI R12, RZ, 0x1f, R15 ;  /* 0x0000001fff0c7819 */ /* 0x000fe4000001140f */
[----:B------:R-:W-:-:S04]  /*0700*/  IADD3 R10, P1, PT, R10, -0x1, RZ ;  /* 0xffffffff0a0a7810 */ /* 0x000fc80007f3e0ff */
[----:B------:R-:W-:Y:S01]  /*0710*/  ISETP.GE.U32.AND P0, PT, R10, 0x7, PT ;  /* 0x000000070a00780c */ /* 0x000fe20003f06070 */
[----:B------:R-:W-:Y:S01]  /*0720*/  IMAD.X R10, RZ, RZ, -0x1, P1 ;  /* 0xffffffffff0a7424 */ /* 0x000fe200008e06ff */
[----:B------:R-:W-:-:S04]  /*0730*/  LOP3.LUT P1, RZ, R0, 0x7, RZ, 0xc0, !PT ;  /* 0x0000000700ff7812 */ /* 0x000fc8000782c0ff */
[----:B------:R-:W-:Y:S02]  /*0740*/  ISETP.GE.U32.AND.EX P0, PT, R10, RZ, PT, P0 ;  /* 0x000000ff0a00720c */ /* 0x000fe40003f06100 */
[----:B0-----:R-:W-:-:S04]  /*0750*/  LEA R10, P2, R15, UR4, 0x3 ;  /* 0x000000040f0a7c11 */ /* 0x001fc8000f8418ff */
[----:B------:R-:W-:-:S07]  /*0760*/  LEA.HI.X R11, R15, UR5, R12, 0x3, P2 ;  /* 0x000000050f0b7c11 */ /* 0x000fce00090f1c0c */
[----:B------:R-:W-:Y:S05]  /*0770*/  @!P0 BRA `(.L_x_2) ;  /* 0x0000000000a08947 */ /* 0x000fea0003800000 */
[----:B------:R-:W0:Y:S01]  /*0780*/  LDC.64 R16, c[0x0][0x380] ;  /* 0x0000e000ff107b82 */ /* 0x000e220000000a00 */
[----:B------:R-:W-:Y:S02]  /*0790*/  IMAD R13, R8, 0x28000, RZ ;  /* 0x00028000080d7824 */ /* 0x000fe400078e02ff */
[----:B------:R-:W-:-:S04]  /*07a0*/  IMAD.WIDE.U32 R14, R9, 0x28000, R10 ;  /* 0x00028000090e7825 */ /* 0x000fc800078e000a */
[----:B------:R-:W-:Y:S01]  /*07b0*/  IMAD.IADD R15, R15, 0x1, R13 ;  /* 0x000000010f0f7824 */ /* 0x000fe200078e020d */
[----:B0-----:R-:W-:-:S04]  /*07c0*/  LEA R12, P0, R9, R16, 0x3 ;  /* 0x00000010090c7211 */ /* 0x001fc800078018ff */
[----:B------:R-:W-:Y:S02]  /*07d0*/  LEA.HI.X R13, R9, R17, R8, 0x3, P0 ;  /* 0x00000011090d7211 */ /* 0x000fe400000f1c08 */
[----:B------:R-:W2:Y:S04]  /*07e0*/  LDG.E.64 R16, desc[UR6][R14.64] ;  /* 0x000000060e107981 */ /* 0x000ea8000c1e1b00 */
[----:B------:R-:W2:Y:S02]  /*07f0*/  LDG.E.64 R18, desc[UR6][R12.64] ;  /* 0x000000060c127981 */ /* 0x000ea4000c1e1b00 */
[----:B--2--5:R-:W-:-:S07]  /*0800*/  DFMA R16, R16, R18, R6 ;  /* 0x000000121010722b */ /* 0x024fce0000000006 */
[----:B------:R0:W-:Y:S04]  /*0810*/  STG.E.64 desc[UR6][R4.64], R16 ;  /* 0x0000001004007986 */ /* 0x0001e8000c101b06 */
[----:B-1----:R-:W2:Y:S04]  /*0820*/  LDG.E.64 R6, desc[UR6][R14.64+0x28000] ;  /* 0x028000060e067981 */ /* 0x002ea8000c1e1b00 */
        /* <DEDUP_REMOVED lines=20> */
[----:B--2---:R-:W4:Y:S02]  /*0970*/  LDG.E.64 R18, desc[UR6][R12.64+0x30] ;  /* 0x000030060c127981 */ /* 0x004f24000c1e1b00 */
[----:B----4-:R-:W-:-:S07]  /*0980*/  DFMA R18, R6, R18, R22 ;  /* 0x000000120612722b */ /* 0x010fce0000000016 */
[----:B------:R0:W-:Y:S04]  /*0990*/  STG.E.64 desc[UR6][R4.64], R18 ;  /* 0x0000001204007986 */ /* 0x0001e8000c101b06 */
[----:B------:R-:W2:Y:S04]  /*09a0*/  LDG.E.64 R6, desc[UR6][R14.64+0x118000] ;  /* 0x118000060e067981 */ /* 0x000ea8000c1e1b00 */
[----:B---3--:R-:W2:Y:S01]  /*09b0*/  LDG.E.64 R20, desc[UR6][R12.64+0x38] ;  /* 0x000038060c147981 */ /* 0x008ea2000c1e1b00 */
[----:B------:R-:W-:-:S05]  /*09c0*/  IADD3 R9, P0, PT, R9, 0x8, RZ ;  /* 0x0000000809097810 */ /* 0x000fca0007f1e0ff */
[----:B------:R-:W-:Y:S01]  /*09d0*/  IMAD.X R8, RZ, RZ, R8, P0 ;  /* 0x000000ffff087224 */ /* 0x000fe200000e0608 */
[----:B--2---:R-:W-:-:S07]  /*09e0*/  DFMA R6, R6, R20, R18 ;  /* 0x000000140606722b */ /* 0x004fce0000000012 */
[----:B------:R0:W-:Y:S04]  /*09f0*/  STG.E.64 desc[UR6][R4.64], R6 ;  /* 0x0000000604007986 */ /* 0x0001e8000c101b06 */
.L_x_2:
[----:B------:R-:W-:Y:S05]  /*0a00*/  @!P1 EXIT ;  /* 0x000000000000994d */ /* 0x000fea0003800000 */
[----:B------:R-:W-:-:S04]  /*0a10*/  LOP3.LUT R12, R0, 0x7, RZ, 0xc0, !PT ;  /* 0x00000007000c7812 */ /* 0x000fc800078ec0ff */
[----:B------:R-:W-:-:S04]  /*0a20*/  IADD3 R12, P1, PT, R12, -0x1, RZ ;  /* 0xffffffff0c0c7810 */ /* 0x000fc80007f3e0ff */
[----:B------:R-:W-:Y:S01]  /*0a30*/  ISETP.GE.U32.AND P0, PT, R12, 0x3, PT ;  /* 0x000000030c00780c */ /* 0x000fe20003f06070 */
[----:B------:R-:W-:Y:S01]  /*0a40*/  IMAD.X R12, RZ, RZ, -0x1, P1 ;  /* 0xffffffffff0c7424 */ /* 0x000fe200008e06ff */
[----:B------:R-:W-:-:S04]  /*0a50*/  LOP3.LUT P1, RZ, R0, 0x3, RZ, 0xc0, !PT ;  /* 0x0000000300ff7812 */ /* 0x000fc8000782c0ff */
[----:B------:R-:W-:-:S13]  /*0a60*/  ISETP.GE.U32.AND.EX P0, PT, R12, RZ, PT, P0 ;  /* 0x000000ff0c00720c */ /* 0x000fda0003f06100 */
[----:B------:R-:W-:Y:S05]  /*0a70*/  @!P0 BRA `(.L_x_3) ;  /* 0x0000000000608947 */ /* 0x000fea0003800000 */
[----:B0-----:R-:W0:Y:S01]  /*0a80*/  LDC.64 R16, c[0x0][0x380] ;  /* 0x0000e000ff107b82 */ /* 0x001e220000000a00 */
[----:B------:R-:W-:-:S04]  /*0a90*/  IMAD.WIDE.U32 R12, R9, 0x28000, R10 ;  /* 0x00028000090c7825 */ /* 0x000fc800078e000a */
[----:B------:R-:W-:-:S04]  /*0aa0*/  IMAD R15, R8, 0x28000, RZ ;  /* 0x00028000080f7824 */ /* 0x000fc800078e02ff */
[----:B------:R-:W-:-:S05]  /*0ab0*/  IMAD.IADD R13, R13, 0x1, R15 ;  /* 0x000000010d0d7824 */ /* 0x000fca00078e020f */
[----:B------:R-:W2:Y:S01]  /*0ac0*/  LDG.E.64 R14, desc[UR6][R12.64] ;  /* 0x000000060c0e7981 */ /* 0x000ea2000c1e1b00 */
[----:B0-----:R-:W-:-:S04]  /*0ad0*/  LEA R10, P0, R9, R16, 0x3 ;  /* 0x00000010090a7211 */ /* 0x001fc800078018ff */
[----:B------:R-:W-:-:S05]  /*0ae0*/  LEA.HI.X R11, R9, R17, R8, 0x3, P0 ;  /* 0x00000011090b7211 */ /* 0x000fca00000f1c08 */
[----:B------:R-:W2:Y:S02]  /*0af0*/  LDG.E.64 R16, desc[UR6][R10.64] ;  /* 0x000000060a107981 */ /* 0x000ea4000c1e1b00 */
[----:B--2--5:R-:W-:-:S07]  /*0b00*/  DFMA R14, R14, R16, R6 ;  /* 0x000000100e0e722b */ /* 0x024fce0000000006 */
[----:B------:R2:W-:Y:S04]  /*0b10*/  STG.E.64 desc[UR6][R4.64], R14 ;  /* 0x0000000e04007986 */ /* 0x0005e8000c101b06 */
[----:B-1----:R-:W3:Y:S04]  /*0b20*/  LDG.E.64 R6, desc[UR6][R12.64+0x28000] ;  /* 0x028000060c067981 */ /* 0x002ee8000c1e1b00 */
[----:B------:R-:W3:Y:S02]  /*0b30*/  LDG.E.64 R16, desc[UR6][R10.64+0x8] ;  /* 0x000008060a107981 */ /* 0x000ee4000c1e1b00 */
[----:B---3--:R-:W-:-:S07]  /*0b40*/  DFMA R16, R6, R16, R14 ;  /* 0x000000100610722b */ /* 0x008fce000000000e */
[----:B------:R2:W-:Y:S04]  /*0b50*/  STG.E.64 desc[UR6][R4.64], R16 ;  /* 0x0000001004007986 */ /* 0x0005e8000c101b06 */
[----:B------:R-:W3:Y:S04]  /*0b60*/  LDG.E.64 R6, desc[UR6][R12.64+0x50000] ;  /* 0x050000060c067981 */ /* 0x000ee8000c1e1b00 */
[----:B------:R-:W3:Y:S02]  /*0b70*/  LDG.E.64 R18, desc[UR6][R10.64+0x10] ;  /* 0x000010060a127981 */ /* 0x000ee4000c1e1b00 */
[----:B---3--:R-:W-:-:S07]  /*0b80*/  DFMA R18, R6, R18, R16 ;  /* 0x000000120612722b */ /* 0x008fce0000000010 */
[----:B------:R2:W-:Y:S04]  /*0b90*/  STG.E.64 desc[UR6][R4.64], R18 ;  /* 0x0000001204007986 */ /* 0x0005e8000c101b06 */
[----:B------:R-:W3:Y:S04]  /*0ba0*/  LDG.E.64 R6, desc[UR6][R12.64+0x78000] ;  /* 0x078000060c067981 */ /* 0x000ee8000c1e1b00 */
[----:B------:R-:W3:Y:S01]  /*0bb0*/  LDG.E.64 R20, desc[UR6][R10.64+0x18] ;  /* 0x000018060a147981 */ /* 0x000ee2000c1e1b00 */
[----:B------:R-:W-:-:S05]  /*0bc0*/  IADD3 R9, P0, PT, R9, 0x4, RZ ;  /* 0x0000000409097810 */ /* 0x000fca0007f1e0ff */
[----:B------:R-:W-:Y:S01]  /*0bd0*/  IMAD.X R8, RZ, RZ, R8, P0 ;  /* 0x000000ffff087224 */ /* 0x000fe200000e0608 */
[----:B---3--:R-:W-:-:S07]  /*0be0*/  DFMA R6, R6, R20, R18 ;  /* 0x000000140606722b */ /* 0x008fce0000000012 */
[----:B------:R2:W-:Y:S04]  /*0bf0*/  STG.E.64 desc[UR6][R4.64], R6 ;  /* 0x0000000604007986 */ /* 0x0005e8000c101b06 */
.L_x_3:
[----:B------:R-:W-:Y:S05]  /*0c00*/  @!P1 EXIT ;  /* 0x000000000000994d */ /* 0x000fea0003800000 */
[----:B0-2---:R-:W0:Y:S01]  /*0c10*/  LDC.64 R16, c[0x0][0x380] ;  /* 0x0000e000ff107b82 */ /* 0x005e220000000a00 */
[----:B------:R-:W-:Y:S01]  /*0c20*/  IMAD.WIDE.U32 R2, R9, 0x28000, R2 ;  /* 0x0002800009027825 */ /* 0x000fe200078e0002 */
[----:B------:R-:W-:-:S03]  /*0c30*/  LOP3.LUT R0, R0, 0x3, RZ, 0xc0, !PT ;  /* 0x0000000300007812 */ /* 0x000fc600078ec0ff */
[----:B------:R-:W-:Y:S01]  /*0c40*/  IMAD R15, R8, 0x28000, RZ ;  /* 0x00028000080f7824 */ /* 0x000fe200078e02ff */
[----:B------:R-:W-:Y:S01]  /*0c50*/  IADD3 R11, P1, PT, R2, UR4, RZ ;  /* 0x00000004020b7c10 */ /* 0x000fe2000ff3e0ff */
[----:B------:R-:W-:-:S03]  /*0c60*/  IMAD.MOV.U32 R10, RZ, RZ, RZ ;  /* 0x000000ffff0a7224 */ /* 0x000fc600078e00ff */
[----:B------:R-:W-:Y:S02]  /*0c70*/  IADD3.X R12, PT, PT, R3, UR5, R15, P1, !PT ;  /* 0x00000005030c7c10 */ /* 0x000fe40008ffe40f */
[----:B0-----:R-:W-:-:S04]  /*0c80*/  LEA R13, P0, R9, R16, 0x3 ;  /* 0x00000010090d7211 */ /* 0x001fc800078018ff */
[----:B------:R-:W-:-:S09]  /*0c90*/  LEA.HI.X R14, R9, R17, R8, 0x3, P0 ;  /* 0x00000011090e7211 */ /* 0x000fd200000f1c08 */
.L_x_4:
[----:B------:R-:W-:Y:S02]  /*0ca0*/  IMAD.MOV.U32 R2, RZ, RZ, R11 ;  /* 0x000000ffff027224 */ /* 0x000fe400078e000b */
[----:B------:R-:W-:Y:S02]  /*0cb0*/  IMAD.MOV.U32 R3, RZ, RZ, R12 ;  /* 0x000000ffff037224 */ /* 0x000fe400078e000c */
[----:B------:R-:W-:Y:S02]  /*0cc0*/  IMAD.MOV.U32 R8, RZ, RZ, R13 ;  /* 0x000000ffff087224 */ /* 0x000fe400078e000d */
[----:B------:R-:W-:Y:S02]  /*0cd0*/  IMAD.MOV.U32 R9, RZ, RZ, R14 ;  /* 0x000000ffff097224 */ /* 0x000fe400078e000e */
[----:B------:R-:W1:Y:S04]  /*0ce0*/  LDG.E.64 R2, desc[UR6][R2.64] ;  /* 0x0000000602027981 */ /* 0x000e68000c1e1b00 */
[----:B------:R-:W1:Y:S01]  /*0cf0*/  LDG.E.64 R8, desc[UR6][R8.64] ;  /* 0x0000000608087981 */ /* 0x000e62000c1e1b00 */
[----:B------:R-:W-:-:S02]  /*0d00*/  IADD3 R0, P0, PT, R0, -0x1, RZ ;  /* 0xffffffff00007810 */ /* 0x000fc40007f1e0ff */
[----:B------:R-:W-:Y:S02]  /*0d10*/  IADD3 R13, P1, PT, R13, 0x8, RZ ;  /* 0x000000080d0d7810 */ /* 0x000fe40007f3e0ff */
[----:B------:R-:W-:Y:S02]  /*0d20*/  IADD3.X R10, PT, PT, R10, -0x1, RZ, P0, !PT ;  /* 0xffffffff0a0a7810 */ /* 0x000fe400007fe4ff */
[----:B------:R-:W-:Y:S01]  /*0d30*/  ISETP.NE.U32.AND P0, PT, R0, RZ, PT ;  /* 0x000000ff0000720c */ /* 0x000fe20003f05070 */
[----:B------:R-:W-:Y:S01]  /*0d40*/  IMAD.X R14, RZ, RZ, R14, P1 ;  /* 0x000000ffff0e7224 */ /* 0x000fe200008e060e */
[----:B------:R-:W-:Y:S02]  /*0d50*/  IADD3 R11, P2, PT, R11, 0x28000, RZ ;  /* 0x000280000b0b7810 */ /* 0x000fe40007f5e0ff */
[----:B------:R-:W-:-:S03]  /*0d60*/  ISETP.NE.AND.EX P0, PT, R10, RZ, PT, P0 ;  /* 0x000000ff0a00720c */ /* 0x000fc60003f05300 */
[----:B------:R-:W-:Y:S01]  /*0d70*/  IMAD.X R12, RZ, RZ, R12, P2 ;  /* 0x000000ffff0c7224 */ /* 0x000fe200010e060c */
[----:B01---5:R-:W-:-:S07]  /*0d80*/  DFMA R6, R2, R8, R6 ;  /* 0x000000080206722b */ /* 0x023fce0000000006 */
[----:B------:R0:W-:Y:S02]  /*0d90*/  STG.E.64 desc[UR6][R4.64], R6 ;  /* 0x0000000604007986 */ /* 0x0001e4000c101b06 */
[----:B------:R-:W-:Y:S05]  /*0da0*/  @P0 BRA `(.L_x_4) ;  /* 0xfffffffc00bc0947 */ /* 0x000fea000383ffff */
[----:B------:R-:W-:Y:S05]  /*0db0*/  EXIT ;  /* 0x000000000000794d */ /* 0x000fea0003800000 */
.L_x_5:
[----:B------:R-:W-:-:S00]  /*0dc0*/  BRA `(.L_x_5) ;  /* 0xfffffffc00fc7947 */ /* 0x000fc0000383ffff */
[----:B------:R-:W-:-:S00]  /*0dd0*/  NOP ;  /* 0x0000000000007918 */ /* 0x000fc00000000000 */
        /* <DEDUP_REMOVED lines=10> */
.L_x_696:


//--------------------- .text._Z41Naive_Kriging_Kernel_AOAS_Generate_Ipts_ZP5PointS0_iPA20480_d --------------------------
	.section	.text._Z41Naive_Kriging_Kernel_AOAS_Generate_Ipts_ZP5PointS0_iPA20480_d,"ax",@progbits
	.align	128
        .global         _Z41Naive_Kriging_Kernel_AOAS_Generate_Ipts_ZP5PointS0_iPA20480_d
        .type           _Z41Naive_Kriging_Kernel_AOAS_Generate_Ipts_ZP5PointS0_iPA20480_d,@function
        .size           _Z41Naive_Kriging_Kernel_AOAS_Generate_Ipts_ZP5PointS0_iPA20480_d,(.L_x_697 - _Z41Naive_Kriging_Kernel_AOAS_Generate_Ipts_ZP5PointS0_iPA20480_d)
        .other          _Z41Naive_Kriging_Kernel_AOAS_Generate_Ipts_ZP5PointS0_iPA20480_d,@"STO_CUDA_ENTRY STV_DEFAULT"
_Z41Naive_Kriging_Kernel_AOAS_Generate_Ipts_ZP5PointS0_iPA20480_d:
.text._Z41Naive_Kriging_Kernel_AOAS_Generate_Ipts_ZP5PointS0_iPA20480_d:
        /* <DEDUP_REMOVED lines=10> */
[----:B------:R-:W0:Y:S01]  /*00a0*/  LDC.64 R2, c[0x0][0x388] ;  /* 0x0000e200ff027b82 */ /* 0x000e220000000a00 */
[----:B------:R-:W1:Y:S01]  /*00b0*/  LDCU.64 UR6, c[0x0][0x358] ;  /* 0x00006b00ff0677ac */ /* 0x000e620008000a00 */
[C---:B------:R-:W-:Y:S01]  /*00c0*/  ISETP.GE.U32.AND P0, PT, R0.reuse, 0x10, PT ;  /* 0x000000100000780c */ /* 0x040fe20003f06070 */
[----:B------:R-:W-:Y:S01]  /*00d0*/  IMAD.MOV.U32 R6, RZ, RZ, RZ ;  /* 0x000000ffff067224 */ /* 0x000fe200078e00ff */
[----:B------:R-:W-:Y:S01]  /*00e0*/  LOP3.LUT P1, RZ, R0, 0xf, RZ, 0xc0, !PT ;  /* 0x0000000f00ff7812 */ /* 0x000fe2000782c0ff */
[----:B------:R-:W-:Y:S02]  /*00f0*/  IMAD.MOV.U32 R8, RZ, RZ, RZ ;  /* 0x000000ffff087224 */ /* 0x000fe400078e00ff */
[----:B0-----:R-:W-:-:S05]  /*0100*/  IMAD.WIDE R2, R7, 0x20, R2 ;  /* 0x0000002007027825 */ /* 0x001fca00078e0202 */
[----:B-1----:R0:W5:Y:S03]  /*0110*/  LDG.E.64 R4, desc[UR6][R2.64+0x10] ;  /* 0x0000100602047981 */ /* 0x002166000c1e1b00 */
[----:B------:R-:W-:Y:S05]  /*0120*/  @!P0 BRA `(.L_x_6) ;  /* 0x0000000400608947 */ /* 0x000fea0003800000 */
[----:B------:R-:W1:Y:S01]  /*0130*/  LDC.64 R8, c[0x0][0x398] ;  /* 0x0000e600ff087b82 */ /* 0x000e620000000a00 */
[----:B------:R-:W2:Y:S01]  /*0140*/  LDCU.64 UR4, c[0x0][0x380] ;  /* 0x00007000ff0477ac */ /* 0x000ea20008000a00 */
[----:B------:R-:W-:Y:S01]  /*0150*/  LOP3.LUT R6, R0, 0xfffffff0, RZ, 0xc0, !PT ;  /* 0xfffffff000067812 */ /* 0x000fe200078ec0ff */
[----:B--2---:R-:W-:-:S04]  /*0160*/  UIADD3 UR4, UP0, UPT, UR4, 0x110, URZ ;  /* 0x0000011004047890 */ /* 0x004fc8000ff1e0ff */
[----:B------:R-:W-:Y:S01]  /*0170*/  UIADD3.X UR5, UPT, UPT, URZ, UR5, URZ, UP0, !UPT ;  /* 0x00000005ff057290 */ /* 0x000fe200087fe4ff */
[----:B-1----:R-:W-:-:S04]  /*0180*/  IMAD.WIDE R8, R7, 0x8, R8 ;  /* 0x0000000807087825 */ /* 0x002fc800078e0208 */
[----:B------:R-:W-:Y:S01]  /*0190*/  IMAD.U32 R15, RZ, RZ, UR4 ;  /* 0x00000004ff0f7e24 */ /* 0x000fe2000f8e00ff */
[----:B------:R-:W-:Y:S01]  /*01a0*/  IADD3 R12, P0, PT, R8, 0x140000, RZ ;  /* 0x00140000080c7810 */ /* 0x000fe20007f1e0ff */
[----:B------:R-:W-:Y:S01]  /*01b0*/  IMAD.U32 R16, RZ, RZ, UR5 ;  /* 0x00000005ff107e24 */ /* 0x000fe2000f8e00ff */
[----:B------:R-:W-:-:S03]  /*01c0*/  SHF.R.S32.HI R8, RZ, 0x1f, R0 ;  /* 0x0000001fff087819 */ /* 0x000fc60000011400 */
[----:B------:R-:W-:Y:S02]  /*01d0*/  IMAD.X R13, RZ, RZ, R9, P0 ;  /* 0x000000ffff0d7224 */ /* 0x000fe400000e0609 */
[----:B------:R-:W-:Y:S02]  /*01e0*/  IMAD.MOV.U32 R9, RZ, RZ, R6 ;  /* 0x000000ffff097224 */ /* 0x000fe400078e0006 */
[----:B------:R-:W-:-:S07]  /*01f0*/  IMAD.MOV.U32 R14, RZ, RZ, R8 ;  /* 0x000000ffff0e7224 */ /* 0x000fce00078e0008 */
.L_x_7:
[----:B------:R-:W-:Y:S02]  /*0200*/  IMAD.MOV.U32 R10, RZ, RZ, R15 ;  /* 0x000000ffff0a7224 */ /* 0x000fe400078e000f */
[----:B------:R-:W-:Y:S02]  /*0210*/  IMAD.MOV.U32 R11, RZ, RZ, R16 ;  /* 0x000000ffff0b7224 */ /* 0x000fe400078e0010 */
[----:B--2---:R-:W2:Y:S04]  /*0220*/  LDG.E.64 R16, desc[UR6][R12.64+-0x140000] ;  /* 0xec0000060c107981 */ /* 0x004ea8000c1e1b00 */
[----:B------:R-:W2:Y:S02]  /*0230*/  LDG.E.64 R18, desc[UR6][R10.64+-0x100] ;  /* 0xffff00060a127981 */ /* 0x000ea4000c1e1b00 */
[----:B--2--5:R-:W-:-:S07]  /*0240*/  DFMA R16, R16, R18, R4 ;  /* 0x000000121010722b */ /* 0x024fce0000000004 */
        /* <DEDUP_REMOVED lines=9> */
[----:B------:R-:W4:Y:S04]  /*02e0*/  LDG.E.64 R20, desc[UR6][R12.64+-0xc8000] ;  /* 0xf38000060c147981 */ /* 0x000f28000c1e1b00 */
[----:B------:R-:W4:Y:S02]  /*02f0*/  LDG.E.64 R22, desc[UR6][R10.64+-0xa0] ;  /* 0xffff60060a167981 */ /* 0x000f24000c1e1b00 */
[----:B----4-:R-:W-:-:S07]  /*0300*/  DFMA R20, R20, R22, R18 ;  /* 0x000000161414722b */ /* 0x010fce0000000012 */
        /* <DEDUP_REMOVED lines=9> */
[----:B---3--:R-:W3:Y:S04]  /*03a0*/  LDG.E.64 R18, desc[UR6][R12.64+-0x50000] ;  /* 0xfb0000060c127981 */ /* 0x008ee8000c1e1b00 */
[----:B------:R-:W3:Y:S02]  /*03b0*/  LDG.E.64 R22, desc[UR6][R10.64+-0x40] ;  /* 0xffffc0060a167981 */ /* 0x000ee4000c1e1b00 */
[----:B---3--:R-:W-:-:S07]  /*03c0*/  DFMA R18, R18, R22, R4 ;  /* 0x000000161212722b */ /* 0x008fce0000000004 */
[----:B------:R3:W-:Y:S04]  /*03d0*/  STG.E.64 desc[UR6][R2.64+0x10], R18 ;  /* 0x0000101202007986 */ /* 0x0007e8000c101b06 */
[----:B----4-:R-:W4:Y:S04]  /*03e0*/  LDG.E.64 R20, desc[UR6][R12.64+-0x28000] ;  /* 0xfd8000060c147981 */ /* 0x010f28000c1e1b00 */
        /* <DEDUP_REMOVED lines=27> */
[----:B------:R-:W4:Y:S04]  /*05a0*/  LDG.E.64 R4, desc[UR6][R12.64+0xf0000] ;  /* 0x0f0000060c047981 */ /* 0x000f28000c1e1b00 */
[----:B---3--:R-:W4:Y:S01]  /*05b0*/  LDG.E.64 R18, desc[UR6][R10.64+0xc0] ;  /* 0x0000c0060a127981 */ /* 0x008f22000c1e1b00 */
[----:B------:R-:W-:Y:S01]  /*05c0*/  IADD3 R9, P0, PT, R9, -0x10, RZ ;  /* 0xfffffff009097810 */ /* 0x000fe20007f1e0ff */
[----:B----4-:R-:W-:-:S07]  /*05d0*/  DFMA R18, R4, R18, R22 ;  /* 0x000000120412722b */ /* 0x010fce0000000016 */
[----:B------:R2:W-:Y:S04]  /*05e0*/  STG.E.64 desc[UR6][R2.64+0x10], R18 ;  /* 0x0000101202007986 */ /* 0x0005e8000c101b06 */
[----:B------:R3:W4:Y:S04]  /*05f0*/  LDG.E.64 R4, desc[UR6][R12.64+0x118000] ;  /* 0x118000060c047981 */ /* 0x000728000c1e1b00 */
[----:B------:R-:W4:Y:S01]  /*0600*/  LDG.E.64 R20, desc[UR6][R10.64+0xe0] ;  /* 0x0000e0060a147981 */ /* 0x000f22000c1e1b00 */
[----:B------:R-:W-:Y:S02]  /*0610*/  IADD3.X R14, PT, PT, R14, -0x1, RZ, P0, !PT ;  /* 0xffffffff0e0e7810 */ /* 0x000fe400007fe4ff */
[----:B------:R-:W-:-:S02]  /*0620*/  ISETP.NE.U32.AND P0, PT, R9, RZ, PT ;  /* 0x000000ff0900720c */ /* 0x000fc40003f05070 */
[----:B------:R-:W-:Y:S02]  /*0630*/  IADD3 R15, P2, PT, R10, 0x200, RZ ;  /* 0x000002000a0f7810 */ /* 0x000fe40007f5e0ff */
[----:B------:R-:W-:Y:S02]  /*0640*/  ISETP.NE.AND.EX P0, PT, R14, RZ, PT, P0 ;  /* 0x000000ff0e00720c */ /* 0x000fe40003f05300 */
[----:B---3--:R-:W-:Y:S01]  /*0650*/  IADD3 R12, P3, PT, R12, 0x280000, RZ ;  /* 0x002800000c0c7810 */ /* 0x008fe20007f7e0ff */
[----:B-1----:R-:W-:-:S04]  /*0660*/  IMAD.X R16, RZ, RZ, R11, P2 ;  /* 0x000000ffff107224 */ /* 0x002fc800010e060b */
[----:B------:R-:W-:Y:S01]  /*0670*/  IMAD.X R13, RZ, RZ, R13, P3 ;  /* 0x000000ffff0d7224 */ /* 0x000fe200018e060d */
[----:B----4-:R-:W-:-:S07]  /*0680*/  DFMA R4, R4, R20, R18 ;  /* 0x000000140404722b */ /* 0x010fce0000000012 */
[----:B------:R2:W-:Y:S01]  /*0690*/  STG.E.64 desc[UR6][R2.64+0x10], R4 ;  /* 0x0000100402007986 */ /* 0x0005e2000c101b06 */
[----:B------:R-:W-:Y:S05]  /*06a0*/  @P0 BRA `(.L_x_7) ;  /* 0xfffffff800d40947 */ /* 0x000fea000383ffff */
.L_x_6:
[----:B------:R-:W-:Y:S05]  /*06b0*/  @!P1 EXIT ;  /* 0x000000000000994d */ /* 0x000fea0003800000 */
[----:B------:R-:W-:Y:S01]  /*06c0*/  LOP3.LUT R9, R0, 0xf, RZ, 0xc0, !PT ;  /* 0x0000000f00097812 */ /* 0x000fe200078ec0ff */
[----:B------:R-:W1:Y:S01]  /*06d0*/  LDCU.64 UR4, c[0x0][0x398] ;  /* 0x00007300ff0477ac */ /* 0x000e620008000a00 */
[----:B------:R-:W-:Y:S02]  /*06e0*/  SHF.R.S32.HI R12, RZ, 0x1f, R7 ;  /* 0x0000001fff0c7819 */ /* 0x000fe40000011407 */
[----:B------:R-:W-:-:S04]  /*06f0*/  IADD3 R9, P1, PT, R9, -0x1, RZ ;  /* 0xffffffff09097810 */ /* 0x000fc80007f3e0ff */
[----:B------:R-:W-:Y:S01]  /*0700*/  ISETP.GE.U32.AND P0, PT, R9, 0x7, PT ;  /* 0x000000070900780c */ /* 0x000fe20003f06070 */
[----:B------:R-:W-:Y:S01]  /*0710*/  IMAD.X R9, RZ, RZ, -0x1, P1 ;  /* 0xffffffffff097424 */ /* 0x000fe200008e06ff */
[----:B------:R-:W-:-:S04]  /*0720*/  LOP3.LUT P1, RZ, R0, 0x7, RZ, 0xc0, !PT ;  /* 0x0000000700ff7812 */ /* 0x000fc8000782c0ff */
[----:B------:R-:W-:Y:S02]  /*0730*/  ISETP.GE.U32.AND.EX P0, PT, R9, RZ, PT, P0 ;  /* 0x000000ff0900720c */ /* 0x000fe40003f06100 */
[----:B-1----:R-:W-:-:S04]  /*0740*/  LEA R10, P2, R7, UR4, 0x3 ;  /* 0x00000004070a7c11 */ /* 0x002fc8000f8418ff */
[----:B------:R-:W-:-:S07]  /*0750*/  LEA.HI.X R11, R7, UR5, R12, 0x3, P2 ;  /* 0x00000005070b7c11 */ /* 0x000fce00090f1c0c */
[----:B------:R-:W-:Y:S05]  /*0760*/  @!P0 BRA `(.L_x_8) ;  /* 0x0000000000a08947 */ /* 0x000fea0003800000 */
[----:B------:R-:W1:Y:S01]  /*0770*/  LDC.64 R12, c[0x0][0x380] ;  /* 0x0000e000ff0c7b82 */ /* 0x000e620000000a00 */
[----:B------:R-:W-:Y:S02]  /*0780*/  IMAD R9, R8, 0x28000, RZ ;  /* 0x0002800008097824 */ /* 0x000fe400078e02ff */
[----:B------:R-:W-:-:S04]  /*0790*/  IMAD.WIDE.U32 R14, R6, 0x28000, R10 ;  /* 0x00028000060e7825 */ /* 0x000fc800078e000a */
[----:B------:R-:W-:-:S05]  /*07a0*/  IMAD.IADD R15, R15, 0x1, R9 ;  /* 0x000000010f0f7824 */ /* 0x000fca00078e0209 */
[----:B------:R-:W3:Y:S01]  /*07b0*/  LDG.E.64 R16, desc[UR6][R14.64] ;  /* 0x000000060e107981 */ /* 0x000ee2000c1e1b00 */
[----:B-1----:R-:W-:-:S04]  /*07c0*/  LEA R12, P0, R6, R12, 0x5 ;  /* 0x0000000c060c7211 */ /* 0x002fc800078028ff */
[----:B------:R-:W-:-:S05]  /*07d0*/  LEA.HI.X R13, R6, R13, R8, 0x5, P0 ;  /* 0x0000000d060d7211 */ /* 0x000fca00000f2c08 */
[----:B--2---:R-:W3:Y:S02]  /*07e0*/  LDG.E.64 R18, desc[UR6][R12.64+0x10] ;  /* 0x000010060c127981 */ /* 0x004ee4000c1e1b00 */
[----:B---3-5:R-:W-:-:S07]  /*07f0*/  DFMA R16, R16, R18, R4 ;  /* 0x000000121010722b */ /* 0x028fce0000000004 */
        /* <DEDUP_REMOVED lines=21> */
[----:B------:R-:W2:Y:S04]  /*0950*/  LDG.E.64 R4, desc[UR6][R14.64+0xf0000] ;  /* 0x0f0000060e047981 */ /* 0x000ea8000c1e1b00 */
[----:B---3--:R-:W2:Y:S02]  /*0960*/  LDG.E.64 R18, desc[UR6][R12.64+0xd0] ;  /* 0x0000d0060c127981 */ /* 0x008ea4000c1e1b00 */
[----:B--2---:R-:W-:-:S07]  /*0970*/  DFMA R18, R4, R18, R22 ;  /* 0x000000120412722b */ /* 0x004fce0000000016 */
[----:B------:R1:W-:Y:S04]  /*0980*/  STG.E.64 desc[UR6][R2.64+0x10], R18 ;  /* 0x0000101202007986 */ /* 0x0003e8000c101b06 */
[----:B------:R-:W2:Y:S04]  /*0990*/  LDG.E.64 R4, desc[UR6][R14.64+0x118000] ;  /* 0x118000060e047981 */ /* 0x000ea8000c1e1b00 */
[----:B----4-:R-:W2:Y:S01]  /*09a0*/  LDG.E.64 R20, desc[UR6][R12.64+0xf0] ;  /* 0x0000f0060c147981 */ /* 0x010ea2000c1e1b00 */
[----:B------:R-:W-:-:S05]  /*09b0*/  IADD3 R6, P0, PT, R6, 0x8, RZ ;  /* 0x0000000806067810 */ /* 0x000fca0007f1e0ff */
[----:B------:R-:W-:Y:S01]  /*09c0*/  IMAD.X R8, RZ, RZ, R8, P0 ;  /* 0x000000ffff087224 */ /* 0x000fe200000e0608 */
[----:B--2---:R-:W-:-:S07]  /*09d0*/  DFMA R4, R4, R20, R18 ;  /* 0x000000140404722b */ /* 0x004fce0000000012 */
[----:B------:R1:W-:Y:S04]  /*09e0*/  STG.E.64 desc[UR6][R2.64+0x10], R4 ;  /* 0x0000100402007986 */ /* 0x0003e8000c101b06 */
.L_x_8:
        /* <DEDUP_REMOVED lines=8> */
[----:B------:R-:W3:Y:S01]  /*0a70*/  LDC.64 R14, c[0x0][0x380] ;  /* 0x0000e000ff0e7b82 */ /* 0x000ee20000000a00 */
[----:B------:R-:W-:-:S04]  /*0a80*/  IMAD.WIDE.U32 R12, R6, 0x28000, R10 ;  /* 0x00028000060c7825 */ /* 0x000fc800078e000a */
[----:B------:R-:W-:-:S04]  /*0a90*/  IMAD R9, R8, 0x28000, RZ ;  /* 0x0002800008097824 */ /* 0x000fc800078e02ff */
[----:B------:R-:W-:Y:S01]  /*0aa0*/  IMAD.IADD R13, R13, 0x1, R9 ;  /* 0x000000010d0d7824 */ /* 0x000fe200078e0209 */
[----:B---3--:R-:W-:-:S04]  /*0ab0*/  LEA R10, P0, R6, R14, 0x5 ;  /* 0x0000000e060a7211 */ /* 0x008fc800078028ff */
[----:B------:R-:W-:Y:S02]  /*0ac0*/  LEA.HI.X R11, R6, R15, R8, 0x5, P0 ;  /* 0x0000000f060b7211 */ /* 0x000fe400000f2c08 */
[----:B------:R-:W3:Y:S04]  /*0ad0*/  LDG.E.64 R14, desc[UR6][R12.64] ;  /* 0x000000060c0e7981 */ /* 0x000ee8000c1e1b00 */
[----:B-1----:R-:W3:Y:S02]  /*0ae0*/  LDG.E.64 R16, desc[UR6][R10.64+0x10] ;  /* 0x000010060a107981 */ /* 0x002ee4000c1e1b00 */
[----:B---3-5:R-:W-:-:S07]  /*0af0*/  DFMA R14, R14, R16, R4 ;  /* 0x000000100e0e722b */ /* 0x028fce0000000004 */
[----:B------:R3:W-:Y:S04]  /*0b00*/  STG.E.64 desc[UR6][R2.64+0x10], R14 ;  /* 0x0000100e02007986 */ /* 0x0007e8000c101b06 */
[----:B--2---:R-:W2:Y:S04]  /*0b10*/  LDG.E.64 R4, desc[UR6][R12.64+0x28000] ;  /* 0x028000060c047981 */ /* 0x004ea8000c1e1b00 */
        /* <DEDUP_REMOVED lines=8> */
[----:B------:R-:W2:Y:S01]  /*0ba0*/  LDG.E.64 R20, desc[UR6][R10.64+0x70] ;  /* 0x000070060a147981 */ /* 0x000ea2000c1e1b00 */
[----:B------:R-:W-:-:S05]  /*0bb0*/  IADD3 R6, P0, PT, R6, 0x4, RZ ;  /* 0x0000000406067810 */ /* 0x000fca0007f1e0ff */
[----:B------:R-:W-:Y:S01]  /*0bc0*/  IMAD.X R8, RZ, RZ, R8, P0 ;  /* 0x000000ffff087224 */ /* 0x000fe200000e0608 */
[----:B--2---:R-:W-:-:S07]  /*0bd0*/  DFMA R4, R4, R20, R18 ;  /* 0x000000140404722b */ /* 0x004fce0000000012 */
[----:B------:R3:W-:Y:S04]  /*0be0*/  STG.E.64 desc[UR6][R2.64+0x10], R4 ;  /* 0x0000100402007986 */ /* 0x0007e8000c101b06 */
.L_x_9:
[----:B------:R-:W-:Y:S05]  /*0bf0*/  @!P1 EXIT ;  /* 0x000000000000994d */ /* 0x000fea0003800000 */
[----:B---3--:R-:W3:Y:S01]  /*0c00*/  LDC.64 R14, c[0x0][0x380] ;  /* 0x0000e000ff0e7b82 */ /* 0x008ee20000000a00 */
[----:B------:R-:W-:Y:S01]  /*0c10*/  IMAD.WIDE R10, R7, 0x8, RZ ;  /* 0x00000008070a7825 */ /* 0x000fe200078e02ff */
[----:B------:R-:W-:-:S03]  /*0c20*/  LOP3.LUT R0, R0, 0x3, RZ, 0xc0, !PT ;  /* 0x0000000300007812 */ /* 0x000fc600078ec0ff */
[----:B------:R-:W-:Y:S02]  /*0c30*/  IMAD R13, R8, 0x28000, RZ ;  /* 0x00028000080d7824 */ /* 0x000fe400078e02ff */
[----:B------:R-:W-:-:S03]  /*0c40*/  IMAD.WIDE.U32 R10, R6, 0x28000, R10 ;  /* 0x00028000060a7825 */ /* 0x000fc600078e000a */
[----:B------:R-:W-:Y:S01]  /*0c50*/  IADD3 R12, P2, PT, R10, UR4, RZ ;  /* 0x000000040a0c7c10 */ /* 0x000fe2000ff5e0ff */
[----:B------:R-:W-:-:S03]  /*0c60*/  IMAD.MOV.U32 R10, RZ, RZ, RZ ;  /* 0x000000ffff0a7224 */ /* 0x000fc600078e00ff */
[----:B------:R-:W-:Y:S02]  /*0c70*/  IADD3.X R13, PT, PT, R11, UR5, R13, P2, !PT ;  /* 0x000000050b0d7c10 */ /* 0x000fe400097fe40d */
[----:B---3--:R-:W-:-:S04]  /*0c80*/  LEA R14, P0, R6, R14, 0x5 ;  /* 0x0000000e060e7211 */ /* 0x008fc800078028ff */
[----:B------:R-:W-:Y:S02]  /*0c90*/  IADD3 R14, P1, PT, R14, 0x10, RZ ;  /* 0x000000100e0e7810 */ /* 0x000fe40007f3e0ff */
[----:B------:R-:W-:-:S05]  /*0ca0*/  LEA.HI.X R6, R6, R15, R8, 0x5, P0 ;  /* 0x0000000f06067211 */ /* 0x000fca00000f2c08 */
[----:B------:R-:W-:-:S07]  /*0cb0*/  IMAD.X R15, RZ, RZ, R6, P1 ;  /* 0x000000ffff0f7224 */ /* 0x000fce00008e0606 */
.L_x_10:
        /* <DEDUP_REMOVED lines=14> */
[----:B-123-5:R-:W-:-:S07]  /*0da0*/  DFMA R4, R6, R8, R4 ;  /* 0x000000080604722b */ /* 0x02efce0000000004 */
[----:B------:R3:W-:Y:S02]  /*0db0*/  STG.E.64 desc[UR6][R2.64+0x10], R4 ;  /* 0x0000100402007986 */ /* 0x0007e4000c101b06 */
[----:B------:R-:W-:Y:S05]  /*0dc0*/  @P0 BRA `(.L_x_10) ;  /* 0xfffffffc00bc0947 */ /* 0x000fea000383ffff */
[----:B------:R-:W-:Y:S05]  /*0dd0*/  EXIT ;  /* 0x000000000000794d */ /* 0x000fea0003800000 */
.L_x_11:
        /* <DEDUP_REMOVED lines=10> */
.L_x_697:


//--------------------- .text._Z28Tiled_Generate_Weight_MatrixPA20480_dS0_iS0_ --------------------------
	.section	.text._Z28Tiled_Generate_Weight_MatrixPA20480_dS0_iS0_,"ax",@progbits
	.align	128
        .global         _Z28Tiled_Generate_Weight_MatrixPA20480_dS0_iS0_
        .type           _Z28Tiled_Generate_Weight_MatrixPA20480_dS0_iS0_,@function
        .size           _Z28Tiled_Generate_Weight_MatrixPA20480_dS0_iS0_,(.L_x_698 - _Z28Tiled_Generate_Weight_MatrixPA20480_dS0_iS0_)
        .other          _Z28Tiled_Generate_Weight_MatrixPA20480_dS0_iS0_,@"STO_CUDA_ENTRY STV_DEFAULT"
_Z28Tiled_Generate_Weight_MatrixPA20480_dS0_iS0_:
.text._Z28Tiled_Generate_Weight_MatrixPA20480_dS0_iS0_:
[----:B------:R-:W-:Y:S01]  /*0000*/  LDC R1, c[0x0][0x37c] ;  /* 0x0000df00ff017b82 */ /* 0x000fe20000000800 */
[----:B------:R-:W0:Y:S07]  /*0010*/  S2R R3, SR_TID.X ;  /* 0x0000000000037919 */ /* 0x000e2e0000002100 */
[----:B------:R-:W0:Y:S01]  /*0020*/  LDC R0, c[0x0][0x360] ;  /* 0x0000d800ff007b82 */ /* 0x000e220000000800 */
[----:B------:R-:W1:Y:S01]  /*0030*/  LDCU UR7, c[0x0][0x390] ;  /* 0x00007200ff0777ac */ /* 0x000e620008000800 */
[----:B------:R-:W2:Y:S06]  /*0040*/  S2R R2, SR_TID.Y ;  /* 0x0000000000027919 */ /* 0x000eac0000002200 */
[----:B------:R-:W0:Y:S08]  /*0050*/  S2UR UR4, SR_CTAID.X ;  /* 0x00000000000479c3 */ /* 0x000e300000002500 */
[----:B------:R-:W2:Y:S08]  /*0060*/  S2UR UR5, SR_CTAID.Y ;  /* 0x00000000000579c3 */ /* 0x000eb00000002600 */
[----:B------:R-:W2:Y:S01]  /*0070*/  LDC R19, c[0x0][0x364] ;  /* 0x0000d900ff137b82 */ /* 0x000ea20000000800 */
[----:B0-----:R-:W-:-:S02]  /*0080*/  IMAD R0, R0, UR4, R3 ;  /* 0x0000000400007c24 */ /* 0x001fc4000f8e0203 */
[----:B--2---:R-:W-:-:S05]  /*0090*/  IMAD R19, R19, UR5, R2 ;  /* 0x0000000513137c24 */ /* 0x004fca000f8e0202 */
[----:B------:R-:W-:-:S04]  /*00a0*/  VIMNMX R2, PT, PT, R0, R19, !PT ;  /* 0x0000001300027248 */ /* 0x000fc80007fe0100 */
[----:B-1----:R-:W-:-:S13]  /*00b0*/  ISETP.GE.AND P0, PT, R2, UR7, PT ;  /* 0x0000000702007c0c */ /* 0x002fda000bf06270 */
[----:B------:R-:W-:Y:S05]  /*00c0*/  @P0 EXIT ;  /* 0x000000000000094d */ /* 0x000fea0003800000 */
[----:B------:R-:W-:Y:S01]  /*00d0*/  UISETP.GE.U32.AND UP0, UPT, UR7, 0x10, UPT ;  /* 0x000000100700788c */ /* 0x000fe2000bf06070 */
[----:B------:R-:W-:Y:S01]  /*00e0*/  IMAD.MOV.U32 R18, RZ, RZ, RZ ;  /* 0x000000ffff127224 */ /* 0x000fe200078e00ff */
[----:B------:R-:W-:Y:S01]  /*00f0*/  CS2R R10, SRZ ;  /* 0x00000000000a7805 */ /* 0x000fe2000001ff00 */
[----:B------:R-:W-:Y:S01]  /*0100*/  ULOP3.LUT UR4, UR7, 0xf, URZ, 0xc0, !UPT ;  /* 0x0000000f07047892 */ /* 0x000fe2000f8ec0ff */
[----:B------:R-:W0:Y:S05]  /*0110*/  LDCU.64 UR8, c[0x0][0x358] ;  /* 0x00006b00ff0877ac */ /* 0x000e2a0008000a00 */
[----:B------:R-:W-:Y:S06]  /*0120*/  BRA.U !UP0, `(.L_x_12) ;  /* 0x00000005081c7547 */ /* 0x000fec000b800000 */
[----:B------:R-:W1:Y:S01]  /*0130*/  LDC.64 R2, c[0x0][0x380] ;  /* 0x0000e000ff027b82 */ /* 0x000e620000000a00 */
[----:B------:R-:W-:Y:S01]  /*0140*/  ULOP3.LUT UR5, UR7, 0x7ffffff0, URZ, 0xc0, !UPT ;  /* 0x7ffffff007057892 */ /* 0x000fe2000f8ec0ff */
[----:B------:R-:W-:-:S03]  /*0150*/  CS2R R10, SRZ ;  /* 0x00000000000a7805 */ /* 0x000fc6000001ff00 */
[----:B------:R-:W-:Y:S02]  /*0160*/  UIADD3 UR6, UPT, UPT, -UR5, URZ, URZ ;  /* 0x000000ff05067290 */ /* 0x000fe4000fffe1ff */
[----:B------:R-:W-:Y:S01]  /*0170*/  IMAD.U32 R18, RZ, RZ, UR5 ;  /* 0x00000005ff127e24 */ /* 0x000fe2000f8e00ff */
[----:B------:R-:W2:Y:S01]  /*0180*/  LDC.64 R4, c[0x0][0x388] ;  /* 0x0000e200ff047b82 */ /* 0x000ea20000000a00 */
[----:B-1----:R-:W-:-:S03]  /*0190*/  IMAD.WIDE.U32 R2, R19, 0x28000, R2 ;  /* 0x0002800013027825 */ /* 0x002fc600078e0002 */
[----:B------:R-:W-:Y:S01]  /*01a0*/  IADD3 R12, P0, PT, R2, 0x40, RZ ;  /* 0x00000040020c7810 */ /* 0x000fe20007f1e0ff */
[----:B--2---:R-:W-:-:S04]  /*01b0*/  IMAD.WIDE R4, R0, 0x8, R4 ;  /* 0x0000000800047825 */ /* 0x004fc800078e0204 */
[----:B------:R-:W-:Y:S01]  /*01c0*/  IMAD.X R13, RZ, RZ, R3, P0 ;  /* 0x000000ffff0d7224 */ /* 0x000fe200000e0603 */
[----:B------:R-:W-:-:S04]  /*01d0*/  IADD3 R6, P1, PT, R4, 0x140000, RZ ;  /* 0x0014000004067810 */ /* 0x000fc80007f3e0ff */
[----:B------:R-:W-:-:S09]  /*01e0*/  IADD3.X R7, PT, PT, RZ, R5, RZ, P1, !PT ;  /* 0x00000005ff077210 */ /* 0x000fd20000ffe4ff */
.L_x_13:
[----:B------:R-:W-:Y:S01]  /*01f0*/  IMAD.MOV.U32 R2, RZ, RZ, R12 ;  /* 0x000000ffff027224 */ /* 0x000fe200078e000c */
[----:B------:R-:W-:Y:S01]  /*0200*/  MOV R3, R13 ;  /* 0x0000000d00037202 */ /* 0x000fe20000000f00 */
[----:B------:R-:W-:Y:S01]  /*0210*/  IMAD.MOV.U32 R8, RZ, RZ, R6 ;  /* 0x000000ffff087224 */ /* 0x000fe200078e0006 */
[----:B------:R-:W-:-:S03]  /*0220*/  MOV R9, R7 ;  /* 0x0000000700097202 */ /* 0x000fc60000000f00 */
[----:B0-----:R-:W2:Y:S04]  /*0230*/  LDG.E.64 R12, desc[UR8][R2.64+-0x40] ;  /* 0xffffc008020c7981 */ /* 0x001ea8000c1e1b00 */
[----:B------:R-:W2:Y:S04]  /*0240*/  LDG.E.64 R24, desc[UR8][R8.64+-0x140000] ;  /* 0xec00000808187981 */ /* 0x000ea8000c1e1b00 */
[----:B------:R-:W3:Y:S04]  /*0250*/  LDG.E.64 R4, desc[UR8][R2.64+-0x38] ;  /* 0xffffc80802047981 */ /* 0x000ee8000c1e1b00 */
[----:B------:R-:W3:Y:S04]  /*0260*/  LDG.E.64 R6, desc[UR8][R8.64+-0x118000] ;  /* 0xee80000808067981 */ /* 0x000ee8000c1e1b00 */
[----:B------:R-:W4:Y:S04]  /*0270*/  LDG.E.64 R20, desc[UR8][R2.64+-0x30] ;  /* 0xffffd00802147981 */ /* 0x000f28000c1e1b00 */
[----:B------:R-:W4:Y:S04]  /*0280*/  LDG.E.64 R22, desc[UR8][R8.64+-0xf0000] ;  /* 0xf100000808167981 */ /* 0x000f28000c1e1b00 */
[----:B------:R-:W5:Y:S04]  /*0290*/  LDG.E.64 R14, desc[UR8][R2.64+-0x28] ;  /* 0xffffd808020e7981 */ /* 0x000f68000c1e1b00 */
[----:B------:R-:W5:Y:S01]  /*02a0*/  LDG.E.64 R16, desc[UR8][R8.64+-0xc8000] ;  /* 0xf380000808107981 */ /* 0x000f62000c1e1b00 */
[----:B--2---:R-:W-:-:S03]  /*02b0*/  DFMA R24, R12, R24, R10 ;  /* 0x000000180c18722b */ /* 0x004fc6000000000a */
[----:B------:R-:W2:Y:S04]  /*02c0*/  LDG.E.64 R10, desc[UR8][R2.64+-0x20] ;  /* 0xffffe008020a7981 */ /* 0x000ea8000c1e1b00 */
[----:B------:R-:W2:Y:S01]  /*02d0*/  LDG.E.64 R12, desc[UR8][R8.64+-0xa0000] ;  /* 0xf6000008080c7981 */ /* 0x000ea2000c1e1b00 */
[----:B---3--:R-:W-:-:S03]  /*02e0*/  DFMA R24, R4, R6, R24 ;  /* 0x000000060418722b */ /* 0x008fc60000000018 */
[----:B------:R-:W3:Y:S04]  /*02f0*/  LDG.E.64 R4, desc[UR8][R2.64+-0x18] ;  /* 0xffffe80802047981 */ /* 0x000ee8000c1e1b00 */
[----:B------:R-:W3:Y:S01]  /*0300*/  LDG.E.64 R6, desc[UR8][R8.64+-0x78000] ;  /* 0xf880000808067981 */ /* 0x000ee2000c1e1b00 */
[----:B----4-:R-:W-:-:S03]  /*0310*/  DFMA R24, R20, R22, R24 ;  /* 0x000000161418722b */ /* 0x010fc60000000018 */
[----:B------:R-:W4:Y:S04]  /*0320*/  LDG.E.64 R20, desc[UR8][R2.64+-0x10] ;  /* 0xfffff00802147981 */ /* 0x000f28000c1e1b00 */
[----:B------:R-:W4:Y:S01]  /*0330*/  LDG.E.64 R22, desc[UR8][R8.64+-0x50000] ;  /* 0xfb00000808167981 */ /* 0x000f22000c1e1b00 */
[----:B-----5:R-:W-:-:S03]  /*0340*/  DFMA R24, R14, R16, R24 ;  /* 0x000000100e18722b */ /* 0x020fc60000000018 */
        /* <DEDUP_REMOVED lines=26> */
[----:B------:R-:W-:-:S04]  /*04f0*/  UIADD3 UR6, UPT, UPT, UR6, 0x10, URZ ;  /* 0x0000001006067890 */ /* 0x000fc8000fffe0ff */
[----:B------:R-:W-:Y:S01]  /*0500*/  UISETP.NE.AND UP0, UPT, UR6, URZ, UPT ;  /* 0x000000ff0600728c */ /* 0x000fe2000bf05270 */
[----:B--2---:R-:W-:Y:S01]  /*0510*/  DFMA R10, R10, R12, R24 ;  /* 0x0000000c0a0a722b */ /* 0x004fe20000000018 */
[----:B------:R-:W-:-:S05]  /*0520*/  IADD3 R12, P0, PT, R2, 0x80, RZ ;  /* 0x00000080020c7810 */ /* 0x000fca0007f1e0ff */
[----:B------:R-:W-:Y:S02]  /*0530*/  IMAD.X R13, RZ, RZ, R3, P0 ;  /* 0x000000ffff0d7224 */ /* 0x000fe400000e0603 */
[----:B---3--:R-:W-:Y:S01]  /*0540*/  DFMA R4, R4, R6, R10 ;  /* 0x000000060404722b */ /* 0x008fe2000000000a */
[----:B------:R-:W-:-:S04]  /*0550*/  IADD3 R6, P1, PT, R8, 0x280000, RZ ;  /* 0x0028000008067810 */ /* 0x000fc80007f3e0ff */
[----:B------:R-:W-:-:S03]  /*0560*/  IADD3.X R7, PT, PT, RZ, R9, RZ, P1, !PT ;  /* 0x00000009ff077210 */ /* 0x000fc60000ffe4ff */
[----:B----4-:R-:W-:-:S08]  /*0570*/  DFMA R4, R20, R22, R4 ;  /* 0x000000161404722b */ /* 0x010fd00000000004 */
[----:B-----5:R-:W-:Y:S01]  /*0580*/  DFMA R10, R16, R14, R4 ;  /* 0x0000000e100a722b */ /* 0x020fe20000000004 */
[----:B------:R-:W-:Y:S10]  /*0590*/  BRA.U UP0, `(.L_x_13) ;  /* 0xfffffffd00147547 */ /* 0x000ff4000b83ffff */
.L_x_12:
[----:B------:R-:W-:-:S09]  /*05a0*/  UISETP.NE.AND UP0, UPT, UR4, URZ, UPT ;  /* 0x000000ff0400728c */ /* 0x000fd2000bf05270 */
[----:B------:R-:W-:Y:S05]  /*05b0*/  BRA.U !UP0, `(.L_x_14) ;  /* 0x0000000508407547 */ /* 0x000fea000b800000 */
[----:B------:R-:W1:Y:S01]  /*05c0*/  LDCU.128 UR12, c[0x0][0x380] ;  /* 0x00007000ff0c77ac */ /* 0x000e620008000c00 */
[----:B------:R-:W-:Y:S01]  /*05d0*/  IMAD.WIDE.U32 R4, R19, 0x28000, RZ ;  /* 0x0002800013047825 */ /* 0x000fe200078e00ff */
[----:B------:R-:W-:-:S03]  /*05e0*/  UISETP.GE.U32.AND UP0, UPT, UR4, 0x8, UPT ;  /* 0x000000080400788c */ /* 0x000fc6000bf06070 */
[----:B------:R-:W-:Y:S01]  /*05f0*/  IMAD.WIDE R2, R0, 0x8, RZ ;  /* 0x0000000800027825 */ /* 0x000fe200078e02ff */
[----:B------:R-:W-:-:S04]  /*0600*/  ULOP3.LUT UR5, UR7, 0x7, URZ, 0xc0, !UPT ;  /* 0x0000000707057892 */ /* 0x000fc8000f8ec0ff */
[----:B------:R-:W-:Y:S01]  /*0610*/  UISETP.NE.AND UP1, UPT, UR5, URZ, UPT ;  /* 0x000000ff0500728c */ /* 0x000fe2000bf25270 */
[----:B-1----:R-:W-:Y:S02]  /*0620*/  IADD3 R8, P0, PT, R4, UR12, RZ ;  /* 0x0000000c04087c10 */ /* 0x002fe4000ff1e0ff */
[----:B------:R-:W-:Y:S02]  /*0630*/  IADD3 R6, P1, PT, R2, UR14, RZ ;  /* 0x0000000e02067c10 */ /* 0x000fe4000ff3e0ff */
[----:B------:R-:W-:Y:S02]  /*0640*/  IADD3.X R9, PT, PT, R5, UR13, RZ, P0, !PT ;  /* 0x0000000d05097c10 */ /* 0x000fe400087fe4ff */
[----:B------:R-:W-:Y:S01]  /*0650*/  IADD3.X R7, PT, PT, R3, UR15, RZ, P1, !PT ;  /* 0x0000000f03077c10 */ /* 0x000fe20008ffe4ff */
[----:B------:R-:W-:Y:S08]  /*0660*/  BRA.U !UP0, `(.L_x_15) ;  /* 0x00000001086c7547 */ /* 0x000ff0000b800000 */
[----:B------:R-:W-:-:S04]  /*0670*/  IMAD.WIDE.U32 R14, R18, 0x8, R8 ;  /* 0x00000008120e7825 */ /* 0x000fc800078e0008 */
[----:B------:R-:W-:Y:S01]  /*0680*/  IMAD.WIDE.U32 R12, R18, 0x28000, R6 ;  /* 0x00028000120c7825 */ /* 0x000fe200078e0006 */
[----:B0-----:R-:W2:Y:S04]  /*0690*/  LDG.E.64 R16, desc[UR8][R14.64] ;  /* 0x000000080e107981 */ /* 0x001ea8000c1e1b00 */
[----:B------:R-:W2:Y:S04]  /*06a0*/  LDG.E.64 R24, desc[UR8][R12.64] ;  /* 0x000000080c187981 */ /* 0x000ea8000c1e1b00 */
[----:B------:R-:W3:Y:S04]  /*06b0*/  LDG.E.64 R20, desc[UR8][R14.64+0x8] ;  /* 0x000008080e147981 */ /* 0x000ee8000c1e1b00 */
[----:B------:R-:W3:Y:S04]  /*06c0*/  LDG.E.64 R22, desc[UR8][R12.64+0x28000] ;  /* 0x028000080c167981 */ /* 0x000ee8000c1e1b00 */
[----:B------:R-:W4:Y:S04]  /*06d0*/  LDG.E.64 R26, desc[UR8][R14.64+0x38] ;  /* 0x000038080e1a7981 */ /* 0x000f28000c1e1b00 */
[----:B------:R-:W4:Y:S01]  /*06e0*/  LDG.E.64 R28, desc[UR8][R12.64+0x118000] ;  /* 0x118000080c1c7981 */ /* 0x000f22000c1e1b00 */
[----:B--2---:R-:W-:-:S03]  /*06f0*/  DFMA R24, R16, R24, R10 ;  /* 0x000000181018722b */ /* 0x004fc6000000000a */
[----:B------:R-:W2:Y:S04]  /*0700*/  LDG.E.64 R10, desc[UR8][R14.64+0x10] ;  /* 0x000010080e0a7981 */ /* 0x000ea8000c1e1b00 */
[----:B------:R-:W2:Y:S01]  /*0710*/  LDG.E.64 R16, desc[UR8][R12.64+0x50000] ;  /* 0x050000080c107981 */ /* 0x000ea2000c1e1b00 */
[----:B---3--:R-:W-:-:S03]  /*0720*/  DFMA R24, R20, R22, R24 ;  /* 0x000000161418722b */ /* 0x008fc60000000018 */
[----:B------:R-:W3:Y:S04]  /*0730*/  LDG.E.64 R20, desc[UR8][R14.64+0x18] ;  /* 0x000018080e147981 */ /* 0x000ee8000c1e1b00 */
[----:B------:R-:W3:Y:S01]  /*0740*/  LDG.E.64 R22, desc[UR8][R12.64+0x78000] ;  /* 0x078000080c167981 */ /* 0x000ee2000c1e1b00 */
        /* <DEDUP_REMOVED lines=9> */
[----:B---3--:R-:W-:Y:S01]  /*07e0*/  DFMA R10, R20, R22, R10 ;  /* 0x00000016140a722b */ /* 0x008fe2000000000a */
[----:B------:R-:W-:-:S07]  /*07f0*/  VIADD R18, R18, 0x8 ;  /* 0x0000000812127836 */ /* 0x000fce0000000000 */
[----:B--2---:R-:W-:-:S08]  /*0800*/  DFMA R10, R16, R24, R10 ;  /* 0x00000018100a722b */ /* 0x004fd0000000000a */
[----:B----4-:R-:W-:-:S11]  /*0810*/  DFMA R10, R26, R28, R10 ;  /* 0x0000001c1a0a722b */ /* 0x010fd6000000000a */
.L_x_15:
[----:B------:R-:W-:Y:S05]  /*0820*/  BRA.U !UP1, `(.L_x_14) ;  /* 0x0000000109a47547 */ /* 0x000fea000b800000 */
[----:B------:R-:W-:Y:S02]  /*0830*/  UISETP.GE.U32.AND UP0, UPT, UR5, 0x4, UPT ;  /* 0x000000040500788c */ /* 0x000fe4000bf06070 */
[----:B------:R-:W-:-:S04]  /*0840*/  ULOP3.LUT UR4, UR7, 0x3, URZ, 0xc0, !UPT ;  /* 0x0000000307047892 */ /* 0x000fc8000f8ec0ff */
[----:B------:R-:W-:-:S03]  /*0850*/  UISETP.NE.AND UP1, UPT, UR4, URZ, UPT ;  /* 0x000000ff0400728c */ /* 0x000fc6000bf25270 */
[----:B------:R-:W-:Y:S08]  /*0860*/  BRA.U !UP0, `(.L_x_16) ;  /* 0x00000001083c7547 */ /* 0x000ff0000b800000 */
[----:B------:R-:W-:-:S04]  /*0870*/  IMAD.WIDE.U32 R8, R18, 0x8, R8 ;  /* 0x0000000812087825 */ /* 0x000fc800078e0008 */
[C---:B------:R-:W-:Y:S01]  /*0880*/  IMAD.WIDE.U32 R24, R18.reuse, 0x28000, R6 ;  /* 0x0002800012187825 */ /* 0x040fe200078e0006 */
        /* <DEDUP_REMOVED lines=8> */
[----:B------:R-:W-:Y:S01]  /*0910*/  IADD3 R18, PT, PT, R18, 0x4, RZ ;  /* 0x0000000412127810 */ /* 0x000fe20007ffe0ff */
[----:B--2---:R-:W-:-:S08]  /*0920*/  DFMA R20, R20, R22, R10 ;  /* 0x000000161414722b */ /* 0x004fd0000000000a */
[----:B---3--:R-:W-:-:S08]  /*0930*/  DFMA R14, R14, R16, R20 ;  /* 0x000000100e0e722b */ /* 0x008fd00000000014 */
[----:B----4-:R-:W-:-:S08]  /*0940*/  DFMA R6, R6, R12, R14 ;  /* 0x0000000c0606722b */ /* 0x010fd0000000000e */
[----:B-----5:R-:W-:-:S11]  /*0950*/  DFMA R10, R26, R28, R6 ;  /* 0x0000001c1a0a722b */ /* 0x020fd60000000006 */
.L_x_16:
[----:B------:R-:W-:Y:S05]  /*0960*/  BRA.U !UP1, `(.L_x_14) ;  /* 0x0000000109547547 */ /* 0x000fea000b800000 */
[----:B------:R-:W-:Y:S01]  /*0970*/  IMAD.WIDE.U32 R2, R18, 0x28000, R2 ;  /* 0x0002800012027825 */ /* 0x000fe200078e0002 */
[----:B------:R-:W-:-:S03]  /*0980*/  UIADD3 UR4, UPT, UPT, -UR4, URZ, URZ ;  /* 0x000000ff04047290 */ /* 0x000fc6000fffe1ff */
[----:B------:R-:W-:Y:S01]  /*0990*/  IMAD.WIDE.U32 R4, R18, 0x8, R4 ;  /* 0x0000000812047825 */ /* 0x000fe200078e0004 */
[----:B------:R-:W-:Y:S02]  /*09a0*/  IADD3 R8, P0, PT, R2, UR14, RZ ;  /* 0x0000000e02087c10 */ /* 0x000fe4000ff1e0ff */
[----:B------:R-:W-:Y:S02]  /*09b0*/  IADD3 R6, P1, PT, R4, UR12, RZ ;  /* 0x0000000c04067c10 */ /* 0x000fe4000ff3e0ff */
[----:B------:R-:W-:Y:S02]  /*09c0*/  IADD3.X R9, PT, PT, R3, UR15, RZ, P0, !PT ;  /* 0x0000000f03097c10 */ /* 0x000fe400087fe4ff */
[----:B------:R-:W-:-:S09]  /*09d0*/  IADD3.X R7, PT, PT, R5, UR13, RZ, P1, !PT ;  /* 0x0000000d05077c10 */ /* 0x000fd20008ffe4ff */
.L_x_17:
[----:B------:R-:W-:Y:S01]  /*09e0*/  IMAD.MOV.U32 R2, RZ, RZ, R6 ;  /* 0x000000ffff027224 */ /* 0x000fe200078e0006 */
[----:B------:R-:W-:Y:S01]  /*09f0*/  MOV R3, R7 ;  /* 0x0000000700037202 */ /* 0x000fe20000000f00 */
[----:B------:R-:W-:Y:S01]  /*0a00*/  IMAD.MOV.U32 R4, RZ, RZ, R8 ;  /* 0x000000ffff047224 */ /* 0x000fe200078e0008 */
[----:B------:R-:W-:-:S04]  /*0a10*/  MOV R5, R9 ;  /* 0x0000000900057202 */ /* 0x000fc80000000f00 */
[----:B0-----:R-:W2:Y:S04]  /*0a20*/  LDG.E.64 R2, desc[UR8][R2.64] ;  /* 0x0000000802027981 */ /* 0x001ea8000c1e1b00 */
[----:B------:R-:W2:Y:S01]  /*0a30*/  LDG.E.64 R4, desc[UR8][R4.64] ;  /* 0x0000000804047981 */ /* 0x000ea2000c1e1b00 */
[----:B------:R-:W-:Y:S01]  /*0a40*/  UIADD3 UR4, UPT, UPT, UR4, 0x1, URZ ;  /* 0x0000000104047890 */ /* 0x000fe2000fffe0ff */
[----:B------:R-:W-:Y:S02]  /*0a50*/  IADD3 R8, P0, PT, R8, 0x28000, RZ ;  /* 0x0002800008087810 */ /* 0x000fe40007f1e0ff */
[----:B------:R-:W-:Y:S01]  /*0a60*/  IADD3 R6, P1, PT, R6, 0x8, RZ ;  /* 0x0000000806067810 */ /* 0x000fe20007f3e0ff */
[----:B------:R-:W-:Y:S02]  /*0a70*/  UISETP.NE.AND UP0, UPT, UR4, URZ, UPT ;  /* 0x000000ff0400728c */ /* 0x000fe4000bf05270 */
[----:B------:R-:W-:Y:S01]  /*0a80*/  IMAD.X R9, RZ, RZ, R9, P0 ;  /* 0x000000ffff097224 */ /* 0x000fe200000e0609 */
[----:B------:R-:W-:Y:S01]  /*0a90*/  IADD3.X R7, PT, PT, RZ, R7, RZ, P1, !PT ;  /* 0x00000007ff077210 */ /* 0x000fe20000ffe4ff */
[----:B--2---:R-:W-:-:S05]  /*0aa0*/  DFMA R10, R2, R4, R10 ;  /* 0x00000004020a722b */ /* 0x004fca000000000a */
[----:B------:R-:W-:Y:S06]  /*0ab0*/  BRA.U UP0, `(.L_x_17) ;  /* 0xfffffffd00c87547 */ /* 0x000fec000b83ffff */
.L_x_14:
[----:B------:R-:W1:Y:S02]  /*0ac0*/  LDC.64 R2, c[0x0][0x398] ;  /* 0x0000e600ff027b82 */ /* 0x000e640000000a00 */
[----:B-1----:R-:W-:-:S04]  /*0ad0*/  IMAD.WIDE.U32 R2, R19, 0x28000, R2 ;  /* 0x0002800013027825 */ /* 0x002fc800078e0002 */
[----:B------:R-:W-:-:S05]  /*0ae0*/  IMAD.WIDE R2, R0, 0x8, R2 ;  /* 0x0000000800027825 */ /* 0x000fca00078e0202 */
[----:B0-----:R-:W-:Y:S01]  /*0af0*/  STG.E.64 desc[UR8][R2.64], R10 ;  /* 0x0000000a02007986 */ /* 0x001fe2000c101b08 */
[----:B------:R-:W-:Y:S05]  /*0b00*/  EXIT ;  /* 0x000000000000794d */ /* 0x000fea0003800000 */
.L_x_18:
        /* <DEDUP_REMOVED lines=15> */
.L_x_698:


//--------------------- .text._Z28Naive_Generate_Weight_MatrixPA20480_dS0_iS0_ --------------------------
	.section	.text._Z28Naive_Generate_Weight_MatrixPA20480_dS0_iS0_,"ax",@progbits
	.align	128
        .global         _Z28Naive_Generate_Weight_MatrixPA20480_dS0_iS0_
        .type           _Z28Naive_Generate_Weight_MatrixPA20480_dS0_iS0_,@function
        .size           _Z28Naive_Generate_Weight_MatrixPA20480_dS0_iS0_,(.L_x_699 - _Z28Naive_Generate_Weight_MatrixPA20480_dS0_iS0_)
        .other          _Z28Naive_Generate_Weight_MatrixPA20480_dS0_iS0_,@"STO_CUDA_ENTRY STV_DEFAULT"
_Z28Naive_Generate_Weight_MatrixPA20480_dS0_iS0_:
.text._Z28Naive_Generate_Weight_MatrixPA20480_dS0_iS0_:
        /* <DEDUP_REMOVED lines=31> */
.L_x_20:
        /* <DEDUP_REMOVED lines=59> */
.L_x_19:
        /* <DEDUP_REMOVED lines=40> */
.L_x_22:
        /* <DEDUP_REMOVED lines=20> */
.L_x_23:
        /* <DEDUP_REMOVED lines=8> */
.L_x_24:
        /* <DEDUP_REMOVED lines=14> */
.L_x_21:
[----:B------:R-:W1:Y:S02]  /*0ac0*/  LDC.64 R2, c[0x0][0x398] ;  /* 0x0000e600ff027b82 */ /* 0x000e640000000a00 */
[----:B-1----:R-:W-:-:S04]  /*0ad0*/  IMAD.WIDE.U32 R2, R19, 0x28000, R2 ;  /* 0x0002800013027825 */ /* 0x002fc800078e0002 */
[----:B------:R-:W-:-:S05]  /*0ae0*/  IMAD.WIDE R2, R0, 0x8, R2 ;  /* 0x0000000800027825 */ /* 0x000fca00078e0202 */
[----:B0-----:R-:W-:Y:S01]  /*0af0*/  STG.E.64 desc[UR8][R2.64], R10 ;  /* 0x0000000a02007986 */ /* 0x001fe2000c101b08 */
[----:B------:R-:W-:Y:S05]  /*0b00*/  EXIT ;  /* 0x000000000000794d */ /* 0x000fea0003800000 */
.L_x_25:
        /* <DEDUP_REMOVED lines=15> */
.L_x_699:


//--------------------- .text._Z43Tiled_Kriging_Kernel_AOAS_Generate_B_MatrixP5PointiS0_i14VariogramModelPA20480_d --------------------------
	.section	.text._Z43Tiled_Kriging_Kernel_AOAS_Generate_B_MatrixP5PointiS0_i14VariogramModelPA20480_d,"ax",@progbits
	.align	128
        .global         _Z43Tiled_Kriging_Kernel_AOAS_Generate_B_MatrixP5PointiS0_i14VariogramModelPA20480_d
        .type           _Z43Tiled_Kriging_Kernel_AOAS_Generate_B_MatrixP5PointiS0_i14VariogramModelPA20480_d,@function
        .size           _Z43Tiled_Kriging_Kernel_AOAS_Generate_B_MatrixP5PointiS0_i14VariogramModelPA20480_d,(.L_x_673 - _Z43Tiled_Kriging_Kernel_AOAS_Generate_B_MatrixP5PointiS0_i14VariogramModelPA20480_d)
        .other          _Z43Tiled_Kriging_Kernel_AOAS_Generate_B_MatrixP5PointiS0_i14VariogramModelPA20480_d,@"STO_CUDA_ENTRY STV_DEFAULT"
_Z43Tiled_Kriging_Kernel_AOAS_Generate_B_MatrixP5PointiS0_i14VariogramModelPA20480_d:
.text._Z43Tiled_Kriging_Kernel_AOAS_Generate_B_MatrixP5PointiS0_i14VariogramModelPA20480_d:
[----:B------:R-:W0:Y:S08]  /*0000*/  LDC R1, c[0x0][0x37c] ;  /* 0x0000df00ff017b82 */ /* 0x000e300000000800 */
[----:B------:R-:W1:Y:S01]  /*0010*/  LDC R4, c[0x0][0x388] ;  /* 0x0000e200ff047b82 */ /* 0x000e620000000800 */
[----:B------:R-:W2:Y:S01]  /*0020*/  S2R R5, SR_CTAID.X ;  /* 0x0000000000057919 */ /* 0x000ea20000002500 */
[----:B------:R-:W2:Y:S01]  /*0030*/  LDCU UR4, c[0x0][0x360] ;  /* 0x00006c00ff0477ac */ /* 0x000ea20008000800 */
[----:B0-----:R-:W-:Y:S01]  /*0040*/  VIADD R1, R1, 0xffffffd8 ;  /* 0xffffffd801017836 */ /* 0x001fe20000000000 */
[----:B------:R-:W2:Y:S01]  /*0050*/  S2R R0, SR_TID.X ;  /* 0x0000000000007919 */ /* 0x000ea20000002100 */
[----:B------:R-:W0:Y:S01]  /*0060*/  LDCU.64 UR8, c[0x0][0x358] ;  /* 0x00006b00ff0877ac */ /* 0x000e220008000a00 */
[----:B-1----:R-:W-:-:S02]  /*0070*/  VIADD R2, R4, 0xffffffff ;  /* 0xffffffff04027836 */ /* 0x002fc40000000000 */
[----:B------:R-:W-:-:S03]  /*0080*/  VIADD R4, R4, 0x3fe ;  /* 0x000003fe04047836 */ /* 0x000fc60000000000 */
[----:B------:R-:W-:Y:S02]  /*0090*/  SHF.R.S32.HI R3, RZ, 0x1f, R2 ;  /* 0x0000001fff037819 */ /* 0x000fe40000011402 */
[----:B------:R-:W-:Y:S02]  /*00a0*/  ISETP.GE.U32.AND P0, PT, R4, 0x7ff, PT ;  /* 0x000007ff0400780c */ /* 0x000fe40003f06070 */
[----:B------:R-:W-:Y:S01]  /*00b0*/  LEA.HI R3, R3, R2, RZ, 0xa ;  /* 0x0000000203037211 */ /* 0x000fe200078f50ff */
[----:B--2---:R-:W-:Y:S01]  /*00c0*/  IMAD R2, R5, UR4, R0 ;  /* 0x0000000405027c24 */ /* 0x004fe2000f8e0200 */
[----:B------:R-:W-:Y:S02]  /*00d0*/  UMOV UR4, URZ ;  /* 0x000000ff00047c82 */ /* 0x000fe40008000000 */
[----:B------:R-:W-:-:S07]  /*00e0*/  SHF.R.S32.HI R3, RZ, 0xa, R3 ;  /* 0x0000000aff037819 */ /* 0x000fce0000011403 */
[----:B0-----:R-:W-:Y:S05]  /*00f0*/  @!P0 BRA `(.L_x_26) ;  /* 0x0000003400148947 */ /* 0x001fea0003800000 */
[----:B------:R-:W0:Y:S01]  /*0100*/  LDC.64 R24, c[0x0][0x3a8] ;  /* 0x0000ea00ff187b82 */ /* 0x000e220000000a00 */
[----:B------:R-:W0:Y:S01]  /*0110*/  LDCU.64 UR6, c[0x0][0x3b0] ;  /* 0x00007600ff0677ac */ /* 0x000e220008000a00 */
[----:B------:R-:W-:Y:S01]  /*0120*/  VIMNMX.U32 R4, PT, PT, R3, 0x1, !PT ;  /* 0x0000000103047848 */ /* 0x000fe20007fe0000 */
[----:B------:R-:W-:Y:S02]  /*0130*/  IMAD.MOV.U32 R5, RZ, RZ, RZ ;  /* 0x000000ffff057224 */ /* 0x000fe400078e00ff */
[----:B------:R-:W-:Y:S02]  /*0140*/  IMAD.MOV.U32 R6, RZ, RZ, RZ ;  /* 0x000000ffff067224 */ /* 0x000fe400078e00ff */
[----:B------:R-:W-:Y:S01]  /*0150*/  IMAD.WIDE.U32 R26, R0, 0x20, RZ ;  /* 0x00000020001a7825 */ /* 0x000fe200078e00ff */
[----:B------:R-:W1:Y:S01]  /*0160*/  LDC.64 R28, c[0x0][0x390] ;  /* 0x0000e400ff1c7b82 */ /* 0x000e620000000a00 */
[----:B0-----:R-:W-:Y:S02]  /*0170*/  DADD R24, -R24, UR6 ;  /* 0x0000000618187e29 */ /* 0x001fe40008000100 */
[----:B-1----:R-:W-:-:S09]  /*0180*/  IMAD.WIDE R28, R2, 0x20, R28 ;  /* 0x00000020021c7825 */ /* 0x002fd200078e021c */
.L_x_80:
[----:B------:R-:W0:Y:S01]  /*0190*/  LDCU.64 UR6, c[0x0][0x380] ;  /* 0x00007000ff0677ac */ /* 0x000e220008000a00 */
[C---:B------:R-:W-:Y:S01]  /*01a0*/  IMAD.SHL.U32 R7, R5.reuse, 0x8000, RZ ;  /* 0x0000800005077824 */ /* 0x040fe200078e00ff */
[----:B------:R-:W-:Y:S01]  /*01b0*/  SHF.L.U64.HI R9, R5, 0xf, R6 ;  /* 0x0000000f05097819 */ /* 0x000fe20000010206 */
[----:B------:R-:W1:Y:S03]  /*01c0*/  LDCU UR16, c[0x0][0x388] ;  /* 0x00007100ff1077ac */ /* 0x000e660008000800 */
[----:B------:R-:W-:Y:S02]  /*01d0*/  LOP3.LUT R8, R7, R26, RZ, 0xfc, !PT ;  /* 0x0000001a07087212 */ /* 0x000fe400078efcff */
[----:B------:R-:W-:Y:S01]  /*01e0*/  LOP3.LUT R7, R9, R27, RZ, 0xfc, !PT ;  /* 0x0000001b09077212 */ /* 0x000fe200078efcff */
[----:B------:R-:W-:Y:S01]  /*01f0*/  UMOV UR5, 0x400 ;  /* 0x0000040000057882 */ /* 0x000fe20000000000 */
[----:B------:R-:W2:Y:S01]  /*0200*/  LDCU.64 UR10, c[0x0][0x3a8] ;  /* 0x00007500ff0a77ac */ /* 0x000ea20008000a00 */
[----:B------:R-:W3:Y:S01]  /*0210*/  LDCU.64 UR12, c[0x0][0x3b0] ;  /* 0x00007600ff0c77ac */ /* 0x000ee20008000a00 */
[----:B0-----:R-:W-:Y:S01]  /*0220*/  IADD3 R8, P0, PT, R8, UR6, RZ ;  /* 0x0000000608087c10 */ /* 0x001fe2000ff1e0ff */
[----:B------:R-:W0:Y:S03]  /*0230*/  LDCU.64 UR14, c[0x4][0x8] ;  /* 0x01000100ff0e77ac */ /* 0x000e260008000a00 */
[----:B------:R-:W-:-:S06]  /*0240*/  IADD3.X R9, PT, PT, R7, UR7, RZ, P0, !PT ;  /* 0x0000000707097c10 */ /* 0x000fcc00087fe4ff */
[----:B------:R-:W4:Y:S01]  /*0250*/  LDG.E.128 R8, desc[UR8][R8.64] ;  /* 0x0000000808087981 */ /* 0x000f22000c1e1d00 */
[----:B------:R-:W5:Y:S01]  /*0260*/  S2UR UR7, SR_CgaCtaId ;  /* 0x00000000000779c3 */ /* 0x000f620000008800 */
[----:B------:R-:W-:Y:S01]  /*0270*/  UIADD3 UR6, UPT, UPT, UR5, 0x2000, URZ ;  /* 0x0000200005067890 */ /* 0x000fe2000fffe0ff */
[----:B-1----:R-:W-:Y:S01]  /*0280*/  ISETP.GE.AND P0, PT, R2, UR16, PT ;  /* 0x0000001002007c0c */ /* 0x002fe2000bf06270 */
[----:B------:R-:W-:Y:S01]  /*0290*/  BSSY.RECONVERGENT B0, `(.L_x_27) ;  /* 0x0000324000007945 */ /* 0x000fe20003800200 */
[----:B-----5:R-:W-:Y:S02]  /*02a0*/  ULEA UR5, UR7, UR5, 0x18 ;  /* 0x0000000507057291 */ /* 0x020fe4000f8ec0ff */
[----:B------:R-:W-:Y:S01]  /*02b0*/  ULEA UR6, UR7, UR6, 0x18 ;  /* 0x0000000607067291 */ /* 0x000fe2000f8ec0ff */
[----:B------:R-:W1:Y:S03]  /*02c0*/  LDCU UR7, c[0x0][0x3bc] ;  /* 0x00007780ff0777ac */ /* 0x000e660008000800 */
[----:B------:R-:W-:-:S02]  /*02d0*/  LEA R7, R0, UR5, 0x3 ;  /* 0x0000000500077c11 */ /* 0x000fc4000f8e18ff */
[----:B------:R-:W-:-:S03]  /*02e0*/  LEA R13, R0, UR6, 0x3 ;  /* 0x00000006000d7c11 */ /* 0x000fc6000f8e18ff */
[----:B----4-:R4:W-:Y:S04]  /*02f0*/  STS.64 [R7], R8 ;  /* 0x0000000807007388 */ /* 0x0109e80000000a00 */
[----:B------:R4:W-:Y:S01]  /*0300*/  STS.64 [R13], R10 ;  /* 0x0000000a0d007388 */ /* 0x0009e20000000a00 */
[----:B------:R-:W-:Y:S06]  /*0310*/  BAR.SYNC.DEFER_BLOCKING 0x0 ;  /* 0x0000000000007b1d */ /* 0x000fec0000010000 */
[----:B0123--:R-:W-:Y:S05]  /*0320*/  @P0 BRA `(.L_x_28) ;  /* 0x0000003000680947 */ /* 0x00ffea0003800000 */
[----:B----4-:R-:W-:Y:S02]  /*0330*/  IMAD.U32 R7, RZ, RZ, UR5 ;  /* 0x00000005ff077e24 */ /* 0x010fe4000f8e00ff */
[----:B------:R-:W-:Y:S02]  /*0340*/  IMAD.U32 R20, RZ, RZ, UR6 ;  /* 0x00000006ff147e24 */ /* 0x000fe4000f8e00ff */
[----:B------:R-:W-:Y:S02]  /*0350*/  IMAD.MOV.U32 R21, RZ, RZ, RZ ;  /* 0x000000ffff157224 */ /* 0x000fe400078e00ff */
[----:B------:R-:W-:-:S07]  /*0360*/  IMAD.MOV.U32 R22, RZ, RZ, RZ ;  /* 0x000000ffff167224 */ /* 0x000fce00078e00ff */
.L_x_79:
[----:B------:R-:W2:Y:S01]  /*0370*/  LDG.E.64 R42, desc[UR8][R28.64] ;  /* 0x000000081c2a7981 */ /* 0x000ea2000c1e1b00 */
[----:B------:R-:W-:Y:S01]  /*0380*/  BSSY.RECONVERGENT B1, `(.L_x_29) ;  /* 0x0000008000017945 */ /* 0x000fe20003800200 */
[----:B------:R-:W-:Y:S01]  /*0390*/  IMAD.MOV.U32 R39, RZ, RZ, 0x40000000 ;  /* 0x40000000ff277424 */ /* 0x000fe200078e00ff */
[----:B------:R-:W-:Y:S01]  /*03a0*/  MOV R38, 0x400 ;  /* 0x0000040000267802 */ /* 0x000fe20000000f00 */
[----:B------:R-:W2:Y:S02]  /*03b0*/  LDS.64 R8, [R7] ;  /* 0x0000000007087984 */ /* 0x000ea40000000a00 */
[----:B--2---:R-:W-:-:S08]  /*03c0*/  DADD R42, R42, -R8 ;  /* 0x000000002a2a7229 */ /* 0x004fd00000000808 */
[----:B------:R-:W-:-:S10]  /*03d0*/  DADD R8, -RZ, |R42| ;  /* 0x00000000ff087229 */ /* 0x000fd4000000052a */
[----:B------:R-:W-:-:S07]  /*03e0*/  IMAD.MOV.U32 R23, RZ, RZ, R9 ;  /* 0x000000ffff177224 */ /* 0x000fce00078e0009 */
[----:B------:R-:W-:Y:S05]  /*03f0*/  CALL.REL.NOINC `($_Z43Tiled_Kriging_Kernel_AOAS_Generate_B_MatrixP5PointiS0_i14VariogramModelPA20480_d$__internal_accurate_pow) ;  /* 0x0000006c00707944 */ /* 0x000fea0003c00000 */
[----:B------:R-:W-:Y:S05]  /*0400*/  BSYNC.RECONVERGENT B1 ;  /* 0x0000000000017941 */ /* 0x000fea0003800200 */
.L_x_29:
[----:B------:R-:W2:Y:S01]  /*0410*/  LDG.E.64 R40, desc[UR8][R28.64+0x8] ;  /* 0x000008081c287981 */ /* 0x000ea2000c1e1b00 */
[C---:B------:R-:W-:Y:S01]  /*0420*/  DADD R10, R42.reuse, 2 ;  /* 0x400000002a0a7429 */ /* 0x040fe20000000000 */
[----:B------:R-:W-:Y:S01]  /*0430*/  BSSY.RECONVERGENT B1, `(.L_x_30) ;  /* 0x0000012000017945 */ /* 0x000fe20003800200 */
[C---:B------:R-:W-:Y:S01]  /*0440*/  DSETP.NEU.AND P1, PT, R42.reuse, RZ, PT ;  /* 0x000000ff2a00722a */ /* 0x040fe20003f2d000 */
[----:B------:R-:W2:Y:S01]  /*0450*/  LDS.64 R12, [R20] ;  /* 0x00000000140c7984 */ /* 0x000ea20000000a00 */
[----:B------:R-:W-:-:S06]  /*0460*/  DSETP.NEU.AND P0, PT, R42, 1, PT ;  /* 0x3ff000002a00742a */ /* 0x000fcc0003f0d000 */
[----:B------:R-:W-:Y:S02]  /*0470*/  LOP3.LUT R10, R11, 0x7ff00000, RZ, 0xc0, !PT ;  /* 0x7ff000000b0a7812 */ /* 0x000fe400078ec0ff */
[----:B------:R-:W-:Y:S02]  /*0480*/  FSEL R11, R9, RZ, P1 ;  /* 0x000000ff090b7208 */ /* 0x000fe40000800000 */
[----:B------:R-:W-:Y:S02]  /*0490*/  ISETP.NE.AND P2, PT, R10, 0x7ff00000, PT ;  /* 0x7ff000000a00780c */ /* 0x000fe40003f45270 */
[----:B------:R-:W-:Y:S01]  /*04a0*/  FSEL R10, R8, RZ, P1 ;  /* 0x000000ff080a7208 */ /* 0x000fe20000800000 */
[----:B--2---:R-:W-:-:S08]  /*04b0*/  DADD R40, R40, -R12 ;  /* 0x0000000028287229 */ /* 0x004fd0000000080c */
[----:B------:R-:W-:-:S10]  /*04c0*/  DADD R12, -RZ, |R40| ;  /* 0x00000000ff0c7229 */ /* 0x000fd40000000528 */
[----:B------:R-:W-:Y:S01]  /*04d0*/  IMAD.MOV.U32 R8, RZ, RZ, R12 ;  /* 0x000000ffff087224 */ /* 0x000fe200078e000c */
[----:B------:R-:W-:Y:S06]  /*04e0*/  @P2 BRA `(.L_x_31) ;  /* 0x0000000000182947 */ /* 0x000fec0003800000 */
[----:B------:R-:W-:-:S14]  /*04f0*/  DSETP.NAN.AND P1, PT, R42, R42, PT ;  /* 0x0000002a2a00722a */ /* 0x000fdc0003f28000 */
[----:B------:R-:W-:Y:S01]  /*0500*/  @P1 DADD R10, R42, 2 ;  /* 0x400000002a0a1429 */ /* 0x000fe20000000000 */
[----:B------:R-:W-:Y:S10]  /*0510*/  @P1 BRA `(.L_x_31) ;  /* 0x00000000000c1947 */ /* 0x000ff40003800000 */
[----:B------:R-:W-:-:S14]  /*0520*/  DSETP.NEU.AND P1, PT, |R42|, +INF , PT ;  /* 0x7ff000002a00742a */ /* 0x000fdc0003f2d200 */
[----:B------:R-:W-:Y:S02]  /*0530*/  @!P1 IMAD.MOV.U32 R10, RZ, RZ, 0x0 ;  /* 0x00000000ff0a9424 */ /* 0x000fe400078e00ff */
[----:B------:R-:W-:-:S07]  /*0540*/  @!P1 IMAD.MOV.U32 R11, RZ, RZ, 0x7ff00000 ;  /* 0x7ff00000ff0b9424 */ /* 0x000fce00078e00ff */
.L_x_31:
[----:B------:R-:W-:Y:S05]  /*0550*/  BSYNC.RECONVERGENT B1 ;  /* 0x0000000000017941 */ /* 0x000fea0003800200 */
.L_x_30:
[----:B------:R-:W-:Y:S01]  /*0560*/  BSSY.RECONVERGENT B1, `(.L_x_32) ;  /* 0x0000007000017945 */ /* 0x000fe20003800200 */
[----:B------:R-:W-:Y:S01]  /*0570*/  FSEL R42, R10, RZ, P0 ;  /* 0x000000ff0a2a7208 */ /* 0x000fe20000000000 */
[----:B------:R-:W-:Y:S01]  /*0580*/  IMAD.MOV.U32 R23, RZ, RZ, R13 ;  /* 0x000000ffff177224 */ /* 0x000fe200078e000d */
[----:B------:R-:W-:Y:S01]  /*0590*/  FSEL R43, R11, 1.875, P0 ;  /* 0x3ff000000b2b7808 */ /* 0x000fe20000000000 */
[----:B------:R-:W-:Y:S01]  /*05a0*/  IMAD.MOV.U32 R39, RZ, RZ, 0x40000000 ;  /* 0x40000000ff277424 */ /* 0x000fe200078e00ff */
[----:B------:R-:W-:-:S07]  /*05b0*/  MOV R38, 0x5d0 ;  /* 0x000005d000267802 */ /* 0x000fce0000000f00 */
[----:B------:R-:W-:Y:S05]  /*05c0*/  CALL.REL.NOINC `($_Z43Tiled_Kriging_Kernel_AOAS_Generate_B_MatrixP5PointiS0_i14VariogramModelPA20480_d$__internal_accurate_pow) ;  /* 0x0000006800fc7944 */ /* 0x000fea0003c00000 */
[----:B------:R-:W-:Y:S05]  /*05d0*/  BSYNC.RECONVERGENT B1 ;  /* 0x0000000000017941 */ /* 0x000fea0003800200 */
.L_x_32:
[C---:B------:R-:W-:Y:S01]  /*05e0*/  DADD R10, R40.reuse, 2 ;  /* 0x40000000280a7429 */ /* 0x040fe20000000000 */
[----:B------:R-:W-:Y:S01]  /*05f0*/  BSSY.RECONVERGENT B1, `(.L_x_33) ;  /* 0x000000e000017945 */ /* 0x000fe20003800200 */
[C---:B------:R-:W-:Y:S02]  /*0600*/  DSETP.NEU.AND P1, PT, R40.reuse, RZ, PT ;  /* 0x000000ff2800722a */ /* 0x040fe40003f2d000 */
[----:B------:R-:W-:-:S04]  /*0610*/  DSETP.NEU.AND P0, PT, R40, 1, PT ;  /* 0x3ff000002800742a */ /* 0x000fc80003f0d000 */
[----:B------:R-:W-:Y:S02]  /*0620*/  FSEL R8, R8, RZ, P1 ;  /* 0x000000ff08087208 */ /* 0x000fe40000800000 */
[----:B------:R-:W-:Y:S02]  /*0630*/  LOP3.LUT R10, R11, 0x7ff00000, RZ, 0xc0, !PT ;  /* 0x7ff000000b0a7812 */ /* 0x000fe400078ec0ff */
[----:B------:R-:W-:Y:S02]  /*0640*/  FSEL R9, R9, RZ, P1 ;  /* 0x000000ff09097208 */ /* 0x000fe40000800000 */
[----:B------:R-:W-:-:S13]  /*0650*/  ISETP.NE.AND P2, PT, R10, 0x7ff00000, PT ;  /* 0x7ff000000a00780c */ /* 0x000fda0003f45270 */
[----:B------:R-:W-:Y:S05]  /*0660*/  @P2 BRA `(.L_x_34) ;  /* 0x0000000000182947 */ /* 0x000fea0003800000 */
[----:B------:R-:W-:-:S14]  /*0670*/  DSETP.NAN.AND P1, PT, R40, R40, PT ;  /* 0x000000282800722a */ /* 0x000fdc0003f28000 */
[----:B------:R-:W-:Y:S01]  /*0680*/  @P1 DADD R8, R40, 2 ;  /* 0x4000000028081429 */ /* 0x000fe20000000000 */
[----:B------:R-:W-:Y:S10]  /*0690*/  @P1 BRA `(.L_x_34) ;  /* 0x00000000000c1947 */ /* 0x000ff40003800000 */
[----:B------:R-:W-:-:S14]  /*06a0*/  DSETP.NEU.AND P1, PT, |R40|, +INF , PT ;  /* 0x7ff000002800742a */ /* 0x000fdc0003f2d200 */
[----:B------:R-:W-:Y:S02]  /*06b0*/  @!P1 IMAD.MOV.U32 R8, RZ, RZ, 0x0 ;  /* 0x00000000ff089424 */ /* 0x000fe400078e00ff */
[----:B------:R-:W-:-:S07]  /*06c0*/  @!P1 IMAD.MOV.U32 R9, RZ, RZ, 0x7ff00000 ;  /* 0x7ff00000ff099424 */ /* 0x000fce00078e00ff */
.L_x_34:
[----:B------:R-:W-:Y:S05]  /*06d0*/  BSYNC.RECONVERGENT B1 ;  /* 0x0000000000017941 */ /* 0x000fea0003800200 */
.L_x_33:
[----:B------:R-:W-:Y:S01]  /*06e0*/  FSEL R8, R8, RZ, P0 ;  /* 0x000000ff08087208 */ /* 0x000fe20000000000 */
[----:B------:R-:W-:Y:S01]  /*06f0*/  IMAD.MOV.U32 R10, RZ, RZ, 0x0 ;  /* 0x00000000ff0a7424 */ /* 0x000fe200078e00ff */
[----:B------:R-:W-:Y:S01]  /*0700*/  FSEL R9, R9, 1.875, P0 ;  /* 0x3ff0000009097808 */ /* 0x000fe20000000000 */
[----:B------:R-:W-:Y:S01]  /*0710*/  IMAD.MOV.U32 R11, RZ, RZ, 0x3fd80000 ;  /* 0x3fd80000ff0b7424 */ /* 0x000fe200078e00ff */
[----:B------:R-:W-:Y:S04]  /*0720*/  BSSY.RECONVERGENT B1, `(.L_x_35) ;  /* 0x0000017000017945 */ /* 0x000fe80003800200 */
[----:B------:R-:W-:-:S06]  /*0730*/  DADD R42, R42, R8 ;  /* 0x000000002a2a7229 */ /* 0x000fcc0000000008 */
[----:B------:R-:W0:Y:S04]  /*0740*/  MUFU.RSQ64H R15, R43 ;  /* 0x0000002b000f7308 */ /* 0x000e280000001c00 */
[----:B------:R-:W-:-:S05]  /*0750*/  VIADD R14, R43, 0xfcb00000 ;  /* 0xfcb000002b0e7836 */ /* 0x000fca0000000000 */
[----:B------:R-:W-:Y:S01]  /*0760*/  ISETP.GE.U32.AND P0, PT, R14, 0x7ca00000, PT ;  /* 0x7ca000000e00780c */ /* 0x000fe20003f06070 */
[----:B0-----:R-:W-:-:S08]  /*0770*/  DMUL R8, R14, R14 ;  /* 0x0000000e0e087228 */ /* 0x001fd00000000000 */
[----:B------:R-:W-:-:S08]  /*0780*/  DFMA R8, R42, -R8, 1 ;  /* 0x3ff000002a08742b */ /* 0x000fd00000000808 */
[----:B------:R-:W-:Y:S02]  /*0790*/  DFMA R10, R8, R10, 0.5 ;  /* 0x3fe00000080a742b */ /* 0x000fe4000000000a */
[----:B------:R-:W-:-:S08]  /*07a0*/  DMUL R8, R14, R8 ;  /* 0x000000080e087228 */ /* 0x000fd00000000000 */
[----:B------:R-:W-:-:S08]  /*07b0*/  DFMA R16, R10, R8, R14 ;  /* 0x000000080a10722b */ /* 0x000fd0000000000e */
[----:B------:R-:W-:Y:S02]  /*07c0*/  DMUL R8, R42, R16 ;  /* 0x000000102a087228 */ /* 0x000fe40000000000 */
[----:B------:R-:W-:Y:S02]  /*07d0*/  VIADD R11, R17, 0xfff00000 ;  /* 0xfff00000110b7836 */ /* 0x000fe40000000000 */
[----:B------:R-:W-:-:S04]  /*07e0*/  IMAD.MOV.U32 R10, RZ, RZ, R16 ;  /* 0x000000ffff0a7224 */ /* 0x000fc800078e0010 */
[----:B------:R-:W-:-:S08]  /*07f0*/  DFMA R18, R8, -R8, R42 ;  /* 0x800000080812722b */ /* 0x000fd0000000002a */
[----:B------:R-:W-:Y:S01]  /*0800*/  DFMA R12, R18, R10, R8 ;  /* 0x0000000a120c722b */ /* 0x000fe20000000008 */
[----:B------:R-:W-:Y:S10]  /*0810*/  @!P0 BRA `(.L_x_36) ;  /* 0x00000000001c8947 */ /* 0x000ff40003800000 */
[----:B------:R-:W-:Y:S01]  /*0820*/  IMAD.MOV.U32 R10, RZ, RZ, R16 ;  /* 0x000000ffff0a7224 */ /* 0x000fe200078e0010 */
[----:B------:R-:W-:Y:S01]  /*0830*/  MOV R16, 0x890 ;  /* 0x0000089000107802 */ /* 0x000fe20000000f00 */
[----:B------:R-:W-:Y:S02]  /*0840*/  IMAD.MOV.U32 R12, RZ, RZ, R18 ;  /* 0x000000ffff0c7224 */ /* 0x000fe400078e0012 */
[----:B------:R-:W-:Y:S02]  /*0850*/  IMAD.MOV.U32 R13, RZ, RZ, R19 ;  /* 0x000000ffff0d7224 */ /* 0x000fe400078e0013 */
[----:B------:R-:W-:Y:S02]  /*0860*/  IMAD.MOV.U32 R18, RZ, RZ, R42 ;  /* 0x000000ffff127224 */ /* 0x000fe400078e002a */
[----:B------:R-:W-:-:S07]  /*0870*/  IMAD.MOV.U32 R15, RZ, RZ, R43 ;  /* 0x000000ffff0f7224 */ /* 0x000fce00078e002b */
[----:B------:R-:W-:Y:S05]  /*0880*/  CALL.REL.NOINC `($__internal_1_$__cuda_sm20_dsqrt_rn_f64_mediumpath_v1) ;  /* 0x0000006400a47944 */ /* 0x000fea0003c00000 */
.L_x_36:
[----:B------:R-:W-:Y:S05]  /*0890*/  BSYNC.RECONVERGENT B1 ;  /* 0x0000000000017941 */ /* 0x000fea0003800200 */
.L_x_35:
[----:B------:R-:W0:Y:S01]  /*08a0*/  LDC R8, c[0x0][0x3a0] ;  /* 0x0000e800ff087b82 */ /* 0x000e220000000800 */
[----:B------:R-:W-:Y:S01]  /*08b0*/  BSSY.RECONVERGENT B1, `(.L_x_37) ;  /* 0x00002b3000017945 */ /* 0x000fe20003800200 */
[----:B------:R-:W-:Y:S02]  /*08c0*/  CS2R R10, SRZ ;  /* 0x00000000000a7805 */ /* 0x000fe4000001ff00 */
[----:B0-----:R-:W-:-:S13]  /*08d0*/  ISETP.GT.AND P0, PT, R8, 0x4, PT ;  /* 0x000000040800780c */ /* 0x001fda0003f04270 */
[----:B------:R-:W-:Y:S05]  /*08e0*/  @P0 BRA `(.L_x_38) ;  /* 0x0000001000580947 */ /* 0x000fea0003800000 */
[----:B------:R-:W-:-:S05]  /*08f0*/  VIADD R8, R8, 0xfffffffe ;  /* 0xfffffffe08087836 */ /* 0x000fca0000000000 */
[----:B------:R-:W-:-:S05]  /*0900*/  VIMNMX.U32 R8, PT, PT, R8, 0x3, PT ;  /* 0x0000000308087848 */ /* 0x000fca0003fe0000 */
[----:B------:R-:W-:-:S04]  /*0910*/  IMAD.SHL.U32 R14, R8, 0x4, RZ ;  /* 0x00000004080e7824 */ /* 0x000fc800078e00ff */
[----:B------:R-:W0:Y:S02]  /*0920*/  LDC R8, c[0x2][R14] ;  /* 0x008000000e087b82 */ /* 0x000e240000000800 */
[----:B0-----:R-:W-:-:S04]  /*0930*/  SHF.R.S32.HI R9, RZ, 0x1f, R8 ;  /* 0x0000001fff097819 */ /* 0x001fc80000011408 */
.L_x_590:
[----:B------:R-:W-:Y:S05]  /*0940*/  BRX R8 -0x950                                                                                                                                (*"BRANCH_TARGETS .L_x_591,.L_x_592,.L_x_593,.L_x_39"*) ;  /* 0xfffffff408ac7949 */ /* 0x000fea000383ffff */
.L_x_593:
[----:B------:R-:W0:Y:S01]  /*0950*/  LDCU.64 UR16, c[0x0][0x3b0] ;  /* 0x00007600ff1077ac */ /* 0x000e220008000a00 */
[----:B------:R-:W-:Y:S01]  /*0960*/  DSETP.NEU.AND P0, PT, R42, RZ, PT ;  /* 0x000000ff2a00722a */ /* 0x000fe20003f0d000 */
[----:B0-----:R-:W-:Y:S02]  /*0970*/  IMAD.U32 R10, RZ, RZ, UR16 ;  /* 0x00000010ff0a7e24 */ /* 0x001fe4000f8e00ff */
[----:B------:R-:W-:-:S11]  /*0980*/  IMAD.U32 R11, RZ, RZ, UR17 ;  /* 0x00000011ff0b7e24 */ /* 0x000fd6000f8e00ff */
[----:B------:R-:W-:Y:S05]  /*0990*/  @!P0 BRA `(.L_x_39) ;  /* 0x0000002800908947 */ /* 0x000fea0003800000 */
[----:B------:R-:W0:Y:S01]  /*09a0*/  LDC.64 R14, c[0x0][0x3b8] ;  /* 0x0000ee00ff0e7b82 */ /* 0x000e220000000a00 */
[----:B------:R-:W0:Y:S01]  /*09b0*/  MUFU.RCP64H R9, UR7 ;  /* 0x0000000700097d08 */ /* 0x000e220008001800 */
[----:B------:R-:W-:Y:S01]  /*09c0*/  MOV R8, 0x1 ;  /* 0x0000000100087802 */ /* 0x000fe20000000f00 */
[----:B------:R-:W-:Y:S01]  /*09d0*/  BSSY.RECONVERGENT B3, `(.L_x_40) ;  /* 0x0000014000037945 */ /* 0x000fe20003800200 */
[----:B------:R-:W-:-:S04]  /*09e0*/  FSETP.GEU.AND P1, PT, |R13|, 6.5827683646048100446e-37, PT ;  /* 0x036000000d00780b */ /* 0x000fc80003f2e200 */
[----:B0-----:R-:W-:-:S08]  /*09f0*/  DFMA R10, R8, -R14, 1 ;  /* 0x3ff00000080a742b */ /* 0x001fd0000000080e */
[----:B------:R-:W-:-:S08]  /*0a00*/  DFMA R10, R10, R10, R10 ;  /* 0x0000000a0a0a722b */ /* 0x000fd0000000000a */
[----:B------:R-:W-:-:S08]  /*0a10*/  DFMA R10, R8, R10, R8 ;  /* 0x0000000a080a722b */ /* 0x000fd00000000008 */
[----:B------:R-:W-:-:S08]  /*0a20*/  DFMA R8, R10, -R14, 1 ;  /* 0x3ff000000a08742b */ /* 0x000fd0000000080e */
[----:B------:R-:W-:-:S08]  /*0a30*/  DFMA R8, R10, R8, R10 ;  /* 0x000000080a08722b */ /* 0x000fd0000000000a */
[----:B------:R-:W-:-:S08]  /*0a40*/  DMUL R40, R8, R12 ;  /* 0x0000000c08287228 */ /* 0x000fd00000000000 */
[----:B------:R-:W-:-:S08]  /*0a50*/  DFMA R10, R40, -R14, R12 ;  /* 0x8000000e280a722b */ /* 0x000fd0000000000c */
[----:B------:R-:W-:-:S10]  /*0a60*/  DFMA R40, R8, R10, R40 ;  /* 0x0000000a0828722b */ /* 0x000fd40000000028 */
[----:B------:R-:W-:-:S05]  /*0a70*/  FFMA R8, RZ, UR7, R41 ;  /* 0x00000007ff087c23 */ /* 0x000fca0008000029 */
[----:B------:R-:W-:-:S13]  /*0a80*/  FSETP.GT.AND P0, PT, |R8|, 1.469367938527859385e-39, PT ;  /* 0x001000000800780b */ /* 0x000fda0003f04200 */
[----:B------:R-:W-:Y:S05]  /*0a90*/  @P0 BRA P1, `(.L_x_41) ;  /* 0x00000000001c0947 */ /* 0x000fea0000800000 */
[----:B------:R-:W0:Y:S01]  /*0aa0*/  LDCU.64 UR16, c[0x0][0x3b8] ;  /* 0x00007700ff1077ac */ /* 0x000e220008000a00 */
[----:B------:R-:W-:Y:S01]  /*0ab0*/  MOV R30, 0xaf0 ;  /* 0x00000af0001e7802 */ /* 0x000fe20000000f00 */
[----:B0-----:R-:W-:Y:S02]  /*0ac0*/  IMAD.U32 R8, RZ, RZ, UR16 ;  /* 0x00000010ff087e24 */ /* 0x001fe4000f8e00ff */
[----:B------:R-:W-:-:S07]  /*0ad0*/  IMAD.U32 R9, RZ, RZ, UR17 ;  /* 0x00000011ff097e24 */ /* 0x000fce000f8e00ff */
[----:B------:R-:W-:Y:S05]  /*0ae0*/  CALL.REL.NOINC `($__internal_0_$__cuda_sm20_div_rn_f64_full) ;  /* 0x0000005c00947944 */ /* 0x000fea0003c00000 */
[----:B------:R-:W-:Y:S02]  /*0af0*/  IMAD.MOV.U32 R40, RZ, RZ, R8 ;  /* 0x000000ffff287224 */ /* 0x000fe400078e0008 */
[----:B------:R-:W-:-:S07]  /*0b00*/  IMAD.MOV.U32 R41, RZ, RZ, R9 ;  /* 0x000000ffff297224 */ /* 0x000fce00078e0009 */
.L_x_41:
[----:B------:R-:W-:Y:S05]  /*0b10*/  BSYNC.RECONVERGENT B3 ;  /* 0x0000000000037941 */ /* 0x000fea0003800200 */
.L_x_40:
[----:B------:R-:W-:Y:S01]  /*0b20*/  DADD R8, -RZ, |R40| ;  /* 0x00000000ff087229 */ /* 0x000fe20000000528 */
[----:B------:R-:W-:Y:S01]  /*0b30*/  BSSY.RECONVERGENT B2, `(.L_x_42) ;  /* 0x0000005000027945 */ /* 0x000fe20003800200 */
[----:B------:R-:W-:Y:S01]  /*0b40*/  IMAD.MOV.U32 R39, RZ, RZ, 0x40000000 ;  /* 0x40000000ff277424 */ /* 0x000fe200078e00ff */
[----:B------:R-:W-:-:S07]  /*0b50*/  MOV R38, 0xb80 ;  /* 0x00000b8000267802 */ /* 0x000fce0000000f00 */
[----:B------:R-:W-:-:S07]  /*0b60*/  IMAD.MOV.U32 R23, RZ, RZ, R9 ;  /* 0x000000ffff177224 */ /* 0x000fce00078e0009 */
[----:B------:R-:W-:Y:S05]  /*0b70*/  CALL.REL.NOINC `($_Z43Tiled_Kriging_Kernel_AOAS_Generate_B_MatrixP5PointiS0_i14VariogramModelPA20480_d$__internal_accurate_pow) ;  /* 0x0000006400907944 */ /* 0x000fea0003c00000 */
[----:B------:R-:W-:Y:S05]  /*0b80*/  BSYNC.RECONVERGENT B2 ;  /* 0x0000000000027941 */ /* 0x000fea0003800200 */
.L_x_42:
[C---:B------:R-:W-:Y:S01]  /*0b90*/  DADD R10, R40.reuse, 2 ;  /* 0x40000000280a7429 */ /* 0x040fe20000000000 */
[----:B------:R-:W-:Y:S01]  /*0ba0*/  BSSY.RECONVERGENT B2, `(.L_x_43) ;  /* 0x000000d000027945 */ /* 0x000fe20003800200 */
[----:B------:R-:W-:-:S06]  /*0bb0*/  DSETP.NEU.AND P0, PT, R40, RZ, PT ;  /* 0x000000ff2800722a */ /* 0x000fcc0003f0d000 */
        /* <DEDUP_REMOVED lines=11> */
.L_x_44:
[----:B------:R-:W-:Y:S05]  /*0c70*/  BSYNC.RECONVERGENT B2 ;  /* 0x0000000000027941 */ /* 0x000fea0003800200 */
.L_x_43:
[----:B------:R-:W-:Y:S01]  /*0c80*/  DADD R8, -RZ, -R8 ;  /* 0x00000000ff087229 */ /* 0x000fe20000000908 */
[----:B------:R-:W-:Y:S01]  /*0c90*/  IMAD.MOV.U32 R10, RZ, RZ, 0x652b82fe ;  /* 0x652b82feff0a7424 */ /* 0x000fe200078e00ff */
[----:B------:R-:W-:Y:S01]  /*0ca0*/  DSETP.NEU.AND P0, PT, R40, 1, PT ;  /* 0x3ff000002800742a */ /* 0x000fe20003f0d000 */
[----:B------:R-:W-:Y:S01]  /*0cb0*/  IMAD.MOV.U32 R11, RZ, RZ, 0x3ff71547 ;  /* 0x3ff71547ff0b7424 */ /* 0x000fe200078e00ff */
[----:B------:R-:W-:Y:S01]  /*0cc0*/  UMOV UR16, 0xfefa39ef ;  /* 0xfefa39ef00107882 */ /* 0x000fe20000000000 */
[----:B------:R-:W-:Y:S01]  /*0cd0*/  UMOV UR17, 0x3fe62e42 ;  /* 0x3fe62e4200117882 */ /* 0x000fe20000000000 */
[----:B------:R-:W-:Y:S04]  /*0ce0*/  BSSY.RECONVERGENT B2, `(.L_x_45) ;  /* 0x0000039000027945 */ /* 0x000fe80003800200 */
[----:B------:R-:W-:-:S02]  /*0cf0*/  FSEL R8, R8, RZ, P0 ;  /* 0x000000ff08087208 */ /* 0x000fc40000000000 */
[----:B------:R-:W-:-:S04]  /*0d00*/  FSEL R9, R9, -1.875, P0 ;  /* 0xbff0000009097808 */ /* 0x000fc80000000000 */
[----:B------:R-:W-:Y:S02]  /*0d10*/  FSETP.GEU.AND P0, PT, |R9|, 4.1917929649353027344, PT ;  /* 0x4086232b0900780b */ /* 0x000fe40003f0e200 */
[----:B------:R-:W-:-:S08]  /*0d20*/  DFMA R10, R8, R10, 6.75539944105574400000e+15 ;  /* 0x43380000080a742b */ /* 0x000fd0000000000a */
[----:B------:R-:W-:-:S08]  /*0d30*/  DADD R12, R10, -6.75539944105574400000e+15 ;  /* 0xc33800000a0c7429 */ /* 0x000fd00000000000 */
[----:B------:R-:W-:Y:S01]  /*0d40*/  DFMA R14, R12, -UR16, R8 ;  /* 0x800000100c0e7c2b */ /* 0x000fe20008000008 */
[----:B------:R-:W-:Y:S01]  /*0d50*/  UMOV UR16, 0x3b39803f ;  /* 0x3b39803f00107882 */ /* 0x000fe20000000000 */
[----:B------:R-:W-:-:S06]  /*0d60*/  UMOV UR17, 0x3c7abc9e ;  /* 0x3c7abc9e00117882 */ /* 0x000fcc0000000000 */
[----:B------:R-:W-:Y:S01]  /*0d70*/  DFMA R12, R12, -UR16, R14 ;  /* 0x800000100c0c7c2b */ /* 0x000fe2000800000e */
[----:B------:R-:W-:Y:S01]  /*0d80*/  UMOV UR16, 0x69ce2bdf ;  /* 0x69ce2bdf00107882 */ /* 0x000fe20000000000 */
[----:B------:R-:W-:Y:S01]  /*0d90*/  IMAD.MOV.U32 R14, RZ, RZ, -0x35dec16 ;  /* 0xfca213eaff0e7424 */ /* 0x000fe200078e00ff */
[----:B------:R-:W-:Y:S01]  /*0da0*/  UMOV UR17, 0x3e5ade15 ;  /* 0x3e5ade1500117882 */ /* 0x000fe20000000000 */
[----:B------:R-:W-:-:S06]  /*0db0*/  IMAD.MOV.U32 R15, RZ, RZ, 0x3e928af3 ;  /* 0x3e928af3ff0f7424 */ /* 0x000fcc00078e00ff */
[----:B------:R-:W-:Y:S01]  /*0dc0*/  DFMA R14, R12, UR16, R14 ;  /* 0x000000100c0e7c2b */ /* 0x000fe2000800000e */
[----:B------:R-:W-:Y:S01]  /*0dd0*/  UMOV UR16, 0x62401315 ;  /* 0x6240131500107882 */ /* 0x000fe20000000000 */
[----:B------:R-:W-:-:S06]  /*0de0*/  UMOV UR17, 0x3ec71dee ;  /* 0x3ec71dee00117882 */ /* 0x000fcc0000000000 */
[----:B------:R-:W-:Y:S01]  /*0df0*/  DFMA R14, R12, R14, UR16 ;  /* 0x000000100c0e7e2b */ /* 0x000fe2000800000e */
        /* <DEDUP_REMOVED lines=20> */
[----:B------:R-:W-:-:S08]  /*0f40*/  DFMA R14, R12, R14, UR16 ;  /* 0x000000100c0e7e2b */ /* 0x000fd0000800000e */
[----:B------:R-:W-:-:S08]  /*0f50*/  DFMA R14, R12, R14, 1 ;  /* 0x3ff000000c0e742b */ /* 0x000fd0000000000e */
[----:B------:R-:W-:-:S10]  /*0f60*/  DFMA R14, R12, R14, 1 ;  /* 0x3ff000000c0e742b */ /* 0x000fd4000000000e */
[----:B------:R-:W-:Y:S02]  /*0f70*/  IMAD R13, R10, 0x100000, R15 ;  /* 0x001000000a0d7824 */ /* 0x000fe400078e020f */
[----:B------:R-:W-:Y:S01]  /*0f80*/  IMAD.MOV.U32 R12, RZ, RZ, R14 ;  /* 0x000000ffff0c7224 */ /* 0x000fe200078e000e */
[----:B------:R-:W-:Y:S06]  /*0f90*/  @!P0 BRA `(.L_x_46) ;  /* 0x0000000000348947 */ /* 0x000fec0003800000 */
[----:B------:R-:W-:Y:S01]  /*0fa0*/  FSETP.GEU.AND P1, PT, |R9|, 4.2275390625, PT ;  /* 0x408748000900780b */ /* 0x000fe20003f2e200 */
[C---:B------:R-:W-:Y:S02]  /*0fb0*/  DADD R12, R8.reuse, +INF ;  /* 0x7ff00000080c7429 */ /* 0x040fe40000000000 */
[----:B------:R-:W-:-:S08]  /*0fc0*/  DSETP.GEU.AND P0, PT, R8, RZ, PT ;  /* 0x000000ff0800722a */ /* 0x000fd00003f0e000 */
[----:B------:R-:W-:Y:S02]  /*0fd0*/  FSEL R12, R12, RZ, P0 ;  /* 0x000000ff0c0c7208 */ /* 0x000fe40000000000 */
[----:B------:R-:W-:Y:S01]  /*0fe0*/  @!P1 LEA.HI R11, R10, R10, RZ, 0x1 ;  /* 0x0000000a0a0b9211 */ /* 0x000fe200078f08ff */
[----:B------:R-:W-:Y:S01]  /*0ff0*/  @!P1 IMAD.MOV.U32 R8, RZ, RZ, R14 ;  /* 0x000000ffff089224 */ /* 0x000fe200078e000e */
[----:B------:R-:W-:Y:S02]  /*1000*/  FSEL R13, R13, RZ, P0 ;  /* 0x000000ff0d0d7208 */ /* 0x000fe40000000000 */
[----:B------:R-:W-:-:S05]  /*1010*/  @!P1 SHF.R.S32.HI R11, RZ, 0x1, R11 ;  /* 0x00000001ff0b9819 */ /* 0x000fca000001140b */
[----:B------:R-:W-:Y:S02]  /*1020*/  @!P1 IMAD.IADD R10, R10, 0x1, -R11 ;  /* 0x000000010a0a9824 */ /* 0x000fe400078e0a0b */
[----:B------:R-:W-:-:S03]  /*1030*/  @!P1 IMAD R9, R11, 0x100000, R15 ;  /* 0x001000000b099824 */ /* 0x000fc600078e020f */
[----:B------:R-:W-:Y:S01]  /*1040*/  @!P1 LEA R11, R10, 0x3ff00000, 0x14 ;  /* 0x3ff000000a0b9811 */ /* 0x000fe200078ea0ff */
[----:B------:R-:W-:-:S06]  /*1050*/  @!P1 IMAD.MOV.U32 R10, RZ, RZ, RZ ;  /* 0x000000ffff0a9224 */ /* 0x000fcc00078e00ff */
[----:B------:R-:W-:-:S11]  /*1060*/  @!P1 DMUL R12, R8, R10 ;  /* 0x0000000a080c9228 */ /* 0x000fd60000000000 */
.L_x_46:
[----:B------:R-:W-:Y:S05]  /*1070*/  BSYNC.RECONVERGENT B2 ;  /* 0x0000000000027941 */ /* 0x000fea0003800200 */
.L_x_45:
[----:B------:R-:W-:Y:S01]  /*1080*/  DMUL R10, R24, R12 ;  /* 0x0000000c180a7228 */ /* 0x000fe20000000000 */
[----:B------:R-:W-:Y:S10]  /*1090*/  BRA `(.L_x_39) ;  /* 0x0000002000d07947 */ /* 0x000ff40003800000 */
.L_x_591:
[----:B------:R-:W0:Y:S01]  /*10a0*/  LDC.64 R8, c[0x0][0x3b8] ;  /* 0x0000ee00ff087b82 */ /* 0x000e220000000a00 */
[----:B------:R-:W1:Y:S02]  /*10b0*/  LDCU.64 UR16, c[0x0][0x3b0] ;  /* 0x00007600ff1077ac */ /* 0x000e640008000a00 */
[----:B-1----:R-:W-:Y:S02]  /*10c0*/  IMAD.U32 R10, RZ, RZ, UR16 ;  /* 0x00000010ff0a7e24 */ /* 0x002fe4000f8e00ff */
[----:B------:R-:W-:Y:S01]  /*10d0*/  IMAD.U32 R11, RZ, RZ, UR17 ;  /* 0x00000011ff0b7e24 */ /* 0x000fe2000f8e00ff */
[----:B0-----:R-:W-:-:S06]  /*10e0*/  DSETP.GEU.AND P0, PT, R12, R8, PT ;  /* 0x000000080c00722a */ /* 0x001fcc0003f0e000 */
[----:B------:R-:W-:-:S14]  /*10f0*/  DSETP.EQ.OR P0, PT, R42, RZ, P0 ;  /* 0x000000ff2a00722a */ /* 0x000fdc0000702400 */
[----:B------:R-:W-:Y:S05]  /*1100*/  @P0 BRA `(.L_x_39) ;  /* 0x0000002000b40947 */ /* 0x000fea0003800000 */
[----:B------:R-:W0:Y:S01]  /*1110*/  MUFU.RCP64H R11, UR7 ;  /* 0x00000007000b7d08 */ /* 0x000e220008001800 */
[----:B------:R-:W-:Y:S01]  /*1120*/  IMAD.MOV.U32 R10, RZ, RZ, 0x1 ;  /* 0x00000001ff0a7424 */ /* 0x000fe200078e00ff */
[----:B------:R-:W-:Y:S01]  /*1130*/  FSETP.GEU.AND P1, PT, |R13|, 6.5827683646048100446e-37, PT ;  /* 0x036000000d00780b */ /* 0x000fe20003f2e200 */
[----:B------:R-:W-:Y:S04]  /*1140*/  BSSY.RECONVERGENT B3, `(.L_x_47) ;  /* 0x0000013000037945 */ /* 0x000fe80003800200 */
        /* <DEDUP_REMOVED lines=18> */
.L_x_48:
[----:B------:R-:W-:Y:S05]  /*1270*/  BSYNC.RECONVERGENT B3 ;  /* 0x0000000000037941 */ /* 0x000fea0003800200 */
.L_x_47:
[----:B------:R-:W-:Y:S01]  /*1280*/  DADD R8, -RZ, |R40| ;  /* 0x00000000ff087229 */ /* 0x000fe20000000528 */
[----:B------:R-:W-:Y:S01]  /*1290*/  BSSY.RECONVERGENT B2, `(.L_x_49) ;  /* 0x0000005000027945 */ /* 0x000fe20003800200 */
[----:B------:R-:W-:Y:S01]  /*12a0*/  IMAD.MOV.U32 R39, RZ, RZ, 0x40080000 ;  /* 0x40080000ff277424 */ /* 0x000fe200078e00ff */
[----:B------:R-:W-:-:S07]  /*12b0*/  MOV R38, 0x12e0 ;  /* 0x000012e000267802 */ /* 0x000fce0000000f00 */
[----:B------:R-:W-:-:S07]  /*12c0*/  IMAD.MOV.U32 R23, RZ, RZ, R9 ;  /* 0x000000ffff177224 */ /* 0x000fce00078e0009 */
[----:B------:R-:W-:Y:S05]  /*12d0*/  CALL.REL.NOINC `($_Z43Tiled_Kriging_Kernel_AOAS_Generate_B_MatrixP5PointiS0_i14VariogramModelPA20480_d$__internal_accurate_pow) ;  /* 0x0000005c00b87944 */ /* 0x000fea0003c00000 */
[----:B------:R-:W-:Y:S05]  /*12e0*/  BSYNC.RECONVERGENT B2 ;  /* 0x0000000000027941 */ /* 0x000fea0003800200 */
.L_x_49:
[C---:B------:R-:W-:Y:S01]  /*12f0*/  DADD R10, R40.reuse, 3 ;  /* 0x40080000280a7429 */ /* 0x040fe20000000000 */
[----:B------:R-:W-:Y:S01]  /*1300*/  ISETP.GE.AND P0, PT, R41, RZ, PT ;  /* 0x000000ff2900720c */ /* 0x000fe20003f06270 */
[----:B------:R-:W-:Y:S01]  /*1310*/  DADD R12, -RZ, -R8 ;  /* 0x00000000ff0c7229 */ /* 0x000fe20000000908 */
[----:B------:R-:W-:Y:S01]  /*1320*/  BSSY.RECONVERGENT B2, `(.L_x_50) ;  /* 0x0000010000027945 */ /* 0x000fe20003800200 */
[----:B------:R-:W-:-:S06]  /*1330*/  DSETP.NEU.AND P1, PT, R40, RZ, PT ;  /* 0x000000ff2800722a */ /* 0x000fcc0003f2d000 */
[----:B------:R-:W-:Y:S02]  /*1340*/  LOP3.LUT R10, R11, 0x7ff00000, RZ, 0xc0, !PT ;  /* 0x7ff000000b0a7812 */ /* 0x000fe400078ec0ff */
[----:B------:R-:W-:Y:S02]  /*1350*/  FSEL R8, R12, R8, !P0 ;  /* 0x000000080c087208 */ /* 0x000fe40004000000 */
[----:B------:R-:W-:Y:S02]  /*1360*/  ISETP.NE.AND P2, PT, R10, 0x7ff00000, PT ;  /* 0x7ff000000a00780c */ /* 0x000fe40003f45270 */
[----:B------:R-:W-:Y:S02]  /*1370*/  FSEL R9, R13, R9, !P0 ;  /* 0x000000090d097208 */ /* 0x000fe40004000000 */
[----:B------:R-:W-:Y:S02]  /*1380*/  FSEL R8, R8, RZ, P1 ;  /* 0x000000ff08087208 */ /* 0x000fe40000800000 */
[----:B------:R-:W-:-:S07]  /*1390*/  FSEL R9, R41, R9, !P1 ;  /* 0x0000000929097208 */ /* 0x000fce0004800000 */
[----:B------:R-:W-:Y:S05]  /*13a0*/  @P2 BRA `(.L_x_51) ;  /* 0x00000000001c2947 */ /* 0x000fea0003800000 */
[----:B------:R-:W-:-:S14]  /*13b0*/  DSETP.NAN.AND P1, PT, R40, R40, PT ;  /* 0x000000282800722a */ /* 0x000fdc0003f28000 */
[----:B------:R-:W-:Y:S01]  /*13c0*/  @P1 DADD R8, R40, 3 ;  /* 0x4008000028081429 */ /* 0x000fe20000000000 */
[----:B------:R-:W-:Y:S10]  /*13d0*/  @P1 BRA `(.L_x_51) ;  /* 0x0000000000101947 */ /* 0x000ff40003800000 */
[----:B------:R-:W-:-:S14]  /*13e0*/  DSETP.NEU.AND P1, PT, |R40|, +INF , PT ;  /* 0x7ff000002800742a */ /* 0x000fdc0003f2d200 */
[----:B------:R-:W-:Y:S02]  /*13f0*/  @!P1 IMAD.MOV.U32 R10, RZ, RZ, -0x100000 ;  /* 0xfff00000ff0a9424 */ /* 0x000fe400078e00ff */
[----:B------:R-:W-:-:S03]  /*1400*/  @!P1 IMAD.MOV.U32 R8, RZ, RZ, RZ ;  /* 0x000000ffff089224 */ /* 0x000fc600078e00ff */
[----:B------:R-:W-:-:S07]  /*1410*/  @!P1 SEL R9, R10, 0x7ff00000, !P0 ;  /* 0x7ff000000a099807 */ /* 0x000fce0004000000 */
.L_x_51:
[----:B------:R-:W-:Y:S05]  /*1420*/  BSYNC.RECONVERGENT B2 ;  /* 0x0000000000027941 */ /* 0x000fea0003800200 */
.L_x_50:
[----:B------:R-:W-:Y:S02]  /*1430*/  DMUL R8, R8, 0.5 ;  /* 0x3fe0000008087828 */ /* 0x000fe40000000000 */
[----:B------:R-:W-:-:S08]  /*1440*/  DSETP.NEU.AND P0, PT, R40, 1, PT ;  /* 0x3ff000002800742a */ /* 0x000fd00003f0d000 */
[----:B------:R-:W-:Y:S02]  /*1450*/  FSEL R8, R8, RZ, P0 ;  /* 0x000000ff08087208 */ /* 0x000fe40000000000 */
[----:B------:R-:W-:-:S06]  /*1460*/  FSEL R9, R9, 1.75, P0 ;  /* 0x3fe0000009097808 */ /* 0x000fcc0000000000 */
[----:B------:R-:W-:-:S08]  /*1470*/  DFMA R40, R40, -1.5, R8 ;  /* 0xbff800002828782b */ /* 0x000fd00000000008 */
[----:B------:R-:W-:-:S08]  /*1480*/  DADD R40, R40, 1 ;  /* 0x3ff0000028287429 */ /* 0x000fd00000000000 */
[----:B------:R-:W-:Y:S01]  /*1490*/  DMUL R10, R40, UR12 ;  /* 0x0000000c280a7c28 */ /* 0x000fe20008000000 */
[----:B------:R-:W-:Y:S10]  /*14a0*/  BRA `(.L_x_39) ;  /* 0x0000001c00cc7947 */ /* 0x000ff40003800000 */
.L_x_592:
        /* <DEDUP_REMOVED lines=8> */
[----:B------:R-:W-:Y:S05]  /*1530*/  BSSY.RECONVERGENT B3, `(.L_x_52) ;  /* 0x0000013000037945 */ /* 0x000fea0003800200 */
[----:B0-----:R-:W-:-:S08]  /*1540*/  DFMA R14, R8, -R10, 1 ;  /* 0x3ff00000080e742b */ /* 0x001fd0000000080a */
[----:B------:R-:W-:-:S08]  /*1550*/  DFMA R14, R14, R14, R14 ;  /* 0x0000000e0e0e722b */ /* 0x000fd0000000000e */
[----:B------:R-:W-:-:S08]  /*1560*/  DFMA R14, R8, R14, R8 ;  /* 0x0000000e080e722b */ /* 0x000fd00000000008 */
[----:B------:R-:W-:-:S08]  /*1570*/  DFMA R8, R14, -R10, 1 ;  /* 0x3ff000000e08742b */ /* 0x000fd0000000080a */
[----:B------:R-:W-:-:S08]  /*1580*/  DFMA R14, R14, R8, R14 ;  /* 0x000000080e0e722b */ /* 0x000fd0000000000e */
[----:B------:R-:W-:-:S08]  /*1590*/  DMUL R8, R14, -R12 ;  /* 0x8000000c0e087228 */ /* 0x000fd00000000000 */
[--C-:B------:R-:W-:Y:S02]  /*15a0*/  DFMA R10, R8, -R10, -R12.reuse ;  /* 0x8000000a080a722b */ /* 0x100fe4000000080c */
[----:B------:R-:W-:-:S06]  /*15b0*/  DADD R12, -RZ, -R12 ;  /* 0x00000000ff0c7229 */ /* 0x000fcc000000090c */
[----:B------:R-:W-:-:S04]  /*15c0*/  DFMA R8, R14, R10, R8 ;  /* 0x0000000a0e08722b */ /* 0x000fc80000000008 */
[----:B------:R-:W-:-:S06]  /*15d0*/  FSETP.GEU.AND P1, PT, |R13|, 6.5827683646048100446e-37, PT ;  /* 0x036000000d00780b */ /* 0x000fcc0003f2e200 */
        /* <DEDUP_REMOVED lines=8> */
.L_x_53:
[----:B------:R-:W-:Y:S05]  /*1660*/  BSYNC.RECONVERGENT B3 ;  /* 0x0000000000037941 */ /* 0x000fea0003800200 */
.L_x_52:
[----:B------:R-:W-:Y:S01]  /*1670*/  IMAD.MOV.U32 R10, RZ, RZ, 0x652b82fe ;  /* 0x652b82feff0a7424 */ /* 0x000fe200078e00ff */
[----:B------:R-:W-:Y:S01]  /*1680*/  UMOV UR16, 0xfefa39ef ;  /* 0xfefa39ef00107882 */ /* 0x000fe20000000000 */
[----:B------:R-:W-:Y:S01]  /*1690*/  IMAD.MOV.U32 R11, RZ, RZ, 0x3ff71547 ;  /* 0x3ff71547ff0b7424 */ /* 0x000fe200078e00ff */
[----:B------:R-:W-:Y:S01]  /*16a0*/  UMOV UR17, 0x3fe62e42 ;  /* 0x3fe62e4200117882 */ /* 0x000fe20000000000 */
[----:B------:R-:W-:Y:S01]  /*16b0*/  FSETP.GEU.AND P0, PT, |R9|, 4.1917929649353027344, PT ;  /* 0x4086232b0900780b */ /* 0x000fe20003f0e200 */
[----:B------:R-:W-:Y:S03]  /*16c0*/  BSSY.RECONVERGENT B2, `(.L_x_54) ;  /* 0x0000036000027945 */ /* 0x000fe60003800200 */
        /* <DEDUP_REMOVED lines=53> */
.L_x_55:
[----:B------:R-:W-:Y:S05]  /*1a20*/  BSYNC.RECONVERGENT B2 ;  /* 0x0000000000027941 */ /* 0x000fea0003800200 */
.L_x_54:
[----:B------:R-:W-:Y:S01]  /*1a30*/  DMUL R10, R24, R12 ;  /* 0x0000000c180a7228 */ /* 0x000fe20000000000 */
[----:B------:R-:W-:Y:S10]  /*1a40*/  BRA `(.L_x_39) ;  /* 0x0000001800647947 */ /* 0x000ff40003800000 */
.L_x_38:
[----:B------:R-:W-:-:S05]  /*1a50*/  IMAD.MOV.U32 R9, RZ, RZ, -0x5 ;  /* 0xfffffffbff097424 */ /* 0x000fca00078e00ff */
[----:B------:R-:W-:-:S05]  /*1a60*/  VIADDMNMX.U32 R8, R8, R9, 0x3, PT ;  /* 0x0000000308087446 */ /* 0x000fca0003800009 */
[----:B------:R-:W-:-:S04]  /*1a70*/  IMAD.SHL.U32 R14, R8, 0x4, RZ ;  /* 0x00000004080e7824 */ /* 0x000fc800078e00ff */
[----:B------:R-:W0:Y:S02]  /*1a80*/  LDC R8, c[0x2][R14+0x10] ;  /* 0x008004000e087b82 */ /* 0x000e240000000800 */
[----:B0-----:R-:W-:-:S04]  /*1a90*/  SHF.R.S32.HI R9, RZ, 0x1f, R8 ;  /* 0x0000001fff097819 */ /* 0x001fc80000011408 */
.L_x_595:
[----:B------:R-:W-:Y:S05]  /*1aa0*/  BRX R8 -0x1ab0                                                                                                                               (*"BRANCH_TARGETS .L_x_596,.L_x_597,.L_x_598,.L_x_39"*) ;  /* 0xffffffe408547949 */ /* 0x000fea000383ffff */
.L_x_598:
[----:B------:R-:W0:Y:S01]  /*1ab0*/  LDC.64 R8, c[0x0][0x3b8] ;  /* 0x0000ee00ff087b82 */ /* 0x000e220000000a00 */
[----:B------:R-:W1:Y:S02]  /*1ac0*/  LDCU.64 UR16, c[0x0][0x3b0] ;  /* 0x00007600ff1077ac */ /* 0x000e640008000a00 */
[----:B-1----:R-:W-:Y:S02]  /*1ad0*/  IMAD.U32 R10, RZ, RZ, UR16 ;  /* 0x00000010ff0a7e24 */ /* 0x002fe4000f8e00ff */
[----:B------:R-:W-:Y:S01]  /*1ae0*/  IMAD.U32 R11, RZ, RZ, UR17 ;  /* 0x00000011ff0b7e24 */ /* 0x000fe2000f8e00ff */
[----:B0-----:R-:W-:-:S06]  /*1af0*/  DSETP.GT.AND P0, PT, R12, R8, PT ;  /* 0x000000080c00722a */ /* 0x001fcc0003f04000 */
        /* <DEDUP_REMOVED lines=24> */
.L_x_57:
[----:B------:R-:W-:Y:S05]  /*1c80*/  BSYNC.RECONVERGENT B3 ;  /* 0x0000000000037941 */ /* 0x000fea0003800200 */
.L_x_56:
[----:B------:R-:W-:Y:S01]  /*1c90*/  DADD R8, -RZ, |R42| ;  /* 0x00000000ff087229 */ /* 0x000fe2000000052a */
[----:B------:R-:W-:Y:S09]  /*1ca0*/  BSSY.RECONVERGENT B2, `(.L_x_58) ;  /* 0x0000080000027945 */ /* 0x000ff20003800200 */
[----:B------:R-:W-:-:S13]  /*1cb0*/  ISETP.GT.AND P0, PT, R9, 0x3fe26665, PT ;  /* 0x3fe266650900780c */ /* 0x000fda0003f04270 */
[----:B------:R-:W-:Y:S05]  /*1cc0*/  @P0 BRA `(.L_x_59) ;  /* 0x0000000000d40947 */ /* 0x000fea0003800000 */
[----:B------:R-:W-:Y:S01]  /*1cd0*/  DMUL R10, R42, R42 ;  /* 0x0000002a2a0a7228 */ /* 0x000fe20000000000 */
[----:B------:R-:W-:Y:S01]  /*1ce0*/  IMAD.MOV.U32 R12, RZ, RZ, 0x180754af ;  /* 0x180754afff0c7424 */ /* 0x000fe200078e00ff */
[----:B------:R-:W-:Y:S01]  /*1cf0*/  UMOV UR16, 0xdc1895e9 ;  /* 0xdc1895e900107882 */ /* 0x000fe20000000000 */
[----:B------:R-:W-:Y:S01]  /*1d00*/  IMAD.MOV.U32 R13, RZ, RZ, 0x3fb3823b ;  /* 0x3fb3823bff0d7424 */ /* 0x000fe200078e00ff */
[----:B------:R-:W-:Y:S01]  /*1d10*/  UMOV UR17, 0x3fb0066b ;  /* 0x3fb0066b00117882 */ /* 0x000fe20000000000 */
[----:B------:R-:W-:-:S04]  /*1d20*/  ISETP.GT.AND P0, PT, R43, -0x1, PT ;  /* 0xffffffff2b00780c */ /* 0x000fc80003f04270 */
[----:B------:R-:W-:Y:S01]  /*1d30*/  DFMA R12, R10, UR16, -R12 ;  /* 0x000000100a0c7c2b */ /* 0x000fe2000800080c */
[----:B------:R-:W-:Y:S01]  /*1d40*/  UMOV UR16, 0xcc2f79ae ;  /* 0xcc2f79ae00107882 */ /* 0x000fe20000000000 */
[----:B------:R-:W-:-:S06]  /*1d50*/  UMOV UR17, 0x3fb11e52 ;  /* 0x3fb11e5200117882 */ /* 0x000fcc0000000000 */
[----:B------:R-:W-:Y:S01]  /*1d60*/  DFMA R12, R10, R12, UR16 ;  /* 0x000000100a0c7e2b */ /* 0x000fe2000800000c */
[----:B------:R-:W-:Y:S01]  /*1d70*/  UMOV UR16, 0x3526861b ;  /* 0x3526861b00107882 */ /* 0x000fe20000000000 */
[----:B------:R-:W-:Y:S01]  /*1d80*/  UMOV UR17, 0x3f924eaf ;  /* 0x3f924eaf00117882 */ /* 0x000fe20000000000 */
[----:B------:R-:W-:Y:S02]  /*1d90*/  @!P0 IMAD.MOV.U32 R40, RZ, RZ, 0x33145c07 ;  /* 0x33145c07ff288424 */ /* 0x000fe400078e00ff */
[----:B------:R-:W-:-:S03]  /*1da0*/  @!P0 IMAD.MOV.U32 R41, RZ, RZ, 0x3c91a626 ;  /* 0x3c91a626ff298424 */ /* 0x000fc600078e00ff */
[----:B------:R-:W-:Y:S01]  /*1db0*/  DFMA R12, R10, R12, -UR16 ;  /* 0x800000100a0c7e2b */ /* 0x000fe2000800000c */
        /* <DEDUP_REMOVED lines=29> */
[----:B------:R-:W-:Y:S01]  /*1f90*/  DMUL R12, R10, R12 ;  /* 0x0000000c0a0c7228 */ /* 0x000fe20000000000 */
[----:B------:R-:W-:Y:S02]  /*1fa0*/  @P0 IMAD.MOV.U32 R10, RZ, RZ, 0x33145c07 ;  /* 0x33145c07ff0a0424 */ /* 0x000fe400078e00ff */
[----:B------:R-:W-:-:S05]  /*1fb0*/  @P0 IMAD.MOV.U32 R11, RZ, RZ, 0x3c91a626 ;  /* 0x3c91a626ff0b0424 */ /* 0x000fca00078e00ff */
[----:B------:R-:W-:-:S08]  /*1fc0*/  DFMA R12, R12, |R42|, |R42| ;  /* 0x4000002a0c0c722b */ /* 0x000fd0000000042a */
[C---:B------:R-:W-:Y:S02]  /*1fd0*/  @!P0 DADD R40, R12.reuse, R40 ;  /* 0x000000000c288229 */ /* 0x040fe40000000028 */
[----:B------:R-:W-:-:S06]  /*1fe0*/  @P0 DADD R10, R12, -R10 ;  /* 0x000000000c0a0229 */ /* 0x000fcc000000080a */
[----:B------:R-:W-:Y:S02]  /*1ff0*/  @!P0 DADD R40, R40, UR16 ;  /* 0x0000001028288e29 */ /* 0x000fe40008000000 */
[----:B------:R-:W-:Y:S01]  /*2000*/  @P0 DADD R40, -R10, UR16 ;  /* 0x000000100a280e29 */ /* 0x000fe20008000100 */
[----:B------:R-:W-:Y:S10]  /*2010*/  BRA `(.L_x_60) ;  /* 0x0000000400207947 */ /* 0x000ff40003800000 */
.L_x_59:
[----:B------:R-:W-:Y:S01]  /*2020*/  DADD R10, -|R42|, 1 ;  /* 0x3ff000002a0a7429 */ /* 0x000fe20000000300 */
[----:B------:R-:W-:Y:S01]  /*2030*/  IMAD.MOV.U32 R12, RZ, RZ, 0x66faac4b ;  /* 0x66faac4bff0c7424 */ /* 0x000fe200078e00ff */
[----:B------:R-:W-:Y:S01]  /*2040*/  UMOV UR16, 0x71155f70 ;  /* 0x71155f7000107882 */ /* 0x000fe20000000000 */
[----:B------:R-:W-:Y:S01]  /*2050*/  IMAD.MOV.U32 R13, RZ, RZ, 0x3ebac2fe ;  /* 0x3ebac2feff0d7424 */ /* 0x000fe200078e00ff */
[----:B------:R-:W-:Y:S01]  /*2060*/  UMOV UR17, 0x3ec715b3 ;  /* 0x3ec715b300117882 */ /* 0x000fe20000000000 */
[----:B------:R-:W-:-:S04]  /*2070*/  MOV R16, RZ ;  /* 0x000000ff00107202 */ /* 0x000fc80000000f00 */
[----:B------:R-:W-:Y:S01]  /*2080*/  DFMA R12, R10, UR16, -R12 ;  /* 0x000000100a0c7c2b */ /* 0x000fe2000800080c */
[----:B------:R-:W-:Y:S01]  /*2090*/  UMOV UR16, 0x8efcd9b8 ;  /* 0x8efcd9b800107882 */ /* 0x000fe20000000000 */
[----:B------:R-:W-:Y:S01]  /*20a0*/  UMOV UR17, 0x3ed9a9b8 ;  /* 0x3ed9a9b800117882 */ /* 0x000fe20000000000 */
[----:B------:R-:W-:-:S05]  /*20b0*/  ISETP.GE.AND P0, PT, R11, 0x1, PT ;  /* 0x000000010b00780c */ /* 0x000fca0003f06270 */
[----:B------:R-:W-:Y:S01]  /*20c0*/  DFMA R12, R10, R12, UR16 ;  /* 0x000000100a0c7e2b */ /* 0x000fe2000800000c */
[----:B------:R-:W-:Y:S01]  /*20d0*/  UMOV UR16, 0xa8a0c4c3 ;  /* 0xa8a0c4c300107882 */ /* 0x000fe20000000000 */
[----:B------:R-:W-:-:S06]  /*20e0*/  UMOV UR17, 0x3edd0f40 ;  /* 0x3edd0f4000117882 */ /* 0x000fcc0000000000 */
[C---:B------:R-:W-:Y:S01]  /*20f0*/  DFMA R14, R10.reuse, R12, UR16 ;  /* 0x000000100a0e7e2b */ /* 0x040fe2000800000c */
[----:B------:R-:W-:Y:S01]  /*2100*/  UMOV UR16, 0xfa9e0e1f ;  /* 0xfa9e0e1f00107882 */ /* 0x000fe20000000000 */
[----:B------:R-:W-:Y:S01]  /*2110*/  UMOV UR17, 0x3ef46d4c ;  /* 0x3ef46d4c00117882 */ /* 0x000fe20000000000 */
[----:B------:R-:W-:Y:S02]  /*2120*/  VIADD R13, R11, 0xfff00000 ;  /* 0xfff000000b0d7836 */ /* 0x000fe40000000000 */
[----:B------:R-:W-:Y:S02]  /*2130*/  IMAD.MOV.U32 R12, RZ, RZ, R10 ;  /* 0x000000ffff0c7224 */ /* 0x000fe400078e000a */
[----:B------:R-:W0:Y:S01]  /*2140*/  MUFU.RSQ64H R17, R13 ;  /* 0x0000000d00117308 */ /* 0x000e220000001c00 */
        /* <DEDUP_REMOVED lines=8> */
[----:B------:R-:W-:Y:S01]  /*21d0*/  UMOV UR17, 0x3f31c4e6 ;  /* 0x3f31c4e600117882 */ /* 0x000fe20000000000 */
[----:B0-----:R-:W-:-:S05]  /*21e0*/  DMUL R30, R12, R16 ;  /* 0x000000100c1e7228 */ /* 0x001fca0000000000 */
[----:B------:R-:W-:Y:S01]  /*21f0*/  DFMA R18, R10, R14, UR16 ;  /* 0x000000100a127e2b */ /* 0x000fe2000800000e */
[----:B------:R-:W-:Y:S01]  /*2200*/  UMOV UR16, 0x60009c8f ;  /* 0x60009c8f00107882 */ /* 0x000fe20000000000 */
[----:B------:R-:W-:Y:S01]  /*2210*/  UMOV UR17, 0x3f46e8ba ;  /* 0x3f46e8ba00117882 */ /* 0x000fe20000000000 */
[----:B------:R-:W-:Y:S01]  /*2220*/  DFMA R32, R30, -R30, R12 ;  /* 0x8000001e1e20722b */ /* 0x000fe2000000000c */
[----:B------:R-:W-:Y:S02]  /*2230*/  VIADD R15, R17, 0xfff00000 ;  /* 0xfff00000110f7836 */ /* 0x000fe40000000000 */
[----:B------:R-:W-:Y:S02]  /*2240*/  IMAD.MOV.U32 R14, RZ, RZ, RZ ;  /* 0x000000ffff0e7224 */ /* 0x000fe400078e00ff */
[----:B------:R-:W-:Y:S01]  /*2250*/  DFMA R18, R10, R18, UR16 ;  /* 0x000000100a127e2b */ /* 0x000fe20008000012 */
[----:B------:R-:W-:Y:S01]  /*2260*/  UMOV UR16, 0xc62b05a2 ;  /* 0xc62b05a200107882 */ /* 0x000fe20000000000 */
[----:B------:R-:W-:-:S02]  /*2270*/  UMOV UR17, 0x3f5f1c71 ;  /* 0x3f5f1c7100117882 */ /* 0x000fc40000000000 */
[----:B------:R-:W-:-:S04]  /*2280*/  DFMA R30, R14, R32, R30 ;  /* 0x000000200e1e722b */ /* 0x000fc8000000001e */
[----:B------:R-:W-:Y:S01]  /*2290*/  DFMA R32, R10, R18, UR16 ;  /* 0x000000100a207e2b */ /* 0x000fe20008000012 */
[----:B------:R-:W-:Y:S01]  /*22a0*/  UMOV UR16, 0xb6dc9f2c ;  /* 0xb6dc9f2c00107882 */ /* 0x000fe20000000000 */
[----:B------:R-:W-:Y:S02]  /*22b0*/  UMOV UR17, 0x3f76db6d ;  /* 0x3f76db6d00117882 */ /* 0x000fe40000000000 */
[-C--:B------:R-:W-:Y:S02]  /*22c0*/  DFMA R18, R16, -R30.reuse, 1 ;  /* 0x3ff000001012742b */ /* 0x080fe4000000081e */
[----:B------:R-:W-:Y:S02]  /*22d0*/  DFMA R12, R30, -R30, R12 ;  /* 0x8000001e1e0c722b */ /* 0x000fe4000000000c */
[----:B------:R-:W-:Y:S01]  /*22e0*/  DFMA R16, R10, R32, UR16 ;  /* 0x000000100a107e2b */ /* 0x000fe20008000020 */
[----:B------:R-:W-:Y:S01]  /*22f0*/  UMOV UR16, 0x3333329c ;  /* 0x3333329c00107882 */ /* 0x000fe20000000000 */
[----:B------:R-:W-:-:S02]  /*2300*/  UMOV UR17, 0x3f933333 ;  /* 0x3f93333300117882 */ /* 0x000fc40000000000 */
[----:B------:R-:W-:Y:S02]  /*2310*/  DFMA R18, R14, R18, R14 ;  /* 0x000000120e12722b */ /* 0x000fe4000000000e */
[----:B------:R-:W-:Y:S02]  /*2320*/  DMUL R14, RZ, |R42| ;  /* 0x4000002aff0e7228 */ /* 0x000fe40000000000 */
[----:B------:R-:W-:Y:S01]  /*2330*/  DFMA R16, R10, R16, UR16 ;  /* 0x000000100a107e2b */ /* 0x000fe20008000010 */
[----:B------:R-:W-:Y:S01]  /*2340*/  UMOV UR16, 0x55555555 ;  /* 0x5555555500107882 */ /* 0x000fe20000000000 */
[----:B------:R-:W-:Y:S02]  /*2350*/  UMOV UR17, 0x3fb55555 ;  /* 0x3fb5555500117882 */ /* 0x000fe40000000000 */
[----:B------:R-:W-:-:S04]  /*2360*/  DFMA R12, R18, R12, R30 ;  /* 0x0000000c120c722b */ /* 0x000fc8000000001e */
[----:B------:R-:W-:Y:S01]  /*2370*/  DFMA R16, R10, R16, UR16 ;  /* 0x000000100a107e2b */ /* 0x000fe20008000010 */
[----:B------:R-:W-:Y:S01]  /*2380*/  UMOV UR16, 0x33145c07 ;  /* 0x33145c0700107882 */ /* 0x000fe20000000000 */
[----:B------:R-:W-:-:S04]  /*2390*/  UMOV UR17, 0x3ca1a626 ;  /* 0x3ca1a62600117882 */ /* 0x000fc80000000000 */
[----:B------:R-:W-:Y:S02]  /*23a0*/  VIADD R13, R13, 0x100000 ;  /* 0x001000000d0d7836 */ /* 0x000fe40000000000 */
[----:B------:R-:W-:-:S08]  /*23b0*/  DMUL R16, R10, R16 ;  /* 0x000000100a107228 */ /* 0x000fd00000000000 */
[----:B------:R-:W-:-:S10]  /*23c0*/  DFMA R16, R12, R16, R12 ;  /* 0x000000100c10722b */ /* 0x000fd4000000000c */
[----:B------:R-:W-:Y:S02]  /*23d0*/  FSEL R14, R14, R16, !P0 ;  /* 0x000000100e0e7208 */ /* 0x000fe40004000000 */
[----:B------:R-:W-:Y:S02]  /*23e0*/  FSEL R15, R15, R17, !P0 ;  /* 0x000000110f0f7208 */ /* 0x000fe40004000000 */
[----:B------:R-:W-:-:S04]  /*23f0*/  ISETP.GE.AND P0, PT, R11, RZ, PT ;  /* 0x000000ff0b00720c */ /* 0x000fc80003f06270 */
[----:B------:R-:W-:-:S10]  /*2400*/  DMUL R12, R14, +INF ;  /* 0x7ff000000e0c7828 */ /* 0x000fd40000000000 */
[----:B------:R-:W-:Y:S02]  /*2410*/  FSEL R12, R12, R14, !P0 ;  /* 0x0000000e0c0c7208 */ /* 0x000fe40004000000 */
[----:B------:R-:W-:Y:S02]  /*2420*/  FSEL R13, R13, R15, !P0 ;  /* 0x0000000f0d0d7208 */ /* 0x000fe40004000000 */
[----:B------:R-:W-:-:S04]  /*2430*/  ISETP.GE.AND P0, PT, R43, RZ, PT ;  /* 0x000000ff2b00720c */ /* 0x000fc80003f06270 */
[----:B------:R-:W-:Y:S01]  /*2440*/  DADD R10, R12, -UR16 ;  /* 0x800000100c0a7e29 */ /* 0x000fe20008000000 */
[----:B------:R-:W-:Y:S01]  /*2450*/  UMOV UR16, 0x54442d18 ;  /* 0x54442d1800107882 */ /* 0x000fe20000000000 */
[----:B------:R-:W-:-:S06]  /*2460*/  UMOV UR17, 0x400921fb ;  /* 0x400921fb00117882 */ /* 0x000fcc0000000000 */
[----:B------:R-:W-:-:S10]  /*2470*/  DADD R10, -R10, UR16 ;  /* 0x000000100a0a7e29 */ /* 0x000fd40008000100 */
[----:B------:R-:W-:Y:S02]  /*2480*/  FSEL R40, R10, R12, !P0 ;  /* 0x0000000c0a287208 */ /* 0x000fe40004000000 */
[----:B------:R-:W-:-:S07]  /*2490*/  FSEL R41, R11, R13, !P0 ;  /* 0x0000000d0b297208 */ /* 0x000fce0004000000 */
.L_x_60:
[----:B------:R-:W-:Y:S05]  /*24a0*/  BSYNC.RECONVERGENT B2 ;  /* 0x0000000000027941 */ /* 0x000fea0003800200 */
.L_x_58:
[----:B------:R-:W-:Y:S01]  /*24b0*/  BSSY.RECONVERGENT B2, `(.L_x_61) ;  /* 0x0000005000027945 */ /* 0x000fe20003800200 */
[----:B------:R-:W-:Y:S01]  /*24c0*/  IMAD.MOV.U32 R23, RZ, RZ, R9 ;  /* 0x000000ffff177224 */ /* 0x000fe200078e0009 */
[----:B------:R-:W-:Y:S01]  /*24d0*/  MOV R38, 0x2500 ;  /* 0x0000250000267802 */ /* 0x000fe20000000f00 */
[----:B------:R-:W-:-:S07]  /*24e0*/  IMAD.MOV.U32 R39, RZ, RZ, 0x40000000 ;  /* 0x40000000ff277424 */ /* 0x000fce00078e00ff */
[----:B------:R-:W-:Y:S05]  /*24f0*/  CALL.REL.NOINC `($_Z43Tiled_Kriging_Kernel_AOAS_Generate_B_MatrixP5PointiS0_i14VariogramModelPA20480_d$__internal_accurate_pow) ;  /* 0x0000004c00307944 */ /* 0x000fea0003c00000 */
[----:B------:R-:W-:Y:S05]  /*2500*/  BSYNC.RECONVERGENT B2 ;  /* 0x0000000000027941 */ /* 0x000fea0003800200 */
.L_x_61:
        /* <DEDUP_REMOVED lines=14> */
.L_x_63:
[----:B------:R-:W-:Y:S05]  /*25f0*/  BSYNC.RECONVERGENT B2 ;  /* 0x0000000000027941 */ /* 0x000fea0003800200 */
.L_x_62:
[----:B------:R-:W-:Y:S01]  /*2600*/  DADD R18, -R18, 1 ;  /* 0x3ff0000012127429 */ /* 0x000fe20000000100 */
[----:B------:R-:W-:Y:S01]  /*2610*/  IMAD.MOV.U32 R10, RZ, RZ, 0x0 ;  /* 0x00000000ff0a7424 */ /* 0x000fe200078e00ff */
[----:B------:R-:W-:Y:S01]  /*2620*/  BSSY.RECONVERGENT B2, `(.L_x_64) ;  /* 0x0000017000027945 */ /* 0x000fe20003800200 */
[----:B------:R-:W-:Y:S01]  /*2630*/  IMAD.MOV.U32 R11, RZ, RZ, 0x3fd80000 ;  /* 0x3fd80000ff0b7424 */ /* 0x000fe200078e00ff */
[----:B------:R-:W-:Y:S02]  /*2640*/  DSETP.NEU.AND P0, PT, R42, 1, PT ;  /* 0x3ff000002a00742a */ /* 0x000fe40003f0d000 */
        /* <DEDUP_REMOVED lines=16> */
[----:B------:R-:W-:-:S07]  /*2750*/  IMAD.MOV.U32 R15, RZ, RZ, R19 ;  /* 0x000000ffff0f7224 */ /* 0x000fce00078e0013 */
[----:B------:R-:W-:Y:S05]  /*2760*/  CALL.REL.NOINC `($__internal_1_$__cuda_sm20_dsqrt_rn_f64_mediumpath_v1) ;  /* 0x0000004400ec7944 */ /* 0x000fea0003c00000 */
[----:B------:R-:W-:Y:S02]  /*2770*/  IMAD.MOV.U32 R16, RZ, RZ, R12 ;  /* 0x000000ffff107224 */ /* 0x000fe400078e000c */
[----:B------:R-:W-:-:S07]  /*2780*/  IMAD.MOV.U32 R17, RZ, RZ, R13 ;  /* 0x000000ffff117224 */ /* 0x000fce00078e000d */
.L_x_65:
[----:B------:R-:W-:Y:S05]  /*2790*/  BSYNC.RECONVERGENT B2 ;  /* 0x0000000000027941 */ /* 0x000fea0003800200 */
.L_x_64:
[----:B------:R-:W-:Y:S01]  /*27a0*/  IMAD.MOV.U32 R8, RZ, RZ, 0x6dc9c883 ;  /* 0x6dc9c883ff087424 */ /* 0x000fe200078e00ff */
[----:B------:R-:W-:Y:S01]  /*27b0*/  UMOV UR16, 0x6dc9c883 ;  /* 0x6dc9c88300107882 */ /* 0x000fe20000000000 */
[----:B------:R-:W-:Y:S01]  /*27c0*/  IMAD.MOV.U32 R9, RZ, RZ, 0x3fe45f30 ;  /* 0x3fe45f30ff097424 */ /* 0x000fe200078e00ff */
[----:B------:R-:W-:Y:S02]  /*27d0*/  UMOV UR17, 0x3fe45f30 ;  /* 0x3fe45f3000117882 */ /* 0x000fe40000000000 */
[----:B------:R-:W-:-:S03]  /*27e0*/  DMUL R42, R42, UR16 ;  /* 0x000000102a2a7c28 */ /* 0x000fc60008000000 */
[----:B------:R-:W-:Y:S01]  /*27f0*/  DFMA R40, R40, -R8, 1 ;  /* 0x3ff000002828742b */ /* 0x000fe20000000808 */
[----:B------:R-:W-:Y:S02]  /*2800*/  FSEL R8, R16, RZ, P0 ;  /* 0x000000ff10087208 */ /* 0x000fe40000000000 */
[----:B------:R-:W-:-:S06]  /*2810*/  FSEL R9, R17, RZ, P0 ;  /* 0x000000ff11097208 */ /* 0x000fcc0000000000 */
[----:B------:R-:W-:-:S08]  /*2820*/  DFMA R40, R42, R8, R40 ;  /* 0x000000082a28722b */ /* 0x000fd00000000028 */
[----:B------:R-:W-:Y:S01]  /*2830*/  DFMA R10, R24, R40, UR10 ;  /* 0x0000000a180a7e2b */ /* 0x000fe20008000028 */
[----:B------:R-:W-:Y:S10]  /*2840*/  BRA `(.L_x_39) ;  /* 0x0000000800e47947 */ /* 0x000ff40003800000 */
.L_x_596:
[----:B------:R-:W0:Y:S01]  /*2850*/  LDCU.64 UR16, c[0x0][0x3b0] ;  /* 0x00007600ff1077ac */ /* 0x000e220008000a00 */
[----:B------:R-:W-:Y:S01]  /*2860*/  DSETP.NEU.AND P0, PT, R42, RZ, PT ;  /* 0x000000ff2a00722a */ /* 0x000fe20003f0d000 */
[----:B0-----:R-:W-:Y:S02]  /*2870*/  IMAD.U32 R10, RZ, RZ, UR16 ;  /* 0x00000010ff0a7e24 */ /* 0x001fe4000f8e00ff */
[----:B------:R-:W-:-:S11]  /*2880*/  IMAD.U32 R11, RZ, RZ, UR17 ;  /* 0x00000011ff0b7e24 */ /* 0x000fd6000f8e00ff */
[----:B------:R-:W-:Y:S05]  /*2890*/  @!P0 BRA `(.L_x_39) ;  /* 0x0000000800d08947 */ /* 0x000fea0003800000 */
[----:B------:R-:W0:Y:S01]  /*28a0*/  LDC.64 R10, c[0x0][0x3b8] ;  /* 0x0000ee00ff0a7b82 */ /* 0x000e220000000a00 */
        /* <DEDUP_REMOVED lines=22> */
.L_x_67:
[----:B------:R-:W-:Y:S05]  /*2a10*/  BSYNC.RECONVERGENT B3 ;  /* 0x0000000000037941 */ /* 0x000fea0003800200 */
.L_x_66:
[----:B------:R-:W-:Y:S01]  /*2a20*/  DSETP.NEU.AND P0, PT, |R34|, +INF , PT ;  /* 0x7ff000002200742a */ /* 0x000fe20003f0d200 */
[----:B------:R-:W-:-:S13]  /*2a30*/  BSSY.RECONVERGENT B2, `(.L_x_68) ;  /* 0x000001b000027945 */ /* 0x000fda0003800200 */
[----:B------:R-:W-:Y:S01]  /*2a40*/  @!P0 DMUL R36, RZ, R34 ;  /* 0x00000022ff248228 */ /* 0x000fe20000000000 */
[----:B------:R-:W-:Y:S01]  /*2a50*/  @!P0 IMAD.MOV.U32 R23, RZ, RZ, RZ ;  /* 0x000000ffff178224 */ /* 0x000fe200078e00ff */
[----:B------:R-:W-:Y:S09]  /*2a60*/  @!P0 BRA `(.L_x_69) ;  /* 0x00000000005c8947 */ /* 0x000ff20003800000 */
[----:B------:R-:W-:Y:S01]  /*2a70*/  UMOV UR16, 0x6dc9c883 ;  /* 0x6dc9c88300107882 */ /* 0x000fe20000000000 */
[----:B------:R-:W-:Y:S01]  /*2a80*/  UMOV UR17, 0x3fe45f30 ;  /* 0x3fe45f3000117882 */ /* 0x000fe20000000000 */
[C---:B------:R-:W-:Y:S02]  /*2a90*/  DSETP.GE.AND P0, PT, |R34|.reuse, 2.14748364800000000000e+09, PT ;  /* 0x41e000002200742a */ /* 0x040fe40003f06200 */
[----:B------:R-:W-:Y:S01]  /*2aa0*/  DMUL R8, R34, UR16 ;  /* 0x0000001022087c28 */ /* 0x000fe20008000000 */
[----:B------:R-:W-:Y:S01]  /*2ab0*/  UMOV UR16, 0x54442d18 ;  /* 0x54442d1800107882 */ /* 0x000fe20000000000 */
[----:B------:R-:W-:-:S04]  /*2ac0*/  UMOV UR17, 0x3ff921fb ;  /* 0x3ff921fb00117882 */ /* 0x000fc80000000000 */
[----:B------:R-:W0:Y:S08]  /*2ad0*/  F2I.F64 R23, R8 ;  /* 0x0000000800177311 */ /* 0x000e300000301100 */
[----:B0-----:R-:W0:Y:S02]  /*2ae0*/  I2F.F64 R36, R23 ;  /* 0x0000001700247312 */ /* 0x001e240000201c00 */
[----:B0-----:R-:W-:Y:S01]  /*2af0*/  DFMA R10, R36, -UR16, R34 ;  /* 0x80000010240a7c2b */ /* 0x001fe20008000022 */
[----:B------:R-:W-:Y:S01]  /*2b00*/  UMOV UR16, 0x33145c00 ;  /* 0x33145c0000107882 */ /* 0x000fe20000000000 */
[----:B------:R-:W-:-:S06]  /*2b10*/  UMOV UR17, 0x3c91a626 ;  /* 0x3c91a62600117882 */ /* 0x000fcc0000000000 */
[----:B------:R-:W-:Y:S01]  /*2b20*/  DFMA R10, R36, -UR16, R10 ;  /* 0x80000010240a7c2b */ /* 0x000fe2000800000a */
[----:B------:R-:W-:Y:S01]  /*2b30*/  UMOV UR16, 0x252049c0 ;  /* 0x252049c000107882 */ /* 0x000fe20000000000 */
[----:B------:R-:W-:-:S06]  /*2b40*/  UMOV UR17, 0x397b839a ;  /* 0x397b839a00117882 */ /* 0x000fcc0000000000 */
[----:B------:R-:W-:Y:S01]  /*2b50*/  DFMA R36, R36, -UR16, R10 ;  /* 0x8000001024247c2b */ /* 0x000fe2000800000a */
[----:B------:R-:W-:Y:S10]  /*2b60*/  @!P0 BRA `(.L_x_69) ;  /* 0x00000000001c8947 */ /* 0x000ff40003800000 */
[----:B------:R-:W-:Y:S01]  /*2b70*/  IMAD.MOV.U32 R23, RZ, RZ, R34 ;  /* 0x000000ffff177224 */ /* 0x000fe200078e0022 */
[----:B------:R-:W-:Y:S01]  /*2b80*/  MOV R12, 0x2bb0 ;  /* 0x00002bb0000c7802 */ /* 0x000fe20000000f00 */
[----:B------:R-:W-:-:S07]  /*2b90*/  IMAD.MOV.U32 R13, RZ, RZ, R35 ;  /* 0x000000ffff0d7224 */ /* 0x000fce00078e0023 */
[----:B------:R-:W-:Y:S05]  /*2ba0*/  CALL.REL.NOINC `($_Z43Tiled_Kriging_Kernel_AOAS_Generate_B_MatrixP5PointiS0_i14VariogramModelPA20480_d$__internal_trig_reduction_slowpathd) ;  /* 0x0000005000407944 */ /* 0x000fea0003c00000 */
[----:B------:R-:W-:Y:S01]  /*2bb0*/  IMAD.MOV.U32 R23, RZ, RZ, R10 ;  /* 0x000000ffff177224 */ /* 0x000fe200078e000a */
[----:B------:R-:W-:Y:S01]  /*2bc0*/  MOV R37, R9 ;  /* 0x0000000900257202 */ /* 0x000fe20000000f00 */
[----:B------:R-:W-:-:S07]  /*2bd0*/  IMAD.MOV.U32 R36, RZ, RZ, R8 ;  /* 0x000000ffff247224 */ /* 0x000fce00078e0008 */
.L_x_69:
[----:B------:R-:W-:Y:S05]  /*2be0*/  BSYNC.RECONVERGENT B2 ;  /* 0x0000000000027941 */ /* 0x000fea0003800200 */
.L_x_68:
[----:B------:R-:W-:-:S05]  /*2bf0*/  IMAD.SHL.U32 R8, R23, 0x40, RZ ;  /* 0x0000004017087824 */ /* 0x000fca00078e00ff */
[----:B------:R-:W-:-:S04]  /*2c00*/  LOP3.LUT R8, R8, 0x40, RZ, 0xc0, !PT ;  /* 0x0000004008087812 */ /* 0x000fc800078ec0ff */
[----:B------:R-:W-:-:S05]  /*2c10*/  IADD3 R38, P0, PT, R8, UR14, RZ ;  /* 0x0000000e08267c10 */ /* 0x000fca000ff1e0ff */
[----:B------:R-:W-:-:S05]  /*2c20*/  IMAD.X R39, RZ, RZ, UR15, P0 ;  /* 0x0000000fff277e24 */ /* 0x000fca00080e06ff */
[----:B------:R-:W2:Y:S04]  /*2c30*/  LDG.E.128.CONSTANT R8, desc[UR8][R38.64] ;  /* 0x0000000826087981 */ /* 0x000ea8000c1e9d00 */
[----:B------:R-:W3:Y:S04]  /*2c40*/  LDG.E.128.CONSTANT R12, desc[UR8][R38.64+0x10] ;  /* 0x00001008260c7981 */ /* 0x000ee8000c1e9d00 */
[----:B------:R-:W4:Y:S01]  /*2c50*/  LDG.E.128.CONSTANT R16, desc[UR8][R38.64+0x20] ;  /* 0x0000200826107981 */ /* 0x000f22000c1e9d00 */
[----:B------:R-:W-:Y:S01]  /*2c60*/  LOP3.LUT R30, R23, 0x1, RZ, 0xc0, !PT ;  /* 0x00000001171e7812 */ /* 0x000fe200078ec0ff */
[----:B------:R-:W-:Y:S01]  /*2c70*/  IMAD.MOV.U32 R32, RZ, RZ, 0x20fd8164 ;  /* 0x20fd8164ff207424 */ /* 0x000fe200078e00ff */
[----:B------:R-:W-:Y:S01]  /*2c80*/  BSSY.RECONVERGENT B3, `(.L_x_70) ;  /* 0x0000026000037945 */ /* 0x000fe20003800200 */
[----:B------:R-:W-:Y:S01]  /*2c90*/  IMAD.MOV.U32 R33, RZ, RZ, 0x3da8ff83 ;  /* 0x3da8ff83ff217424 */ /* 0x000fe200078e00ff */
[----:B------:R-:W-:Y:S01]  /*2ca0*/  ISETP.NE.U32.AND P0, PT, R30, 0x1, PT ;  /* 0x000000011e00780c */ /* 0x000fe20003f05070 */
[----:B------:R-:W-:-:S03]  /*2cb0*/  DMUL R30, R36, R36 ;  /* 0x00000024241e7228 */ /* 0x000fc60000000000 */
[----:B------:R-:W-:Y:S02]  /*2cc0*/  FSEL R32, R32, -8.06006814911005101289e+34, !P0 ;  /* 0xf9785eba20207808 */ /* 0x000fe40004000000 */
[----:B------:R-:W-:-:S06]  /*2cd0*/  FSEL R33, -R33, 0.11223486810922622681, !P0 ;  /* 0x3de5db6521217808 */ /* 0x000fcc0004000100 */
[----:B--2---:R-:W-:-:S08]  /*2ce0*/  DFMA R8, R30, R32, R8 ;  /* 0x000000201e08722b */ /* 0x004fd00000000008 */
[----:B------:R-:W-:-:S08]  /*2cf0*/  DFMA R8, R30, R8, R10 ;  /* 0x000000081e08722b */ /* 0x000fd0000000000a */
[----:B---3--:R-:W-:-:S08]  /*2d00*/  DFMA R8, R30, R8, R12 ;  /* 0x000000081e08722b */ /* 0x008fd0000000000c */
[----:B------:R-:W-:Y:S02]  /*2d10*/  DFMA R14, R30, R8, R14 ;  /* 0x000000081e0e722b */ /* 0x000fe4000000000e */
[----:B------:R-:W0:Y:S01]  /*2d20*/  MUFU.RCP64H R9, R35 ;  /* 0x0000002300097308 */ /* 0x000e220000001800 */
[----:B------:R-:W-:-:S05]  /*2d30*/  IMAD.MOV.U32 R8, RZ, RZ, 0x1 ;  /* 0x00000001ff087424 */ /* 0x000fca00078e00ff */
[----:B----4-:R-:W-:-:S08]  /*2d40*/  DFMA R14, R30, R14, R16 ;  /* 0x0000000e1e0e722b */ /* 0x010fd00000000010 */
[----:B------:R-:W-:Y:S02]  /*2d50*/  DFMA R14, R30, R14, R18 ;  /* 0x0000000e1e0e722b */ /* 0x000fe40000000012 */
[----:B0-----:R-:W-:-:S06]  /*2d60*/  DFMA R10, R8, -R34, 1 ;  /* 0x3ff00000080a742b */ /* 0x001fcc0000000822 */
[----:B------:R-:W-:Y:S02]  /*2d70*/  DFMA R36, R14, R36, R36 ;  /* 0x000000240e24722b */ /* 0x000fe40000000024 */
[----:B------:R-:W-:Y:S02]  /*2d80*/  DFMA R14, R30, R14, 1 ;  /* 0x3ff000001e0e742b */ /* 0x000fe4000000000e */
[----:B------:R-:W-:-:S08]  /*2d90*/  DFMA R10, R10, R10, R10 ;  /* 0x0000000a0a0a722b */ /* 0x000fd0000000000a */
[----:B------:R-:W-:Y:S01]  /*2da0*/  DFMA R10, R8, R10, R8 ;  /* 0x0000000a080a722b */ /* 0x000fe20000000008 */
[----:B------:R-:W-:Y:S02]  /*2db0*/  FSEL R14, R14, R36, !P0 ;  /* 0x000000240e0e7208 */ /* 0x000fe40004000000 */
[----:B------:R-:W-:Y:S02]  /*2dc0*/  FSEL R15, R15, R37, !P0 ;  /* 0x000000250f0f7208 */ /* 0x000fe40004000000 */
[----:B------:R-:W-:-:S03]  /*2dd0*/  LOP3.LUT P0, RZ, R23, 0x2, RZ, 0xc0, !PT ;  /* 0x0000000217ff7812 */ /* 0x000fc6000780c0ff */
[----:B------:R-:W-:Y:S02]  /*2de0*/  DFMA R12, R10, -R34, 1 ;  /* 0x3ff000000a0c742b */ /* 0x000fe40000000822 */
[----:B------:R-:W-:-:S06]  /*2df0*/  DADD R8, RZ, -R14 ;  /* 0x00000000ff087229 */ /* 0x000fcc000000080e */
[----:B------:R-:W-:-:S04]  /*2e00*/  DFMA R10, R10, R12, R10 ;  /* 0x0000000c0a0a722b */ /* 0x000fc8000000000a */
[----:B------:R-:W-:Y:S02]  /*2e10*/  FSEL R12, R14, R8, !P0 ;  /* 0x000000080e0c7208 */ /* 0x000fe40004000000 */
[----:B------:R-:W-:-:S04]  /*2e20*/  FSEL R13, R15, R9, !P0 ;  /* 0x000000090f0d7208 */ /* 0x000fc80004000000 */
[----:B------:R-:W-:Y:S02]  /*2e30*/  FSETP.GEU.AND P1, PT, |R13|, 6.5827683646048100446e-37, PT ;  /* 0x036000000d00780b */ /* 0x000fe40003f2e200 */
[----:B------:R-:W-:-:S08]  /*2e40*/  DMUL R8, R10, R12 ;  /* 0x0000000c0a087228 */ /* 0x000fd00000000000 */
[----:B------:R-:W-:-:S08]  /*2e50*/  DFMA R14, R8, -R34, R12 ;  /* 0x80000022080e722b */ /* 0x000fd0000000000c */
[----:B------:R-:W-:-:S10]  /*2e60*/  DFMA R8, R10, R14, R8 ;  /* 0x0000000e0a08722b */ /* 0x000fd40000000008 */
[----:B------:R-:W-:-:S05]  /*2e70*/  FFMA R10, RZ, R35, R9 ;  /* 0x00000023ff0a7223 */ /* 0x000fca0000000009 */
[----:B------:R-:W-:-:S13]  /*2e80*/  FSETP.GT.AND P0, PT, |R10|, 1.469367938527859385e-39, PT ;  /* 0x001000000a00780b */ /* 0x000fda0003f04200 */
[----:B------:R-:W-:Y:S05]  /*2e90*/  @P0 BRA P1, `(.L_x_71) ;  /* 0x0000000000100947 */ /* 0x000fea0000800000 */
[----:B------:R-:W-:Y:S01]  /*2ea0*/  IMAD.MOV.U32 R8, RZ, RZ, R34 ;  /* 0x000000ffff087224 */ /* 0x000fe200078e0022 */
[----:B------:R-:W-:Y:S01]  /*2eb0*/  MOV R30, 0x2ee0 ;  /* 0x00002ee0001e7802 */ /* 0x000fe20000000f00 */
[----:B------:R-:W-:-:S07]  /*2ec0*/  IMAD.MOV.U32 R9, RZ, RZ, R35 ;  /* 0x000000ffff097224 */ /* 0x000fce00078e0023 */
[----:B------:R-:W-:Y:S05]  /*2ed0*/  CALL.REL.NOINC `($__internal_0_$__cuda_sm20_div_rn_f64_full) ;  /* 0x0000003800987944 */ /* 0x000fea0003c00000 */
.L_x_71:
[----:B------:R-:W-:Y:S05]  /*2ee0*/  BSYNC.RECONVERGENT B3 ;  /* 0x0000000000037941 */ /* 0x000fea0003800200 */
.L_x_70:
[----:B------:R-:W-:-:S08]  /*2ef0*/  DADD R8, -R8, 1 ;  /* 0x3ff0000008087429 */ /* 0x000fd00000000100 */
[----:B------:R-:W-:Y:S01]  /*2f00*/  DFMA R10, R24, R8, UR10 ;  /* 0x0000000a180a7e2b */ /* 0x000fe20008000008 */
[----:B------:R-:W-:Y:S10]  /*2f10*/  BRA `(.L_x_39) ;  /* 0x0000000400307947 */ /* 0x000ff40003800000 */
.L_x_597:
        /* <DEDUP_REMOVED lines=28> */
.L_x_73:
[----:B------:R-:W-:Y:S05]  /*30e0*/  BSYNC.RECONVERGENT B3 ;  /* 0x0000000000037941 */ /* 0x000fea0003800200 */
.L_x_72:
[----:B------:R-:W-:Y:S01]  /*30f0*/  DADD R8, -RZ, |R40| ;  /* 0x00000000ff087229 */ /* 0x000fe20000000528 */
[----:B------:R-:W-:Y:S01]  /*3100*/  BSSY.RECONVERGENT B2, `(.L_x_74) ;  /* 0x0000005000027945 */ /* 0x000fe20003800200 */
[----:B------:R-:W-:Y:S01]  /*3110*/  IMAD.MOV.U32 R39, RZ, RZ, 0x40000000 ;  /* 0x40000000ff277424 */ /* 0x000fe200078e00ff */
[----:B------:R-:W-:-:S07]  /*3120*/  MOV R38, 0x3150 ;  /* 0x0000315000267802 */ /* 0x000fce0000000f00 */
[----:B------:R-:W-:-:S07]  /*3130*/  IMAD.MOV.U32 R23, RZ, RZ, R9 ;  /* 0x000000ffff177224 */ /* 0x000fce00078e0009 */
[----:B------:R-:W-:Y:S05]  /*3140*/  CALL.REL.NOINC `($_Z43Tiled_Kriging_Kernel_AOAS_Generate_B_MatrixP5PointiS0_i14VariogramModelPA20480_d$__internal_accurate_pow) ;  /* 0x00000040001c7944 */ /* 0x000fea0003c00000 */
[----:B------:R-:W-:Y:S05]  /*3150*/  BSYNC.RECONVERGENT B2 ;  /* 0x0000000000027941 */ /* 0x000fea0003800200 */
.L_x_74:
        /* <DEDUP_REMOVED lines=15> */
.L_x_76:
[----:B------:R-:W-:Y:S05]  /*3250*/  BSYNC.RECONVERGENT B2 ;  /* 0x0000000000027941 */ /* 0x000fea0003800200 */
.L_x_75:
[----:B------:R-:W-:Y:S01]  /*3260*/  FSEL R12, R8, RZ, P0 ;  /* 0x000000ff080c7208 */ /* 0x000fe20000000000 */
[----:B------:R-:W-:Y:S01]  /*3270*/  IMAD.MOV.U32 R8, RZ, RZ, 0x1 ;  /* 0x00000001ff087424 */ /* 0x000fe200078e00ff */
[----:B------:R-:W-:Y:S01]  /*3280*/  FSEL R13, R9, 1.875, P0 ;  /* 0x3ff00000090d7808 */ /* 0x000fe20000000000 */
[----:B------:R-:W-:Y:S03]  /*3290*/  BSSY.RECONVERGENT B3, `(.L_x_77) ;  /* 0x0000013000037945 */ /* 0x000fe60003800200 */
[----:B------:R-:W-:Y:S02]  /*32a0*/  FSETP.GEU.AND P1, PT, |R13|, 6.5827683646048100446e-37, PT ;  /* 0x036000000d00780b */ /* 0x000fe40003f2e200 */
[----:B------:R-:W-:-:S06]  /*32b0*/  DADD R10, R12, 1 ;  /* 0x3ff000000c0a7429 */ /* 0x000fcc0000000000 */
[----:B------:R-:W0:Y:S02]  /*32c0*/  MUFU.RCP64H R9, R11 ;  /* 0x0000000b00097308 */ /* 0x000e240000001800 */
[----:B0-----:R-:W-:-:S08]  /*32d0*/  DFMA R14, -R10, R8, 1 ;  /* 0x3ff000000a0e742b */ /* 0x001fd00000000108 */
[----:B------:R-:W-:-:S08]  /*32e0*/  DFMA R14, R14, R14, R14 ;  /* 0x0000000e0e0e722b */ /* 0x000fd0000000000e */
[----:B------:R-:W-:-:S08]  /*32f0*/  DFMA R14, R8, R14, R8 ;  /* 0x0000000e080e722b */ /* 0x000fd00000000008 */
[----:B------:R-:W-:-:S08]  /*3300*/  DFMA R8, -R10, R14, 1 ;  /* 0x3ff000000a08742b */ /* 0x000fd0000000010e */
[----:B------:R-:W-:-:S08]  /*3310*/  DFMA R8, R14, R8, R14 ;  /* 0x000000080e08722b */ /* 0x000fd0000000000e */
[----:B------:R-:W-:-:S08]  /*3320*/  DMUL R14, R8, R12 ;  /* 0x0000000c080e7228 */ /* 0x000fd00000000000 */
[----:B------:R-:W-:-:S08]  /*3330*/  DFMA R16, -R10, R14, R12 ;  /* 0x0000000e0a10722b */ /* 0x000fd0000000010c */
        /* <DEDUP_REMOVED lines=8> */
.L_x_78:
[----:B------:R-:W-:Y:S05]  /*33c0*/  BSYNC.RECONVERGENT B3 ;  /* 0x0000000000037941 */ /* 0x000fea0003800200 */
.L_x_77:
[----:B------:R-:W-:-:S11]  /*33d0*/  DFMA R10, R24, R8, UR10 ;  /* 0x0000000a180a7e2b */ /* 0x000fd60008000008 */
.L_x_39:
[----:B------:R-:W-:Y:S05]  /*33e0*/  BSYNC.RECONVERGENT B1 ;  /* 0x0000000000017941 */ /* 0x000fea0003800200 */
.L_x_37:
[----:B------:R-:W0:Y:S01]  /*33f0*/  LDC.64 R8, c[0x0][0x3c0] ;  /* 0x0000f000ff087b82 */ /* 0x000e220000000a00 */
[----:B------:R-:W-:Y:S02]  /*3400*/  IMAD R13, R6, 0xa000000, RZ ;  /* 0x0a000000060d7824 */ /* 0x000fe400078e02ff */
[----:B------:R-:W-:Y:S02]  /*3410*/  VIADD R20, R20, 0x8 ;  /* 0x0000000814147836 */ /* 0x000fe40000000000 */
[----:B------:R-:W-:Y:S02]  /*3420*/  VIADD R7, R7, 0x8 ;  /* 0x0000000807077836 */ /* 0x000fe40000000000 */
[----:B0-----:R-:W-:-:S04]  /*3430*/  IMAD.WIDE R8, R2, 0x8, R8 ;  /* 0x0000000802087825 */ /* 0x001fc800078e0208 */
[----:B------:R-:W-:-:S03]  /*3440*/  IMAD.WIDE.U32 R8, R5, 0xa000000, R8 ;  /* 0x0a00000005087825 */ /* 0x000fc600078e0008 */
[----:B------:R-:W-:-:S04]  /*3450*/  IADD3 R8, P0, PT, R21, R8, RZ ;  /* 0x0000000815087210 */ /* 0x000fc80007f1e0ff */
[----:B------:R-:W-:Y:S02]  /*3460*/  IADD3.X R9, PT, PT, R22, R9, R13, P0, !PT ;  /* 0x0000000916097210 */ /* 0x000fe400007fe40d */
[----:B------:R-:W-:-:S03]  /*3470*/  IADD3 R21, P0, PT, R21, 0x28000, RZ ;  /* 0x0002800015157810 */ /* 0x000fc60007f1e0ff */
[----:B------:R0:W-:Y:S02]  /*3480*/  STG.E.64 desc[UR8][R8.64], R10 ;  /* 0x0000000a08007986 */ /* 0x0001e4000c101b08 */
[----:B------:R-:W-:Y:S01]  /*3490*/  IMAD.X R22, RZ, RZ, R22, P0 ;  /* 0x000000ffff167224 */ /* 0x000fe200000e0616 */
[----:B------:R-:W-:-:S04]  /*34a0*/  ISETP.NE.U32.AND P0, PT, R21, 0xa000000, PT ;  /* 0x0a0000001500780c */ /* 0x000fc80003f05070 */
[----:B------:R-:W-:-:S13]  /*34b0*/  ISETP.NE.AND.EX P0, PT, R22, RZ, PT, P0 ;  /* 0x000000ff1600720c */ /* 0x000fda0003f05300 */
[----:B0-----:R-:W-:Y:S05]  /*34c0*/  @P0 BRA `(.L_x_79) ;  /* 0xffffffcc00a80947 */ /* 0x001fea000383ffff */
.L_x_28:
[----:B------:R-:W-:Y:S05]  /*34d0*/  BSYNC.RECONVERGENT B0 ;  /* 0x0000000000007941 */ /* 0x000fea0003800200 */
.L_x_27:
[----:B------:R-:W-:Y:S01]  /*34e0*/  BAR.SYNC.DEFER_BLOCKING 0x0 ;  /* 0x0000000000007b1d */ /* 0x000fe20000010000 */
[----:B------:R-:W-:Y:S02]  /*34f0*/  IADD3 R5, P0, PT, R5, 0x1, RZ ;  /* 0x0000000105057810 */ /* 0x000fe40007f1e0ff */
[----:B----4-:R-:W-:-:S03]  /*3500*/  SHF.R.S32.HI R7, RZ, 0x1f, R4 ;  /* 0x0000001fff077819 */ /* 0x010fc60000011404 */
[----:B------:R-:W-:Y:S01]  /*3510*/  IMAD.X R6, RZ, RZ, R6, P0 ;  /* 0x000000ffff067224 */ /* 0x000fe200000e0606 */
[----:B------:R-:W-:-:S04]  /*3520*/  ISETP.NE.U32.AND P0, PT, R5, R4, PT ;  /* 0x000000040500720c */ /* 0x000fc80003f05070 */
[----:B------:R-:W-:-:S13]  /*3530*/  ISETP.NE.AND.EX P0, PT, R6, R7, PT, P0 ;  /* 0x000000070600720c */ /* 0x000fda0003f05300 */
[----:B------:R-:W-:Y:S05]  /*3540*/  @P0 BRA `(.L_x_80) ;  /* 0xffffffcc00100947 */ /* 0x000fea000383ffff */
.L_x_26:
[----:B------:R-:W0:Y:S01]  /*3550*/  LDCU UR16, c[0x0][0x388] ;  /* 0x00007100ff1077ac */ /* 0x000e220008000800 */
[----:B------:R-:W-:-:S05]  /*3560*/  IMAD.SHL.U32 R3, R3, 0x400, RZ ;  /* 0x0000040003037824 */ /* 0x000fca00078e00ff */
[----:B0-----:R-:W-:-:S04]  /*3570*/  IADD3 R9, PT, PT, -R3, UR16, RZ ;  /* 0x0000001003097c10 */ /* 0x001fc8000fffe1ff */
[----:B------:R-:W-:-:S13]  /*3580*/  ISETP.GE.U32.AND P0, PT, R0, R9, PT ;  /* 0x000000090000720c */ /* 0x000fda0003f06070 */
[----:B------:R-:W-:Y:S05]  /*3590*/  @P0 EXIT ;  /* 0x000000000000094d */ /* 0x000fea0003800000 */
[----:B------:R-:W0:Y:S01]  /*35a0*/  LDC.64 R4, c[0x0][0x380] ;  /* 0x0000e000ff047b82 */ /* 0x000e220000000a00 */
[----:B------:R-:W-:-:S07]  /*35b0*/  IMAD.IADD R7, R3, 0x1, R0 ;  /* 0x0000000103077824 */ /* 0x000fce00078e0200 */
[----:B------:R-:W1:Y:S01]  /*35c0*/  S2UR UR6, SR_CgaCtaId ;  /* 0x00000000000679c3 */ /* 0x000e620000008800 */
[----:B------:R-:W-:Y:S01]  /*35d0*/  UMOV UR5, 0x400 ;  /* 0x0000040000057882 */ /* 0x000fe20000000000 */
[----:B------:R-:W2:Y:S01]  /*35e0*/  LDCU.64 UR10, c[0x0][0x3a8] ;  /* 0x00007500ff0a77ac */ /* 0x000ea20008000a00 */
[----:B------:R-:W3:Y:S01]  /*35f0*/  LDCU.64 UR12, c[0x0][0x3b0] ;  /* 0x00007600ff0c77ac */ /* 0x000ee20008000a00 */
[----:B------:R-:W4:Y:S01]  /*3600*/  LDCU.64 UR14, c[0x4][0x8] ;  /* 0x01000100ff0e77ac */ /* 0x000f220008000a00 */
[----:B0-----:R-:W-:-:S06]  /*3610*/  IMAD.WIDE.U32 R4, R7, 0x20, R4 ;  /* 0x0000002007047825 */ /* 0x001fcc00078e0004 */
[----:B------:R-:W5:Y:S01]  /*3620*/  LDG.E.128 R4, desc[UR8][R4.64] ;  /* 0x0000000804047981 */ /* 0x000f62000c1e1d00 */
[----:B------:R-:W-:Y:S01]  /*3630*/  UIADD3 UR7, UPT, UPT, UR5, 0x2000, URZ ;  /* 0x0000200005077890 */ /* 0x000fe2000fffe0ff */
[----:B------:R-:W-:Y:S01]  /*3640*/  ISETP.GE.AND P0, PT, R2, UR16, PT ;  /* 0x0000001002007c0c */ /* 0x000fe2000bf06270 */
[----:B-1----:R-:W-:Y:S01]  /*3650*/  ULEA UR5, UR6, UR5, 0x18 ;  /* 0x0000000506057291 */ /* 0x002fe2000f8ec0ff */
[----:B------:R-:W-:Y:S01]  /*3660*/  BSSY.RECONVERGENT B0, `(.L_x_81) ;  /* 0x000032b000007945 */ /* 0x000fe20003800200 */
[----:B------:R-:W-:-:S04]  /*3670*/  ULEA UR6, UR6, UR7, 0x18 ;  /* 0x0000000706067291 */ /* 0x000fc8000f8ec0ff */
[C---:B------:R-:W-:Y:S02]  /*3680*/  LEA R11, R0.reuse, UR5, 0x3 ;  /* 0x00000005000b7c11 */ /* 0x040fe4000f8e18ff */
[----:B------:R-:W-:Y:S01]  /*3690*/  LEA R13, R0, UR6, 0x3 ;  /* 0x00000006000d7c11 */ /* 0x000fe2000f8e18ff */
[----:B------:R-:W0:Y:S02]  /*36a0*/  LDCU UR7, c[0x0][0x3bc] ;  /* 0x00007780ff0777ac */ /* 0x000e240008000800 */
[----:B-----5:R1:W-:Y:S04]  /*36b0*/  STS.64 [R11], R4 ;  /* 0x000000040b007388 */ /* 0x0203e80000000a00 */
[----:B------:R1:W-:Y:S01]  /*36c0*/  STS.64 [R13], R6 ;  /* 0x000000060d007388 */ /* 0x0003e20000000a00 */
[----:B------:R-:W-:Y:S06]  /*36d0*/  BAR.SYNC.DEFER_BLOCKING 0x0 ;  /* 0x0000000000007b1d */ /* 0x000fec0000010000 */
[----:B0-234-:R-:W-:Y:S05]  /*36e0*/  @P0 BRA `(.L_x_82) ;  /* 0x0000003000880947 */ /* 0x01dfea0003800000 */
[----:B-1----:R-:W0:Y:S01]  /*36f0*/  LDC.64 R6, c[0x0][0x3a8] ;  /* 0x0000ea00ff067b82 */ /* 0x002e220000000a00 */
[----:B------:R-:W1:Y:S01]  /*3700*/  LDCU.64 UR16, c[0x0][0x3c0] ;  /* 0x00007800ff1077ac */ /* 0x000e620008000a00 */
[----:B------:R-:W-:Y:S01]  /*3710*/  IMAD.WIDE R4, R2, 0x8, RZ ;  /* 0x0000000802047825 */ /* 0x000fe200078e02ff */
[----:B------:R-:W0:Y:S03]  /*3720*/  LDCU.64 UR18, c[0x0][0x3b0] ;  /* 0x00007600ff1277ac */ /* 0x000e260008000a00 */
[----:B------:R-:W-:Y:S02]  /*3730*/  IMAD.U32 R20, RZ, RZ, UR6 ;  /* 0x00000006ff147e24 */ /* 0x000fe4000f8e00ff */
[----:B------:R-:W2:Y:S01]  /*3740*/  LDC.64 R24, c[0x0][0x390] ;  /* 0x0000e400ff187b82 */ /* 0x000ea20000000a00 */
[----:B------:R-:W-:-:S03]  /*3750*/  IMAD.WIDE R4, R3, 0x28000, R4 ;  /* 0x0002800003047825 */ /* 0x000fc600078e0204 */
[----:B-1----:R-:W-:Y:S01]  /*3760*/  IADD3 R0, P0, PT, R4, UR16, RZ ;  /* 0x0000001004007c10 */ /* 0x002fe2000ff1e0ff */
[----:B------:R-:W-:-:S03]  /*3770*/  IMAD.MOV.U32 R4, RZ, RZ, R9 ;  /* 0x000000ffff047224 */ /* 0x000fc600078e0009 */
[----:B------:R-:W-:Y:S01]  /*3780*/  IADD3.X R3, PT, PT, R5, UR17, RZ, P0, !PT ;  /* 0x0000001105037c10 */ /* 0x000fe200087fe4ff */
[----:B0-----:R-:W-:Y:S01]  /*3790*/  DADD R6, -R6, UR18 ;  /* 0x0000001206067e29 */ /* 0x001fe20008000100 */
[----:B------:R-:W-:Y:S02]  /*37a0*/  IMAD.U32 R5, RZ, RZ, UR5 ;  /* 0x00000005ff057e24 */ /* 0x000fe4000f8e00ff */
[----:B--2---:R-:W-:Y:S01]  /*37b0*/  IMAD.WIDE R24, R2, 0x20, R24 ;  /* 0x0000002002187825 */ /* 0x004fe200078e0218 */
[----:B------:R-:W-:-:S07]  /*37c0*/  SHF.R.S32.HI R2, RZ, 0x1f, R9 ;  /* 0x0000001fff027819 */ /* 0x000fce0000011409 */
.L_x_133:
[----:B------:R-:W2:Y:S01]  /*37d0*/  LDG.E.64 R28, desc[UR8][R24.64] ;  /* 0x00000008181c7981 */ /* 0x000ea2000c1e1b00 */
[----:B------:R-:W-:Y:S01]  /*37e0*/  BSSY.RECONVERGENT B1, `(.L_x_83) ;  /* 0x0000008000017945 */ /* 0x000fe20003800200 */
[----:B------:R-:W-:Y:S02]  /*37f0*/  MOV R39, 0x40000000 ;  /* 0x4000000000277802 */ /* 0x000fe40000000f00 */
[----:B------:R-:W2:Y:S01]  /*3800*/  LDS.64 R8, [R5] ;  /* 0x0000000005087984 */ /* 0x000ea20000000a00 */
[----:B------:R-:W-:Y:S01]  /*3810*/  MOV R38, 0x3860 ;  /* 0x0000386000267802 */ /* 0x000fe20000000f00 */
[----:B--2---:R-:W-:-:S08]  /*3820*/  DADD R28, R28, -R8 ;  /* 0x000000001c1c7229 */ /* 0x004fd00000000808 */
[----:B------:R-:W-:-:S10]  /*3830*/  DADD R8, -RZ, |R28| ;  /* 0x00000000ff087229 */ /* 0x000fd4000000051c */
[----:B------:R-:W-:-:S07]  /*3840*/  IMAD.MOV.U32 R23, RZ, RZ, R9 ;  /* 0x000000ffff177224 */ /* 0x000fce00078e0009 */
[----:B------:R-:W-:Y:S05]  /*3850*/  CALL.REL.NOINC `($_Z43Tiled_Kriging_Kernel_AOAS_Generate_B_MatrixP5PointiS0_i14VariogramModelPA20480_d$__internal_accurate_pow) ;  /* 0x0000003800587944 */ /* 0x000fea0003c00000 */
[----:B------:R-:W-:Y:S05]  /*3860*/  BSYNC.RECONVERGENT B1 ;  /* 0x0000000000017941 */ /* 0x000fea0003800200 */
.L_x_83:
        /* <DEDUP_REMOVED lines=20> */
.L_x_85:
[----:B------:R-:W-:Y:S05]  /*39b0*/  BSYNC.RECONVERGENT B1 ;  /* 0x0000000000017941 */ /* 0x000fea0003800200 */
.L_x_84:
[----:B------:R-:W-:Y:S01]  /*39c0*/  BSSY.RECONVERGENT B1, `(.L_x_86) ;  /* 0x0000006000017945 */ /* 0x000fe20003800200 */
[----:B------:R-:W-:Y:S01]  /*39d0*/  FSEL R28, R10, RZ, P0 ;  /* 0x000000ff0a1c7208 */ /* 0x000fe20000000000 */
[----:B------:R-:W-:Y:S01]  /*39e0*/  IMAD.MOV.U32 R39, RZ, RZ, 0x40000000 ;  /* 0x40000000ff277424 */ /* 0x000fe200078e00ff */
[----:B------:R-:W-:Y:S02]  /*39f0*/  FSEL R29, R11, 1.875, P0 ;  /* 0x3ff000000b1d7808 */ /* 0x000fe40000000000 */
[----:B------:R-:W-:-:S07]  /*3a00*/  MOV R38, 0x3a20 ;  /* 0x00003a2000267802 */ /* 0x000fce0000000f00 */
[----:B------:R-:W-:Y:S05]  /*3a10*/  CALL.REL.NOINC `($_Z43Tiled_Kriging_Kernel_AOAS_Generate_B_MatrixP5PointiS0_i14VariogramModelPA20480_d$__internal_accurate_pow) ;  /* 0x0000003400e87944 */ /* 0x000fea0003c00000 */
[----:B------:R-:W-:Y:S05]  /*3a20*/  BSYNC.RECONVERGENT B1 ;  /* 0x0000000000017941 */ /* 0x000fea0003800200 */
.L_x_86:
        /* <DEDUP_REMOVED lines=15> */
.L_x_88:
[----:B------:R-:W-:Y:S05]  /*3b20*/  BSYNC.RECONVERGENT B1 ;  /* 0x0000000000017941 */ /* 0x000fea0003800200 */
.L_x_87:
        /* <DEDUP_REMOVED lines=20> */
[----:B------:R-:W-:Y:S02]  /*3c70*/  IMAD.MOV.U32 R10, RZ, RZ, R8 ;  /* 0x000000ffff0a7224 */ /* 0x000fe400078e0008 */
[----:B------:R-:W-:Y:S02]  /*3c80*/  IMAD.MOV.U32 R12, RZ, RZ, R18 ;  /* 0x000000ffff0c7224 */ /* 0x000fe400078e0012 */
[----:B------:R-:W-:Y:S01]  /*3c90*/  IMAD.MOV.U32 R8, RZ, RZ, R16 ;  /* 0x000000ffff087224 */ /* 0x000fe200078e0010 */
[----:B------:R-:W-:Y:S01]  /*3ca0*/  MOV R16, 0x3d00 ;  /* 0x00003d0000107802 */ /* 0x000fe20000000f00 */
[----:B------:R-:W-:Y:S02]  /*3cb0*/  IMAD.MOV.U32 R13, RZ, RZ, R19 ;  /* 0x000000ffff0d7224 */ /* 0x000fe400078e0013 */
[----:B------:R-:W-:Y:S02]  /*3cc0*/  IMAD.MOV.U32 R9, RZ, RZ, R17 ;  /* 0x000000ffff097224 */ /* 0x000fe400078e0011 */
[----:B------:R-:W-:-:S02]  /*3cd0*/  IMAD.MOV.U32 R18, RZ, RZ, R28 ;  /* 0x000000ffff127224 */ /* 0x000fc400078e001c */
[----:B------:R-:W-:-:S07]  /*3ce0*/  IMAD.MOV.U32 R15, RZ, RZ, R29 ;  /* 0x000000ffff0f7224 */ /* 0x000fce00078e001d */
[----:B------:R-:W-:Y:S05]  /*3cf0*/  CALL.REL.NOINC `($__internal_1_$__cuda_sm20_dsqrt_rn_f64_mediumpath_v1) ;  /* 0x0000003000887944 */ /* 0x000fea0003c00000 */
.L_x_90:
[----:B------:R-:W-:Y:S05]  /*3d00*/  BSYNC.RECONVERGENT B1 ;  /* 0x0000000000017941 */ /* 0x000fea0003800200 */
.L_x_89:
[----:B------:R-:W0:Y:S01]  /*3d10*/  LDC R14, c[0x0][0x3a0] ;  /* 0x0000e800ff0e7b82 */ /* 0x000e220000000800 */
[----:B------:R-:W-:Y:S01]  /*3d20*/  BSSY.RECONVERGENT B1, `(.L_x_91) ;  /* 0x00002b2000017945 */ /* 0x000fe20003800200 */
[----:B------:R-:W-:-:S06]  /*3d30*/  CS2R R10, SRZ ;  /* 0x00000000000a7805 */ /* 0x000fcc000001ff00 */
[----:B------:R-:W1:Y:S01]  /*3d40*/  LDC.64 R8, c[0x0][0x3b8] ;  /* 0x0000ee00ff087b82 */ /* 0x000e620000000a00 */
[----:B0-----:R-:W-:-:S13]  /*3d50*/  ISETP.GT.AND P0, PT, R14, 0x4, PT ;  /* 0x000000040e00780c */ /* 0x001fda0003f04270 */
[----:B-1----:R-:W-:Y:S05]  /*3d60*/  @P0 BRA `(.L_x_92) ;  /* 0x00000010004c0947 */ /* 0x002fea0003800000 */
[----:B------:R-:W-:-:S05]  /*3d70*/  VIADD R14, R14, 0xfffffffe ;  /* 0xfffffffe0e0e7836 */ /* 0x000fca0000000000 */
[----:B------:R-:W-:-:S05]  /*3d80*/  VIMNMX.U32 R14, PT, PT, R14, 0x3, PT ;  /* 0x000000030e0e7848 */ /* 0x000fca0003fe0000 */
[----:B------:R-:W-:-:S04]  /*3d90*/  IMAD.SHL.U32 R16, R14, 0x4, RZ ;  /* 0x000000040e107824 */ /* 0x000fc800078e00ff */
[----:B------:R-:W0:Y:S02]  /*3da0*/  LDC R14, c[0x2][R16+0x20] ;  /* 0x00800800100e7b82 */ /* 0x000e240000000800 */
[----:B0-----:R-:W-:-:S04]  /*3db0*/  SHF.R.S32.HI R15, RZ, 0x1f, R14 ;  /* 0x0000001fff0f7819 */ /* 0x001fc8000001140e */
.L_x_600:
[----:B------:R-:W-:Y:S05]  /*3dc0*/  BRX R14 -0x3dd0                                                                                                                              (*"BRANCH_TARGETS .L_x_601,.L_x_602,.L_x_603,.L_x_93"*) ;  /* 0xffffffc00e8c7949 */ /* 0x000fea000383ffff */
.L_x_603:
[----:B------:R-:W0:Y:S01]  /*3dd0*/  LDCU.64 UR16, c[0x0][0x3b0] ;  /* 0x00007600ff1077ac */ /* 0x000e220008000a00 */
[----:B------:R-:W-:Y:S01]  /*3de0*/  DSETP.NEU.AND P0, PT, R28, RZ, PT ;  /* 0x000000ff1c00722a */ /* 0x000fe20003f0d000 */
[----:B0-----:R-:W-:Y:S02]  /*3df0*/  IMAD.U32 R10, RZ, RZ, UR16 ;  /* 0x00000010ff0a7e24 */ /* 0x001fe4000f8e00ff */
[----:B------:R-:W-:-:S11]  /*3e00*/  IMAD.U32 R11, RZ, RZ, UR17 ;  /* 0x00000011ff0b7e24 */ /* 0x000fd6000f8e00ff */
[----:B------:R-:W-:Y:S05]  /*3e10*/  @!P0 BRA `(.L_x_93) ;  /* 0x0000002800888947 */ /* 0x000fea0003800000 */
        /* <DEDUP_REMOVED lines=22> */
.L_x_95:
[----:B------:R-:W-:Y:S05]  /*3f80*/  BSYNC.RECONVERGENT B3 ;  /* 0x0000000000037941 */ /* 0x000fea0003800200 */
.L_x_94:
[----:B------:R-:W-:Y:S01]  /*3f90*/  DADD R8, -RZ, |R26| ;  /* 0x00000000ff087229 */ /* 0x000fe2000000051a */
[----:B------:R-:W-:Y:S01]  /*3fa0*/  BSSY.RECONVERGENT B2, `(.L_x_96) ;  /* 0x0000005000027945 */ /* 0x000fe20003800200 */
[----:B------:R-:W-:Y:S01]  /*3fb0*/  IMAD.MOV.U32 R39, RZ, RZ, 0x40000000 ;  /* 0x40000000ff277424 */ /* 0x000fe200078e00ff */
[----:B------:R-:W-:-:S07]  /*3fc0*/  MOV R38, 0x3ff0 ;  /* 0x00003ff000267802 */ /* 0x000fce0000000f00 */
[----:B------:R-:W-:-:S07]  /*3fd0*/  IMAD.MOV.U32 R23, RZ, RZ, R9 ;  /* 0x000000ffff177224 */ /* 0x000fce00078e0009 */
[----:B------:R-:W-:Y:S05]  /*3fe0*/  CALL.REL.NOINC `($_Z43Tiled_Kriging_Kernel_AOAS_Generate_B_MatrixP5PointiS0_i14VariogramModelPA20480_d$__internal_accurate_pow) ;  /* 0x0000003000747944 */ /* 0x000fea0003c00000 */
[----:B------:R-:W-:Y:S05]  /*3ff0*/  BSYNC.RECONVERGENT B2 ;  /* 0x0000000000027941 */ /* 0x000fea0003800200 */
.L_x_96:
        /* <DEDUP_REMOVED lines=12> */
[----:B------:R-:W-:Y:S01]  /*40c0*/  @!P0 MOV R8, 0x0 ;  /* 0x0000000000088802 */ /* 0x000fe20000000f00 */
[----:B------:R-:W-:-:S07]  /*40d0*/  @!P0 IMAD.MOV.U32 R9, RZ, RZ, 0x7ff00000 ;  /* 0x7ff00000ff098424 */ /* 0x000fce00078e00ff */
.L_x_98:
[----:B------:R-:W-:Y:S05]  /*40e0*/  BSYNC.RECONVERGENT B2 ;  /* 0x0000000000027941 */ /* 0x000fea0003800200 */
.L_x_97:
        /* <DEDUP_REMOVED lines=63> */
.L_x_100:
[----:B------:R-:W-:Y:S05]  /*44e0*/  BSYNC.RECONVERGENT B2 ;  /* 0x0000000000027941 */ /* 0x000fea0003800200 */
.L_x_99:
[----:B------:R-:W-:Y:S01]  /*44f0*/  DMUL R10, R6, R12 ;  /* 0x0000000c060a7228 */ /* 0x000fe20000000000 */
[----:B------:R-:W-:Y:S10]  /*4500*/  BRA `(.L_x_93) ;  /* 0x0000002000cc7947 */ /* 0x000ff40003800000 */
.L_x_601:
[----:B------:R-:W-:Y:S01]  /*4510*/  DSETP.GEU.AND P0, PT, R12, R8, PT ;  /* 0x000000080c00722a */ /* 0x000fe20003f0e000 */
[----:B------:R-:W0:Y:S05]  /*4520*/  LDCU.64 UR16, c[0x0][0x3b0] ;  /* 0x00007600ff1077ac */ /* 0x000e2a0008000a00 */
[----:B------:R-:W-:Y:S01]  /*4530*/  DSETP.EQ.OR P0, PT, R28, RZ, P0 ;  /* 0x000000ff1c00722a */ /* 0x000fe20000702400 */
[----:B0-----:R-:W-:Y:S02]  /*4540*/  IMAD.U32 R10, RZ, RZ, UR16 ;  /* 0x00000010ff0a7e24 */ /* 0x001fe4000f8e00ff */
[----:B------:R-:W-:-:S11]  /*4550*/  IMAD.U32 R11, RZ, RZ, UR17 ;  /* 0x00000011ff0b7e24 */ /* 0x000fd6000f8e00ff */
        /* <DEDUP_REMOVED lines=23> */
.L_x_102:
[----:B------:R-:W-:Y:S05]  /*46d0*/  BSYNC.RECONVERGENT B3 ;  /* 0x0000000000037941 */ /* 0x000fea0003800200 */
.L_x_101:
[----:B------:R-:W-:Y:S01]  /*46e0*/  DADD R8, -RZ, |R26| ;  /* 0x00000000ff087229 */ /* 0x000fe2000000051a */
[----:B------:R-:W-:Y:S01]  /*46f0*/  BSSY.RECONVERGENT B2, `(.L_x_103) ;  /* 0x0000005000027945 */ /* 0x000fe20003800200 */
[----:B------:R-:W-:Y:S01]  /*4700*/  IMAD.MOV.U32 R39, RZ, RZ, 0x40080000 ;  /* 0x40080000ff277424 */ /* 0x000fe200078e00ff */
[----:B------:R-:W-:-:S07]  /*4710*/  MOV R38, 0x4740 ;  /* 0x0000474000267802 */ /* 0x000fce0000000f00 */
[----:B------:R-:W-:-:S07]  /*4720*/  IMAD.MOV.U32 R23, RZ, RZ, R9 ;  /* 0x000000ffff177224 */ /* 0x000fce00078e0009 */
[----:B------:R-:W-:Y:S05]  /*4730*/  CALL.REL.NOINC `($_Z43Tiled_Kriging_Kernel_AOAS_Generate_B_MatrixP5PointiS0_i14VariogramModelPA20480_d$__internal_accurate_pow) ;  /* 0x0000002800a07944 */ /* 0x000fea0003c00000 */
[----:B------:R-:W-:Y:S05]  /*4740*/  BSYNC.RECONVERGENT B2 ;  /* 0x0000000000027941 */ /* 0x000fea0003800200 */
.L_x_103:
        /* <DEDUP_REMOVED lines=19> */
.L_x_105:
[----:B------:R-:W-:Y:S05]  /*4880*/  BSYNC.RECONVERGENT B2 ;  /* 0x0000000000027941 */ /* 0x000fea0003800200 */
.L_x_104:
        /* <DEDUP_REMOVED lines=8> */
.L_x_602:
[----:B------:R-:W0:Y:S01]  /*4910*/  LDCU.64 UR16, c[0x0][0x3b0] ;  /* 0x00007600ff1077ac */ /* 0x000e220008000a00 */
[----:B------:R-:W-:Y:S01]  /*4920*/  DSETP.NEU.AND P0, PT, R28, RZ, PT ;  /* 0x000000ff1c00722a */ /* 0x000fe20003f0d000 */
[----:B0-----:R-:W-:Y:S02]  /*4930*/  IMAD.U32 R10, RZ, RZ, UR16 ;  /* 0x00000010ff0a7e24 */ /* 0x001fe4000f8e00ff */
[----:B------:R-:W-:-:S11]  /*4940*/  IMAD.U32 R11, RZ, RZ, UR17 ;  /* 0x00000011ff0b7e24 */ /* 0x000fd6000f8e00ff */
[----:B------:R-:W-:Y:S05]  /*4950*/  @!P0 BRA `(.L_x_93) ;  /* 0x0000001c00b88947 */ /* 0x000fea0003800000 */
[----:B------:R-:W0:Y:S01]  /*4960*/  MUFU.RCP64H R11, UR7 ;  /* 0x00000007000b7d08 */ /* 0x000e220008001800 */
[----:B------:R-:W-:Y:S01]  /*4970*/  IMAD.MOV.U32 R10, RZ, RZ, 0x1 ;  /* 0x00000001ff0a7424 */ /* 0x000fe200078e00ff */
        /* <DEDUP_REMOVED lines=19> */
.L_x_107:
[----:B------:R-:W-:Y:S05]  /*4ab0*/  BSYNC.RECONVERGENT B3 ;  /* 0x0000000000037941 */ /* 0x000fea0003800200 */
.L_x_106:
        /* <DEDUP_REMOVED lines=14> */
[----:B------:R-:W-:Y:S01]  /*4ba0*/  MOV R13, 0x3e928af3 ;  /* 0x3e928af3000d7802 */ /* 0x000fe20000000f00 */
[----:B------:R-:W-:-:S05]  /*4bb0*/  UMOV UR17, 0x3e5ade15 ;  /* 0x3e5ade1500117882 */ /* 0x000fca0000000000 */
        /* <DEDUP_REMOVED lines=43> */
.L_x_109:
[----:B------:R-:W-:Y:S05]  /*4e70*/  BSYNC.RECONVERGENT B2 ;  /* 0x0000000000027941 */ /* 0x000fea0003800200 */
.L_x_108:
[----:B------:R-:W-:Y:S01]  /*4e80*/  DMUL R10, R6, R12 ;  /* 0x0000000c060a7228 */ /* 0x000fe20000000000 */
[----:B------:R-:W-:Y:S10]  /*4e90*/  BRA `(.L_x_93) ;  /* 0x0000001800687947 */ /* 0x000ff40003800000 */
.L_x_92:
[----:B------:R-:W-:-:S05]  /*4ea0*/  IMAD.MOV.U32 R15, RZ, RZ, -0x5 ;  /* 0xfffffffbff0f7424 */ /* 0x000fca00078e00ff */
[----:B------:R-:W-:-:S05]  /*4eb0*/  VIADDMNMX.U32 R15, R14, R15, 0x3, PT ;  /* 0x000000030e0f7446 */ /* 0x000fca000380000f */
[----:B------:R-:W-:-:S04]  /*4ec0*/  IMAD.SHL.U32 R16, R15, 0x4, RZ ;  /* 0x000000040f107824 */ /* 0x000fc800078e00ff */
[----:B------:R-:W0:Y:S02]  /*4ed0*/  LDC R14, c[0x2][R16+0x30] ;  /* 0x00800c00100e7b82 */ /* 0x000e240000000800 */
[----:B0-----:R-:W-:-:S04]  /*4ee0*/  SHF.R.S32.HI R15, RZ, 0x1f, R14 ;  /* 0x0000001fff0f7819 */ /* 0x001fc8000001140e */
.L_x_605:
[----:B------:R-:W-:Y:S05]  /*4ef0*/  BRX R14 -0x4f00                                                                                                                              (*"BRANCH_TARGETS .L_x_606,.L_x_607,.L_x_608,.L_x_93"*) ;  /* 0xffffffb00e407949 */ /* 0x000fea000383ffff */
.L_x_608:
[----:B------:R-:W-:Y:S01]  /*4f00*/  DSETP.GT.AND P0, PT, R12, R8, PT ;  /* 0x000000080c00722a */ /* 0x000fe20003f04000 */
        /* <DEDUP_REMOVED lines=27> */
.L_x_111:
[----:B------:R-:W-:Y:S05]  /*50c0*/  BSYNC.RECONVERGENT B3 ;  /* 0x0000000000037941 */ /* 0x000fea0003800200 */
.L_x_110:
        /* <DEDUP_REMOVED lines=57> */
.L_x_113:
[----:B------:R-:W-:Y:S01]  /*5460*/  DADD R10, -|R28|, 1 ;  /* 0x3ff000001c0a7429 */ /* 0x000fe20000000300 */
[----:B------:R-:W-:Y:S01]  /*5470*/  IMAD.MOV.U32 R12, RZ, RZ, 0x66faac4b ;  /* 0x66faac4bff0c7424 */ /* 0x000fe200078e00ff */
[----:B------:R-:W-:Y:S01]  /*5480*/  UMOV UR16, 0x71155f70 ;  /* 0x71155f7000107882 */ /* 0x000fe20000000000 */
[----:B------:R-:W-:Y:S01]  /*5490*/  IMAD.MOV.U32 R13, RZ, RZ, 0x3ebac2fe ;  /* 0x3ebac2feff0d7424 */ /* 0x000fe200078e00ff */
[----:B------:R-:W-:-:S05]  /*54a0*/  UMOV UR17, 0x3ec715b3 ;  /* 0x3ec715b300117882 */ /* 0x000fca0000000000 */
[----:B------:R-:W-:Y:S01]  /*54b0*/  DFMA R12, R10, UR16, -R12 ;  /* 0x000000100a0c7c2b */ /* 0x000fe2000800080c */
[----:B------:R-:W-:Y:S01]  /*54c0*/  UMOV UR16, 0x8efcd9b8 ;  /* 0x8efcd9b800107882 */ /* 0x000fe20000000000 */
[----:B------:R-:W-:Y:S01]  /*54d0*/  UMOV UR17, 0x3ed9a9b8 ;  /* 0x3ed9a9b800117882 */ /* 0x000fe20000000000 */
[----:B------:R-:W-:-:S05]  /*54e0*/  ISETP.GE.AND P0, PT, R11, 0x1, PT ;  /* 0x000000010b00780c */ /* 0x000fca0003f06270 */
[----:B------:R-:W-:Y:S01]  /*54f0*/  DFMA R12, R10, R12, UR16 ;  /* 0x000000100a0c7e2b */ /* 0x000fe2000800000c */
[----:B------:R-:W-:Y:S01]  /*5500*/  UMOV UR16, 0xa8a0c4c3 ;  /* 0xa8a0c4c300107882 */ /* 0x000fe20000000000 */
[----:B------:R-:W-:-:S06]  /*5510*/  UMOV UR17, 0x3edd0f40 ;  /* 0x3edd0f4000117882 */ /* 0x000fcc0000000000 */
[----:B------:R-:W-:Y:S01]  /*5520*/  DFMA R14, R10, R12, UR16 ;  /* 0x000000100a0e7e2b */ /* 0x000fe2000800000c */
[----:B------:R-:W-:Y:S01]  /*5530*/  UMOV UR16, 0xfa9e0e1f ;  /* 0xfa9e0e1f00107882 */ /* 0x000fe20000000000 */
[----:B------:R-:W-:Y:S01]  /*5540*/  UMOV UR17, 0x3ef46d4c ;  /* 0x3ef46d4c00117882 */ /* 0x000fe20000000000 */
[----:B------:R-:W-:Y:S02]  /*5550*/  VIADD R13, R11, 0xfff00000 ;  /* 0xfff000000b0d7836 */ /* 0x000fe40000000000 */
[----:B------:R-:W-:-:S03]  /*5560*/  IMAD.MOV.U32 R12, RZ, RZ, R10 ;  /* 0x000000ffff0c7224 */ /* 0x000fc600078e000a */
[----:B------:R-:W-:Y:S01]  /*5570*/  DFMA R16, R10, R14, UR16 ;  /* 0x000000100a107e2b */ /* 0x000fe2000800000e */
[----:B------:R-:W-:Y:S01]  /*5580*/  UMOV UR16, 0x8d1e2422 ;  /* 0x8d1e242200107882 */ /* 0x000fe20000000000 */
[----:B------:R-:W-:Y:S01]  /*5590*/  UMOV UR17, 0x3f079c16 ;  /* 0x3f079c1600117882 */ /* 0x000fe20000000000 */
[----:B------:R-:W0:Y:S01]  /*55a0*/  MUFU.RSQ64H R15, R13 ;  /* 0x0000000d000f7308 */ /* 0x000e220000001c00 */
[----:B------:R-:W-:-:S04]  /*55b0*/  IMAD.MOV.U32 R14, RZ, RZ, RZ ;  /* 0x000000ffff0e7224 */ /* 0x000fc800078e00ff */
        /* <DEDUP_REMOVED lines=10> */
[----:B------:R-:W-:Y:S01]  /*5660*/  VIADD R17, R15, 0xfff00000 ;  /* 0xfff000000f117836 */ /* 0x000fe20000000000 */
[----:B------:R-:W-:Y:S01]  /*5670*/  DFMA R22, R18, -R18, R12 ;  /* 0x800000121216722b */ /* 0x000fe2000000000c */
[----:B------:R-:W-:-:S03]  /*5680*/  IMAD.MOV.U32 R16, RZ, RZ, RZ ;  /* 0x000000ffff107224 */ /* 0x000fc600078e00ff */
[----:B------:R-:W-:Y:S01]  /*5690*/  DFMA R26, R10, R26, UR16 ;  /* 0x000000100a1a7e2b */ /* 0x000fe2000800001a */
[----:B------:R-:W-:Y:S01]  /*56a0*/  UMOV UR16, 0xc62b05a2 ;  /* 0xc62b05a200107882 */ /* 0x000fe20000000000 */
[----:B------:R-:W-:Y:S02]  /*56b0*/  UMOV UR17, 0x3f5f1c71 ;  /* 0x3f5f1c7100117882 */ /* 0x000fe40000000000 */
        /* <DEDUP_REMOVED lines=9> */
[----:B------:R-:W-:-:S04]  /*5750*/  DFMA R14, R16, R14, R16 ;  /* 0x0000000e100e722b */ /* 0x000fc80000000010 */
[----:B------:R-:W-:Y:S01]  /*5760*/  DFMA R26, R10, R26, UR16 ;  /* 0x000000100a1a7e2b */ /* 0x000fe2000800001a */
[----:B------:R-:W-:Y:S01]  /*5770*/  UMOV UR16, 0x55555555 ;  /* 0x5555555500107882 */ /* 0x000fe20000000000 */
[----:B------:R-:W-:Y:S02]  /*5780*/  UMOV UR17, 0x3fb55555 ;  /* 0x3fb5555500117882 */ /* 0x000fe40000000000 */
[----:B------:R-:W-:Y:S02]  /*5790*/  DFMA R12, R14, R12, R22 ;  /* 0x0000000c0e0c722b */ /* 0x000fe40000000016 */
[----:B------:R-:W-:Y:S02]  /*57a0*/  DMUL R14, RZ, |R28| ;  /* 0x4000001cff0e7228 */ /* 0x000fe40000000000 */
        /* <DEDUP_REMOVED lines=19> */
.L_x_114:
[----:B------:R-:W-:Y:S05]  /*58e0*/  BSYNC.RECONVERGENT B2 ;  /* 0x0000000000027941 */ /* 0x000fea0003800200 */
.L_x_112:
[----:B------:R-:W-:Y:S01]  /*58f0*/  BSSY.RECONVERGENT B2, `(.L_x_115) ;  /* 0x0000005000027945 */ /* 0x000fe20003800200 */
[----:B------:R-:W-:Y:S01]  /*5900*/  IMAD.MOV.U32 R23, RZ, RZ, R9 ;  /* 0x000000ffff177224 */ /* 0x000fe200078e0009 */
[----:B------:R-:W-:Y:S02]  /*5910*/  MOV R39, 0x40000000 ;  /* 0x4000000000277802 */ /* 0x000fe40000000f00 */
[----:B------:R-:W-:-:S07]  /*5920*/  MOV R38, 0x5940 ;  /* 0x0000594000267802 */ /* 0x000fce0000000f00 */
[----:B------:R-:W-:Y:S05]  /*5930*/  CALL.REL.NOINC `($_Z43Tiled_Kriging_Kernel_AOAS_Generate_B_MatrixP5PointiS0_i14VariogramModelPA20480_d$__internal_accurate_pow) ;  /* 0x0000001800207944 */ /* 0x000fea0003c00000 */
[----:B------:R-:W-:Y:S05]  /*5940*/  BSYNC.RECONVERGENT B2 ;  /* 0x0000000000027941 */ /* 0x000fea0003800200 */
.L_x_115:
        /* <DEDUP_REMOVED lines=14> */
.L_x_117:
[----:B------:R-:W-:Y:S05]  /*5a30*/  BSYNC.RECONVERGENT B2 ;  /* 0x0000000000027941 */ /* 0x000fea0003800200 */
.L_x_116:
        /* <DEDUP_REMOVED lines=23> */
[----:B------:R-:W-:-:S07]  /*5bb0*/  IMAD.MOV.U32 R13, RZ, RZ, R23 ;  /* 0x000000ffff0d7224 */ /* 0x000fce00078e0017 */
[----:B------:R-:W-:Y:S05]  /*5bc0*/  CALL.REL.NOINC `($__internal_1_$__cuda_sm20_dsqrt_rn_f64_mediumpath_v1) ;  /* 0x0000001000d47944 */ /* 0x000fea0003c00000 */
.L_x_119:
[----:B------:R-:W-:Y:S05]  /*5bd0*/  BSYNC.RECONVERGENT B2 ;  /* 0x0000000000027941 */ /* 0x000fea0003800200 */
.L_x_118:
        /* <DEDUP_REMOVED lines=11> */
.L_x_606:
        /* <DEDUP_REMOVED lines=28> */
.L_x_121:
[----:B------:R-:W-:Y:S05]  /*5e50*/  BSYNC.RECONVERGENT B3 ;  /* 0x0000000000037941 */ /* 0x000fea0003800200 */
.L_x_120:
        /* <DEDUP_REMOVED lines=25> */
[----:B------:R-:W-:Y:S02]  /*5ff0*/  IMAD.MOV.U32 R21, RZ, RZ, R10 ;  /* 0x000000ffff157224 */ /* 0x000fe400078e000a */
[----:B------:R-:W-:Y:S02]  /*6000*/  IMAD.MOV.U32 R22, RZ, RZ, R8 ;  /* 0x000000ffff167224 */ /* 0x000fe400078e0008 */
[----:B------:R-:W-:-:S07]  /*6010*/  IMAD.MOV.U32 R23, RZ, RZ, R9 ;  /* 0x000000ffff177224 */ /* 0x000fce00078e0009 */
.L_x_123:
[----:B------:R-:W-:Y:S05]  /*6020*/  BSYNC.RECONVERGENT B2 ;  /* 0x0000000000027941 */ /* 0x000fea0003800200 */
.L_x_122:
        /* <DEDUP_REMOVED lines=16> */
[----:B------:R-:W-:Y:S01]  /*6130*/  DFMA R8, R28, R8, R10 ;  /* 0x000000081c08722b */ /* 0x000fe2000000000a */
[----:B------:R-:W0:Y:S01]  /*6140*/  MUFU.RCP64H R11, R27 ;  /* 0x0000001b000b7308 */ /* 0x000e220000001800 */
[----:B------:R-:W-:-:S06]  /*6150*/  MOV R10, 0x1 ;  /* 0x00000001000a7802 */ /* 0x000fcc0000000f00 */
[----:B---3--:R-:W-:-:S08]  /*6160*/  DFMA R8, R28, R8, R12 ;  /* 0x000000081c08722b */ /* 0x008fd0000000000c */
[----:B------:R-:W-:Y:S02]  /*6170*/  DFMA R8, R28, R8, R14 ;  /* 0x000000081c08722b */ /* 0x000fe4000000000e */
[----:B0-----:R-:W-:-:S06]  /*6180*/  DFMA R12, R10, -R26, 1 ;  /* 0x3ff000000a0c742b */ /* 0x001fcc000000081a */
[----:B----4-:R-:W-:Y:S02]  /*6190*/  DFMA R8, R28, R8, R16 ;  /* 0x000000081c08722b */ /* 0x010fe40000000010 */
[----:B------:R-:W-:-:S06]  /*61a0*/  DFMA R12, R12, R12, R12 ;  /* 0x0000000c0c0c722b */ /* 0x000fcc000000000c */
[----:B------:R-:W-:Y:S02]  /*61b0*/  DFMA R8, R28, R8, R18 ;  /* 0x000000081c08722b */ /* 0x000fe40000000012 */
[----:B------:R-:W-:-:S06]  /*61c0*/  DFMA R12, R10, R12, R10 ;  /* 0x0000000c0a0c722b */ /* 0x000fcc000000000a */
[----:B------:R-:W-:Y:S02]  /*61d0*/  DFMA R22, R8, R22, R22 ;  /* 0x000000160816722b */ /* 0x000fe40000000016 */
[----:B------:R-:W-:Y:S02]  /*61e0*/  DFMA R8, R28, R8, 1 ;  /* 0x3ff000001c08742b */ /* 0x000fe40000000008 */
[----:B------:R-:W-:-:S08]  /*61f0*/  DFMA R10, R12, -R26, 1 ;  /* 0x3ff000000c0a742b */ /* 0x000fd0000000081a */
[----:B------:R-:W-:Y:S01]  /*6200*/  FSEL R14, R8, R22, !P0 ;  /* 0x00000016080e7208 */ /* 0x000fe20004000000 */
[----:B------:R-:W-:Y:S01]  /*6210*/  DFMA R10, R12, R10, R12 ;  /* 0x0000000a0c0a722b */ /* 0x000fe2000000000c */
[----:B------:R-:W-:Y:S02]  /*6220*/  FSEL R15, R9, R23, !P0 ;  /* 0x00000017090f7208 */ /* 0x000fe40004000000 */
[----:B------:R-:W-:-:S04]  /*6230*/  LOP3.LUT P0, RZ, R21, 0x2, RZ, 0xc0, !PT ;  /* 0x0000000215ff7812 */ /* 0x000fc8000780c0ff */
[----:B------:R-:W-:-:S10]  /*6240*/  DADD R8, RZ, -R14 ;  /* 0x00000000ff087229 */ /* 0x000fd4000000080e */
        /* <DEDUP_REMOVED lines=11> */
[----:B------:R-:W-:Y:S02]  /*6300*/  IMAD.MOV.U32 R9, RZ, RZ, R27 ;  /* 0x000000ffff097224 */ /* 0x000fe400078e001b */
[----:B------:R-:W-:Y:S02]  /*6310*/  IMAD.MOV.U32 R12, RZ, RZ, R14 ;  /* 0x000000ffff0c7224 */ /* 0x000fe400078e000e */
[----:B------:R-:W-:-:S07]  /*6320*/  IMAD.MOV.U32 R13, RZ, RZ, R15 ;  /* 0x000000ffff0d7224 */ /* 0x000fce00078e000f */
[----:B------:R-:W-:Y:S05]  /*6330*/  CALL.REL.NOINC `($__internal_0_$__cuda_sm20_div_rn_f64_full) ;  /* 0x0000000400807944 */ /* 0x000fea0003c00000 */
.L_x_125:
[----:B------:R-:W-:Y:S05]  /*6340*/  BSYNC.RECONVERGENT B3 ;  /* 0x0000000000037941 */ /* 0x000fea0003800200 */
.L_x_124:
[----:B------:R-:W-:-:S08]  /*6350*/  DADD R8, -R8, 1 ;  /* 0x3ff0000008087429 */ /* 0x000fd00000000100 */
[----:B------:R-:W-:Y:S01]  /*6360*/  DFMA R10, R6, R8, UR10 ;  /* 0x0000000a060a7e2b */ /* 0x000fe20008000008 */
[----:B------:R-:W-:Y:S10]  /*6370*/  BRA `(.L_x_93) ;  /* 0x0000000400307947 */ /* 0x000ff40003800000 */
.L_x_607:
        /* <DEDUP_REMOVED lines=28> */
.L_x_127:
[----:B------:R-:W-:Y:S05]  /*6540*/  BSYNC.RECONVERGENT B3 ;  /* 0x0000000000037941 */ /* 0x000fea0003800200 */
.L_x_126:
[----:B------:R-:W-:Y:S01]  /*6550*/  DADD R8, -RZ, |R26| ;  /* 0x00000000ff087229 */ /* 0x000fe2000000051a */
[----:B------:R-:W-:Y:S01]  /*6560*/  BSSY.RECONVERGENT B2, `(.L_x_128) ;  /* 0x0000005000027945 */ /* 0x000fe20003800200 */
[----:B------:R-:W-:Y:S01]  /*6570*/  IMAD.MOV.U32 R39, RZ, RZ, 0x40000000 ;  /* 0x40000000ff277424 */ /* 0x000fe200078e00ff */
[----:B------:R-:W-:-:S07]  /*6580*/  MOV R38, 0x65b0 ;  /* 0x000065b000267802 */ /* 0x000fce0000000f00 */
[----:B------:R-:W-:-:S07]  /*6590*/  IMAD.MOV.U32 R23, RZ, RZ, R9 ;  /* 0x000000ffff177224 */ /* 0x000fce00078e0009 */
[----:B------:R-:W-:Y:S05]  /*65a0*/  CALL.REL.NOINC `($_Z43Tiled_Kriging_Kernel_AOAS_Generate_B_MatrixP5PointiS0_i14VariogramModelPA20480_d$__internal_accurate_pow) ;  /* 0x0000000c00047944 */ /* 0x000fea0003c00000 */
[----:B------:R-:W-:Y:S05]  /*65b0*/  BSYNC.RECONVERGENT B2 ;  /* 0x0000000000027941 */ /* 0x000fea0003800200 */
.L_x_128:
        /* <DEDUP_REMOVED lines=15> */
.L_x_130:
[----:B------:R-:W-:Y:S05]  /*66b0*/  BSYNC.RECONVERGENT B2 ;  /* 0x0000000000027941 */ /* 0x000fea0003800200 */
.L_x_129:
        /* <DEDUP_REMOVED lines=22> */
.L_x_132:
[----:B------:R-:W-:Y:S05]  /*6820*/  BSYNC.RECONVERGENT B3 ;  /* 0x0000000000037941 */ /* 0x000fea0003800200 */
.L_x_131:
[----:B------:R-:W-:-:S11]  /*6830*/  DFMA R10, R6, R8, UR10 ;  /* 0x0000000a060a7e2b */ /* 0x000fd60008000008 */
.L_x_93:
[----:B------:R-:W-:Y:S05]  /*6840*/  BSYNC.RECONVERGENT B1 ;  /* 0x0000000000017941 */ /* 0x000fea0003800200 */
.L_x_91:
[----:B------:R-:W-:Y:S01]  /*6850*/  IMAD.MOV.U32 R8, RZ, RZ, R0 ;  /* 0x000000ffff087224 */ /* 0x000fe200078e0000 */
[----:B------:R-:W-:Y:S01]  /*6860*/  IADD3 R4, P0, PT, R4, -0x1, RZ ;  /* 0xffffffff04047810 */ /* 0x000fe20007f1e0ff */
[--C-:B------:R-:W-:Y:S01]  /*6870*/  IMAD.MOV.U32 R9, RZ, RZ, R3.reuse ;  /* 0x000000ffff097224 */ /* 0x100fe200078e0003 */
[----:B------:R-:W-:Y:S01]  /*6880*/  IADD3 R0, P1, PT, R0, 0x28000, RZ ;  /* 0x0002800000007810 */ /* 0x000fe20007f3e0ff */
[----:B------:R-:W-:Y:S01]  /*6890*/  VIADD R20, R20, 0x8 ;  /* 0x0000000814147836 */ /* 0x000fe20000000000 */
[----:B------:R-:W-:Y:S01]  /*68a0*/  IADD3.X R2, PT, PT, R2, -0x1, RZ, P0, !PT ;  /* 0xffffffff02027810 */ /* 0x000fe200007fe4ff */
[----:B------:R-:W-:Y:S01]  /*68b0*/  VIADD R5, R5, 0x8 ;  /* 0x0000000805057836 */ /* 0x000fe20000000000 */
[----:B------:R0:W-:Y:S01]  /*68c0*/  STG.E.64 desc[UR8][R8.64], R10 ;  /* 0x0000000a08007986 */ /* 0x0001e2000c101b08 */
[----:B------:R-:W-:Y:S01]  /*68d0*/  ISETP.NE.U32.AND P0, PT, R4, RZ, PT ;  /* 0x000000ff0400720c */ /* 0x000fe20003f05070 */
[----:B------:R-:W-:-:S03]  /*68e0*/  IMAD.X R3, RZ, RZ, R3, P1 ;  /* 0x000000ffff037224 */ /* 0x000fc600008e0603 */
[----:B------:R-:W-:-:S13]  /*68f0*/  ISETP.NE.AND.EX P0, PT, R2, RZ, PT, P0 ;  /* 0x000000ff0200720c */ /* 0x000fda0003f05300 */
[----:B0-----:R-:W-:Y:S05]  /*6900*/  @P0 BRA `(.L_x_133) ;  /* 0xffffffcc00b00947 */ /* 0x001fea000383ffff */
.L_x_82:
[----:B------:R-:W-:Y:S05]  /*6910*/  BSYNC.RECONVERGENT B0 ;  /* 0x0000000000007941 */ /* 0x000fea0003800200 */
.L_x_81:
[----:B------:R-:W-:Y:S06]  /*6920*/  BAR.SYNC.DEFER_BLOCKING 0x0 ;  /* 0x0000000000007b1d */ /* 0x000fec0000010000 */
[----:B------:R-:W-:Y:S05]  /*6930*/  EXIT ;  /* 0x000000000000794d */ /* 0x000fea0003800000 */
        .weak           $__internal_0_$__cuda_sm20_div_rn_f64_full
        .type           $__internal_0_$__cuda_sm20_div_rn_f64_full,@function
        .size           $__internal_0_$__cuda_sm20_div_rn_f64_full,($__internal_1_$__cuda_sm20_dsqrt_rn_f64_mediumpath_v1 - $__internal_0_$__cuda_sm20_div_rn_f64_full)
$__internal_0_$__cuda_sm20_div_rn_f64_full:
[C---:B------:R-:W-:Y:S01]  /*6940*/  FSETP.GEU.AND P0, PT, |R9|.reuse, 1.469367938527859385e-39, PT ;  /* 0x001000000900780b */ /* 0x040fe20003f0e200 */
[----:B------:R-:W-:Y:S01]  /*6950*/  IMAD.MOV.U32 R11, RZ, RZ, R13 ;  /* 0x000000ffff0b7224 */ /* 0x000fe200078e000d */
[C---:B------:R-:W-:Y:S01]  /*6960*/  LOP3.LUT R36, R9.reuse, 0x800fffff, RZ, 0xc0, !PT ;  /* 0x800fffff09247812 */ /* 0x040fe200078ec0ff */
[----:B------:R-:W-:Y:S01]  /*6970*/  IMAD.MOV.U32 R14, RZ, RZ, 0x1 ;  /* 0x00000001ff0e7424 */ /* 0x000fe200078e00ff */
[----:B------:R-:W-:Y:S01]  /*6980*/  LOP3.LUT R33, R9, 0x7ff00000, RZ, 0xc0, !PT ;  /* 0x7ff0000009217812 */ /* 0x000fe200078ec0ff */
[----:B------:R-:W-:Y:S01]  /*6990*/  IMAD.MOV.U32 R10, RZ, RZ, R12 ;  /* 0x000000ffff0a7224 */ /* 0x000fe200078e000c */
[----:B------:R-:W-:Y:S01]  /*69a0*/  LOP3.LUT R37, R36, 0x3ff00000, RZ, 0xfc, !PT ;  /* 0x3ff0000024257812 */ /* 0x000fe200078efcff */
[----:B------:R-:W-:Y:S01]  /*69b0*/  IMAD.MOV.U32 R36, RZ, RZ, R8 ;  /* 0x000000ffff247224 */ /* 0x000fe200078e0008 */
[C---:B------:R-:W-:Y:S01]  /*69c0*/  FSETP.GEU.AND P2, PT, |R11|.reuse, 1.469367938527859385e-39, PT ;  /* 0x001000000b00780b */ /* 0x040fe20003f4e200 */
[----:B------:R-:W-:Y:S01]  /*69d0*/  IMAD.MOV.U32 R31, RZ, RZ, 0x1ca00000 ;  /* 0x1ca00000ff1f7424 */ /* 0x000fe200078e00ff */
[----:B------:R-:W-:Y:S01]  /*69e0*/  LOP3.LUT R23, R11, 0x7ff00000, RZ, 0xc0, !PT ;  /* 0x7ff000000b177812 */ /* 0x000fe200078ec0ff */
[----:B------:R-:W-:Y:S01]  /*69f0*/  IMAD.MOV.U32 R18, RZ, RZ, R10 ;  /* 0x000000ffff127224 */ /* 0x000fe200078e000a */
[----:B------:R-:W-:Y:S01]  /*6a00*/  BSSY.RECONVERGENT B2, `(.L_x_134) ;  /* 0x000004d000027945 */ /* 0x000fe20003800200 */
[----:B------:R-:W-:Y:S01]  /*6a10*/  @!P0 DMUL R36, R8, 8.98846567431157953865e+307 ;  /* 0x7fe0000008248828 */ /* 0x000fe20000000000 */
[----:B------:R-:W-:-:S02]  /*6a20*/  ISETP.GE.U32.AND P1, PT, R23, R33, PT ;  /* 0x000000211700720c */ /* 0x000fc40003f26070 */
[----:B------:R-:W-:Y:S02]  /*6a30*/  MOV R32, R23 ;  /* 0x0000001700207202 */ /* 0x000fe40000000f00 */
[----:B------:R-:W-:Y:S01]  /*6a40*/  SEL R19, R31, 0x63400000, !P1 ;  /* 0x634000001f137807 */ /* 0x000fe20004800000 */
[----:B------:R-:W0:Y:S02]  /*6a50*/  MUFU.RCP64H R15, R37 ;  /* 0x00000025000f7308 */ /* 0x000e240000001800 */
[----:B------:R-:W-:Y:S02]  /*6a60*/  @!P2 LOP3.LUT R16, R9, 0x7ff00000, RZ, 0xc0, !PT ;  /* 0x7ff000000910a812 */ /* 0x000fe400078ec0ff */
[----:B------:R-:W-:Y:S02]  /*6a70*/  LOP3.LUT R19, R19, 0x800fffff, R11, 0xf8, !PT ;  /* 0x800fffff13137812 */ /* 0x000fe400078ef80b */
[----:B------:R-:W-:Y:S02]  /*6a80*/  @!P2 ISETP.GE.U32.AND P3, PT, R23, R16, PT ;  /* 0x000000101700a20c */ /* 0x000fe40003f66070 */
[----:B------:R-:W-:-:S05]  /*6a90*/  @!P0 LOP3.LUT R33, R37, 0x7ff00000, RZ, 0xc0, !PT ;  /* 0x7ff0000025218812 */ /* 0x000fca00078ec0ff */
[----:B------:R-:W-:Y:S01]  /*6aa0*/  VIADD R35, R33, 0xffffffff ;  /* 0xffffffff21237836 */ /* 0x000fe20000000000 */
[----:B0-----:R-:W-:-:S08]  /*6ab0*/  DFMA R12, R14, -R36, 1 ;  /* 0x3ff000000e0c742b */ /* 0x001fd00000000824 */
[----:B------:R-:W-:-:S08]  /*6ac0*/  DFMA R12, R12, R12, R12 ;  /* 0x0000000c0c0c722b */ /* 0x000fd0000000000c */
[----:B------:R-:W-:Y:S01]  /*6ad0*/  DFMA R12, R14, R12, R14 ;  /* 0x0000000c0e0c722b */ /* 0x000fe2000000000e */
[----:B------:R-:W-:Y:S01]  /*6ae0*/  @!P2 SEL R15, R31, 0x63400000, !P3 ;  /* 0x634000001f0fa807 */ /* 0x000fe20005800000 */
[----:B------:R-:W-:-:S03]  /*6af0*/  @!P2 IMAD.MOV.U32 R14, RZ, RZ, RZ ;  /* 0x000000ffff0ea224 */ /* 0x000fc600078e00ff */
[----:B------:R-:W-:-:S03]  /*6b00*/  @!P2 LOP3.LUT R15, R15, 0x80000000, R11, 0xf8, !PT ;  /* 0x800000000f0fa812 */ /* 0x000fc600078ef80b */
[----:B------:R-:W-:Y:S01]  /*6b10*/  DFMA R16, R12, -R36, 1 ;  /* 0x3ff000000c10742b */ /* 0x000fe20000000824 */
[----:B------:R-:W-:-:S06]  /*6b20*/  @!P2 LOP3.LUT R15, R15, 0x100000, RZ, 0xfc, !PT ;  /* 0x001000000f0fa812 */ /* 0x000fcc00078efcff */
[----:B------:R-:W-:Y:S02]  /*6b30*/  @!P2 DFMA R18, R18, 2, -R14 ;  /* 0x400000001212a82b */ /* 0x000fe4000000080e */
[----:B------:R-:W-:-:S08]  /*6b40*/  DFMA R16, R12, R16, R12 ;  /* 0x000000100c10722b */ /* 0x000fd0000000000c */
[----:B------:R-:W-:Y:S01]  /*6b50*/  @!P2 LOP3.LUT R32, R19, 0x7ff00000, RZ, 0xc0, !PT ;  /* 0x7ff000001320a812 */ /* 0x000fe200078ec0ff */
[----:B------:R-:W-:-:S04]  /*6b60*/  DMUL R14, R16, R18 ;  /* 0x00000012100e7228 */ /* 0x000fc80000000000 */
[----:B------:R-:W-:-:S04]  /*6b70*/  VIADD R34, R32, 0xffffffff ;  /* 0xffffffff20227836 */ /* 0x000fc80000000000 */
[----:B------:R-:W-:Y:S01]  /*6b80*/  DFMA R12, R14, -R36, R18 ;  /* 0x800000240e0c722b */ /* 0x000fe20000000012 */
[----:B------:R-:W-:-:S04]  /*6b90*/  ISETP.GT.U32.AND P0, PT, R34, 0x7feffffe, PT ;  /* 0x7feffffe2200780c */ /* 0x000fc80003f04070 */
[----:B------:R-:W-:-:S03]  /*6ba0*/  ISETP.GT.U32.OR P0, PT, R35, 0x7feffffe, P0 ;  /* 0x7feffffe2300780c */ /* 0x000fc60000704470 */
[----:B------:R-:W-:-:S10]  /*6bb0*/  DFMA R12, R16, R12, R14 ;  /* 0x0000000c100c722b */ /* 0x000fd4000000000e */
[----:B------:R-:W-:Y:S05]  /*6bc0*/  @P0 BRA `(.L_x_135) ;  /* 0x00000000006c0947 */ /* 0x000fea0003800000 */
[----:B------:R-:W-:-:S04]  /*6bd0*/  LOP3.LUT R14, R9, 0x7ff00000, RZ, 0xc0, !PT ;  /* 0x7ff00000090e7812 */ /* 0x000fc800078ec0ff */
[CC--:B------:R-:W-:Y:S02]  /*6be0*/  VIADDMNMX R10, R23.reuse, -R14.reuse, 0xb9600000, !PT ;  /* 0xb9600000170a7446 */ /* 0x0c0fe4000780090e */
[----:B------:R-:W-:Y:S02]  /*6bf0*/  ISETP.GE.U32.AND P0, PT, R23, R14, PT ;  /* 0x0000000e1700720c */ /* 0x000fe40003f06070 */
[----:B------:R-:W-:Y:S02]  /*6c00*/  VIMNMX R10, PT, PT, R10, 0x46a00000, PT ;  /* 0x46a000000a0a7848 */ /* 0x000fe40003fe0100 */
[----:B------:R-:W-:-:S05]  /*6c10*/  SEL R31, R31, 0x63400000, !P0 ;  /* 0x634000001f1f7807 */ /* 0x000fca0004000000 */
[----:B------:R-:W-:Y:S02]  /*6c20*/  IMAD.IADD R16, R10, 0x1, -R31 ;  /* 0x000000010a107824 */ /* 0x000fe400078e0a1f */
[----:B------:R-:W-:Y:S02]  /*6c30*/  IMAD.MOV.U32 R10, RZ, RZ, RZ ;  /* 0x000000ffff0a7224 */ /* 0x000fe400078e00ff */
[----:B------:R-:W-:-:S06]  /*6c40*/  VIADD R11, R16, 0x7fe00000 ;  /* 0x7fe00000100b7836 */ /* 0x000fcc0000000000 */
[----:B------:R-:W-:-:S10]  /*6c50*/  DMUL R14, R12, R10 ;  /* 0x0000000a0c0e7228 */ /* 0x000fd40000000000 */
[----:B------:R-:W-:-:S13]  /*6c60*/  FSETP.GTU.AND P0, PT, |R15|, 1.469367938527859385e-39, PT ;  /* 0x001000000f00780b */ /* 0x000fda0003f0c200 */
[----:B------:R-:W-:Y:S05]  /*6c70*/  @P0 BRA `(.L_x_136) ;  /* 0x0000000000940947 */ /* 0x000fea0003800000 */
[----:B------:R-:W-:Y:S01]  /*6c80*/  DFMA R18, R12, -R36, R18 ;  /* 0x800000240c12722b */ /* 0x000fe20000000012 */
[----:B------:R-:W-:-:S09]  /*6c90*/  IMAD.MOV.U32 R10, RZ, RZ, RZ ;  /* 0x000000ffff0a7224 */ /* 0x000fd200078e00ff */
[C---:B------:R-:W-:Y:S02]  /*6ca0*/  FSETP.NEU.AND P0, PT, R19.reuse, RZ, PT ;  /* 0x000000ff1300720b */ /* 0x040fe40003f0d000 */
[----:B------:R-:W-:-:S04]  /*6cb0*/  LOP3.LUT R17, R19, 0x80000000, R9, 0x48, !PT ;  /* 0x8000000013117812 */ /* 0x000fc800078e4809 */
[----:B------:R-:W-:-:S07]  /*6cc0*/  LOP3.LUT R11, R17, R11, RZ, 0xfc, !PT ;  /* 0x0000000b110b7212 */ /* 0x000fce00078efcff */
[----:B------:R-:W-:Y:S05]  /*6cd0*/  @!P0 BRA `(.L_x_136) ;  /* 0x00000000007c8947 */ /* 0x000fea0003800000 */
[----:B------:R-:W-:Y:S01]  /*6ce0*/  IMAD.MOV R9, RZ, RZ, -R16 ;  /* 0x000000ffff097224 */ /* 0x000fe200078e0a10 */
[----:B------:R-:W-:Y:S01]  /*6cf0*/  DMUL.RP R10, R12, R10 ;  /* 0x0000000a0c0a7228 */ /* 0x000fe20000008000 */
[----:B------:R-:W-:-:S06]  /*6d00*/  IMAD.MOV.U32 R8, RZ, RZ, RZ ;  /* 0x000000ffff087224 */ /* 0x000fcc00078e00ff */
[----:B------:R-:W-:-:S03]  /*6d10*/  DFMA R8, R14, -R8, R12 ;  /* 0x800000080e08722b */ /* 0x000fc6000000000c */
[----:B------:R-:W-:-:S03]  /*6d20*/  LOP3.LUT R17, R11, R17, RZ, 0x3c, !PT ;  /* 0x000000110b117212 */ /* 0x000fc600078e3cff */
[----:B------:R-:W-:-:S04]  /*6d30*/  IADD3 R8, PT, PT, -R16, -0x43300000, RZ ;  /* 0xbcd0000010087810 */ /* 0x000fc80007ffe1ff */
[----:B------:R-:W-:-:S04]  /*6d40*/  FSETP.NEU.AND P0, PT, |R9|, R8, PT ;  /* 0x000000080900720b */ /* 0x000fc80003f0d200 */
[----:B------:R-:W-:Y:S02]  /*6d50*/  FSEL R14, R10, R14, !P0 ;  /* 0x0000000e0a0e7208 */ /* 0x000fe40004000000 */
[----:B------:R-:W-:Y:S01]  /*6d60*/  FSEL R15, R17, R15, !P0 ;  /* 0x0000000f110f7208 */ /* 0x000fe20004000000 */
[----:B------:R-:W-:Y:S06]  /*6d70*/  BRA `(.L_x_136) ;  /* 0x0000000000547947 */ /* 0x000fec0003800000 */
.L_x_135:
[----:B------:R-:W-:-:S14]  /*6d80*/  DSETP.NAN.AND P0, PT, R10, R10, PT ;  /* 0x0000000a0a00722a */ /* 0x000fdc0003f08000 */
[----:B------:R-:W-:Y:S05]  /*6d90*/  @P0 BRA `(.L_x_137) ;  /* 0x0000000000440947 */ /* 0x000fea0003800000 */
[----:B------:R-:W-:-:S14]  /*6da0*/  DSETP.NAN.AND P0, PT, R8, R8, PT ;  /* 0x000000080800722a */ /* 0x000fdc0003f08000 */
[----:B------:R-:W-:Y:S05]  /*6db0*/  @P0 BRA `(.L_x_138) ;  /* 0x0000000000300947 */ /* 0x000fea0003800000 */
[----:B------:R-:W-:Y:S01]  /*6dc0*/  ISETP.NE.AND P0, PT, R32, R33, PT ;  /* 0x000000212000720c */ /* 0x000fe20003f05270 */
[----:B------:R-:W-:Y:S02]  /*6dd0*/  IMAD.MOV.U32 R14, RZ, RZ, 0x0 ;  /* 0x00000000ff0e7424 */ /* 0x000fe400078e00ff */
[----:B------:R-:W-:-:S10]  /*6de0*/  IMAD.MOV.U32 R15, RZ, RZ, -0x80000 ;  /* 0xfff80000ff0f7424 */ /* 0x000fd400078e00ff */
[----:B------:R-:W-:Y:S05]  /*6df0*/  @!P0 BRA `(.L_x_136) ;  /* 0x0000000000348947 */ /* 0x000fea0003800000 */
[----:B------:R-:W-:Y:S02]  /*6e00*/  ISETP.NE.AND P0, PT, R32, 0x7ff00000, PT ;  /* 0x7ff000002000780c */ /* 0x000fe40003f05270 */
[----:B------:R-:W-:Y:S02]  /*6e10*/  LOP3.LUT R15, R11, 0x80000000, R9, 0x48, !PT ;  /* 0x800000000b0f7812 */ /* 0x000fe400078e4809 */
[----:B------:R-:W-:-:S13]  /*6e20*/  ISETP.EQ.OR P0, PT, R33, RZ, !P0 ;  /* 0x000000ff2100720c */ /* 0x000fda0004702670 */
[----:B------:R-:W-:Y:S01]  /*6e30*/  @P0 LOP3.LUT R8, R15, 0x7ff00000, RZ, 0xfc, !PT ;  /* 0x7ff000000f080812 */ /* 0x000fe200078efcff */
[----:B------:R-:W-:Y:S02]  /*6e40*/  @!P0 IMAD.MOV.U32 R14, RZ, RZ, RZ ;  /* 0x000000ffff0e8224 */ /* 0x000fe400078e00ff */
[----:B------:R-:W-:Y:S02]  /*6e50*/  @P0 IMAD.MOV.U32 R14, RZ, RZ, RZ ;  /* 0x000000ffff0e0224 */ /* 0x000fe400078e00ff */
[----:B------:R-:W-:Y:S01]  /*6e60*/  @P0 IMAD.MOV.U32 R15, RZ, RZ, R8 ;  /* 0x000000ffff0f0224 */ /* 0x000fe200078e0008 */
[----:B------:R-:W-:Y:S06]  /*6e70*/  BRA `(.L_x_136) ;  /* 0x0000000000147947 */ /* 0x000fec0003800000 */
.L_x_138:
[----:B------:R-:W-:Y:S01]  /*6e80*/  LOP3.LUT R15, R9, 0x80000, RZ, 0xfc, !PT ;  /* 0x00080000090f7812 */ /* 0x000fe200078efcff */
[----:B------:R-:W-:Y:S01]  /*6e90*/  IMAD.MOV.U32 R14, RZ, RZ, R8 ;  /* 0x000000ffff0e7224 */ /* 0x000fe200078e0008 */
[----:B------:R-:W-:Y:S06]  /*6ea0*/  BRA `(.L_x_136) ;  /* 0x0000000000087947 */ /* 0x000fec0003800000 */
.L_x_137:
[----:B------:R-:W-:Y:S01]  /*6eb0*/  LOP3.LUT R15, R11, 0x80000, RZ, 0xfc, !PT ;  /* 0x000800000b0f7812 */ /* 0x000fe200078efcff */
[----:B------:R-:W-:-:S07]  /*6ec0*/  IMAD.MOV.U32 R14, RZ, RZ, R10 ;  /* 0x000000ffff0e7224 */ /* 0x000fce00078e000a */
.L_x_136:
[----:B------:R-:W-:Y:S05]  /*6ed0*/  BSYNC.RECONVERGENT B2 ;  /* 0x0000000000027941 */ /* 0x000fea0003800200 */
.L_x_134:
[----:B------:R-:W-:Y:S02]  /*6ee0*/  IMAD.MOV.U32 R31, RZ, RZ, 0x0 ;  /* 0x00000000ff1f7424 */ /* 0x000fe400078e00ff */
[----:B------:R-:W-:Y:S02]  /*6ef0*/  IMAD.MOV.U32 R8, RZ, RZ, R14 ;  /* 0x000000ffff087224 */ /* 0x000fe400078e000e */
[----:B------:R-:W-:Y:S01]  /*6f00*/  IMAD.MOV.U32 R9, RZ, RZ, R15 ;  /* 0x000000ffff097224 */ /* 0x000fe200078e000f */
[----:B------:R-:W-:Y:S06]  /*6f10*/  RET.REL.NODEC R30 `(_Z43Tiled_Kriging_Kernel_AOAS_Generate_B_MatrixP5PointiS0_i14VariogramModelPA20480_d) ;  /* 0xffffff901e387950 */ /* 0x000fec0003c3ffff */
        .weak           $__internal_1_$__cuda_sm20_dsqrt_rn_f64_mediumpath_v1
        .type           $__internal_1_$__cuda_sm20_dsqrt_rn_f64_mediumpath_v1,@function
        .size           $__internal_1_$__cuda_sm20_dsqrt_rn_f64_mediumpath_v1,($_Z43Tiled_Kriging_Kernel_AOAS_Generate_B_MatrixP5PointiS0_i14VariogramModelPA20480_d$__internal_accurate_pow - $__internal_1_$__cuda_sm20_dsqrt_rn_f64_mediumpath_v1)
$__internal_1_$__cuda_sm20_dsqrt_rn_f64_mediumpath_v1:
[----:B------:R-:W-:Y:S01]  /*6f20*/  ISETP.GE.U32.AND P1, PT, R14, -0x3400000, PT ;  /* 0xfcc000000e00780c */ /* 0x000fe20003f26070 */
[----:B------:R-:W-:Y:S01]  /*6f30*/  BSSY.RECONVERGENT B3, `(.L_x_139) ;  /* 0x0000024000037945 */ /* 0x000fe20003800200 */
[----:B------:R-:W-:-:S11]  /*6f40*/  IMAD.MOV.U32 R14, RZ, RZ, R18 ;  /* 0x000000ffff0e7224 */ /* 0x000fd600078e0012 */
[----:B------:R-:W-:Y:S05]  /*6f50*/  @!P1 BRA `(.L_x_140) ;  /* 0x0000000000209947 */ /* 0x000fea0003800000 */
[----:B------:R-:W-:-:S10]  /*6f60*/  DFMA.RM R10, R12, R10, R8 ;  /* 0x0000000a0c0a722b */ /* 0x000fd40000004008 */
[----:B------:R-:W-:-:S05]  /*6f70*/  IADD3 R8, P1, PT, R10, 0x1, RZ ;  /* 0x000000010a087810 */ /* 0x000fca0007f3e0ff */
[----:B------:R-:W-:-:S06]  /*6f80*/  IMAD.X R9, RZ, RZ, R11, P1 ;  /* 0x000000ffff097224 */ /* 0x000fcc00008e060b */
[----:B------:R-:W-:-:S08]  /*6f90*/  DFMA.RP R14, -R10, R8, R14 ;  /* 0x000000080a0e722b */ /* 0x000fd0000000810e */
[----:B------:R-:W-:-:S06]  /*6fa0*/  DSETP.GT.AND P1, PT, R14, RZ, PT ;  /* 0x000000ff0e00722a */ /* 0x000fcc0003f24000 */
[----:B------:R-:W-:Y:S02]  /*6fb0*/  FSEL R8, R8, R10, P1 ;  /* 0x0000000a08087208 */ /* 0x000fe40000800000 */
[----:B------:R-:W-:Y:S01]  /*6fc0*/  FSEL R9, R9, R11, P1 ;  /* 0x0000000b09097208 */ /* 0x000fe20000800000 */
[----:B------:R-:W-:Y:S06]  /*6fd0*/  BRA `(.L_x_141) ;  /* 0x0000000000647947 */ /* 0x000fec0003800000 */
.L_x_140:
[----:B------:R-:W-:-:S14]  /*6fe0*/  DSETP.NE.AND P1, PT, R14, RZ, PT ;  /* 0x000000ff0e00722a */ /* 0x000fdc0003f25000 */
[----:B------:R-:W-:Y:S05]  /*6ff0*/  @!P1 BRA `(.L_x_142) ;  /* 0x0000000000589947 */ /* 0x000fea0003800000 */
[----:B------:R-:W-:-:S13]  /*7000*/  ISETP.GE.AND P1, PT, R15, RZ, PT ;  /* 0x000000ff0f00720c */ /* 0x000fda0003f26270 */
[----:B------:R-:W-:Y:S02]  /*7010*/  @!P1 IMAD.MOV.U32 R8, RZ, RZ, 0x0 ;  /* 0x00000000ff089424 */ /* 0x000fe400078e00ff */
[----:B------:R-:W-:Y:S01]  /*7020*/  @!P1 IMAD.MOV.U32 R9, RZ, RZ, -0x80000 ;  /* 0xfff80000ff099424 */ /* 0x000fe200078e00ff */
[----:B------:R-:W-:Y:S06]  /*7030*/  @!P1 BRA `(.L_x_141) ;  /* 0x00000000004c9947 */ /* 0x000fec0003800000 */
[----:B------:R-:W-:-:S13]  /*7040*/  ISETP.GT.AND P1, PT, R15, 0x7fefffff, PT ;  /* 0x7fefffff0f00780c */ /* 0x000fda0003f24270 */
[----:B------:R-:W-:Y:S05]  /*7050*/  @P1 BRA `(.L_x_142) ;  /* 0x0000000000401947 */ /* 0x000fea0003800000 */
[----:B------:R-:W-:Y:S01]  /*7060*/  DMUL R14, R14, 8.11296384146066816958e+31 ;  /* 0x469000000e0e7828 */ /* 0x000fe20000000000 */
[----:B------:R-:W-:Y:S02]  /*7070*/  IMAD.MOV.U32 R12, RZ, RZ, RZ ;  /* 0x000000ffff0c7224 */ /* 0x000fe400078e00ff */
[----:B------:R-:W-:Y:S02]  /*7080*/  IMAD.MOV.U32 R8, RZ, RZ, 0x0 ;  /* 0x00000000ff087424 */ /* 0x000fe400078e00ff */
[----:B------:R-:W-:Y:S01]  /*7090*/  IMAD.MOV.U32 R9, RZ, RZ, 0x3fd80000 ;  /* 0x3fd80000ff097424 */ /* 0x000fe200078e00ff */
[----:B------:R-:W0:Y:S02]  /*70a0*/  MUFU.RSQ64H R13, R15 ;  /* 0x0000000f000d7308 */ /* 0x000e240000001c00 */
[----:B0-----:R-:W-:-:S08]  /*70b0*/  DMUL R10, R12, R12 ;  /* 0x0000000c0c0a7228 */ /* 0x001fd00000000000 */
[----:B------:R-:W-:-:S08]  /*70c0*/  DFMA R10, R14, -R10, 1 ;  /* 0x3ff000000e0a742b */ /* 0x000fd0000000080a */
[----:B------:R-:W-:Y:S02]  /*70d0*/  DFMA R8, R10, R8, 0.5 ;  /* 0x3fe000000a08742b */ /* 0x000fe40000000008 */
[----:B------:R-:W-:-:S08]  /*70e0*/  DMUL R10, R12, R10 ;  /* 0x0000000a0c0a7228 */ /* 0x000fd00000000000 */
[----:B------:R-:W-:-:S08]  /*70f0*/  DFMA R10, R8, R10, R12 ;  /* 0x0000000a080a722b */ /* 0x000fd0000000000c */
[----:B------:R-:W-:Y:S02]  /*7100*/  DMUL R8, R14, R10 ;  /* 0x0000000a0e087228 */ /* 0x000fe40000000000 */
[----:B------:R-:W-:-:S06]  /*7110*/  VIADD R11, R11, 0xfff00000 ;  /* 0xfff000000b0b7836 */ /* 0x000fcc0000000000 */
[----:B------:R-:W-:-:S08]  /*7120*/  DFMA R12, R8, -R8, R14 ;  /* 0x80000008080c722b */ /* 0x000fd0000000000e */
[----:B------:R-:W-:-:S10]  /*7130*/  DFMA R8, R10, R12, R8 ;  /* 0x0000000c0a08722b */ /* 0x000fd40000000008 */
[----:B------:R-:W-:Y:S01]  /*7140*/  VIADD R9, R9, 0xfcb00000 ;  /* 0xfcb0000009097836 */ /* 0x000fe20000000000 */
[----:B------:R-:W-:Y:S06]  /*7150*/  BRA `(.L_x_141) ;  /* 0x0000000000047947 */ /* 0x000fec0003800000 */
.L_x_142:
[----:B------:R-:W-:-:S11]  /*7160*/  DADD R8, R14, R14 ;  /* 0x000000000e087229 */ /* 0x000fd6000000000e */
.L_x_141:
[----:B------:R-:W-:Y:S05]  /*7170*/  BSYNC.RECONVERGENT B3 ;  /* 0x0000000000037941 */ /* 0x000fea0003800200 */
.L_x_139:
[----:B------:R-:W-:Y:S02]  /*7180*/  IMAD.MOV.U32 R17, RZ, RZ, 0x0 ;  /* 0x00000000ff117424 */ /* 0x000fe400078e00ff */
[----:B------:R-:W-:Y:S02]  /*7190*/  IMAD.MOV.U32 R12, RZ, RZ, R8 ;  /* 0x000000ffff0c7224 */ /* 0x000fe400078e0008 */
[----:B------:R-:W-:Y:S01]  /*71a0*/  IMAD.MOV.U32 R13, RZ, RZ, R9 ;  /* 0x000000ffff0d7224 */ /* 0x000fe200078e0009 */
[----:B------:R-:W-:Y:S06]  /*71b0*/  RET.REL.NODEC R16 `(_Z43Tiled_Kriging_Kernel_AOAS_Generate_B_MatrixP5PointiS0_i14VariogramModelPA20480_d) ;  /* 0xffffff8c10907950 */ /* 0x000fec0003c3ffff */
        .type           $_Z43Tiled_Kriging_Kernel_AOAS_Generate_B_MatrixP5PointiS0_i14VariogramModelPA20480_d$__internal_accurate_pow,@function
        .size           $_Z43Tiled_Kriging_Kernel_AOAS_Generate_B_MatrixP5PointiS0_i14VariogramModelPA20480_d$__internal_accurate_pow,($_Z43Tiled_Kriging_Kernel_AOAS_Generate_B_MatrixP5PointiS0_i14VariogramModelPA20480_d$__internal_trig_reduction_slowpathd - $_Z43Tiled_Kriging_Kernel_AOAS_Generate_B_MatrixP5PointiS0_i14VariogramModelPA20480_d$__internal_accurate_pow)
$_Z43Tiled_Kriging_Kernel_AOAS_Generate_B_MatrixP5PointiS0_i14VariogramModelPA20480_d$__internal_accurate_pow:
[----:B------:R-:W-:Y:S01]  /*71c0*/  ISETP.GT.U32.AND P0, PT, R23, 0xfffff, PT ;  /* 0x000fffff1700780c */ /* 0x000fe20003f04070 */
[----:B------:R-:W-:Y:S01]  /*71d0*/  IMAD.MOV.U32 R10, RZ, RZ, 0x41ad3b5a ;  /* 0x41ad3b5aff0a7424 */ /* 0x000fe200078e00ff */
[----:B------:R-:W-:Y:S01]  /*71e0*/  MOV R9, R23 ;  /* 0x0000001700097202 */ /* 0x000fe20000000f00 */
[----:B------:R-:W-:Y:S01]  /*71f0*/  IMAD.MOV.U32 R11, RZ, RZ, 0x3ed0f5d2 ;  /* 0x3ed0f5d2ff0b7424 */ /* 0x000fe200078e00ff */
[----:B------:R-:W-:Y:S01]  /*7200*/  UMOV UR16, 0x7d2cafe2 ;  /* 0x7d2cafe200107882 */ /* 0x000fe20000000000 */
[----:B------:R-:W-:Y:S01]  /*7210*/  UMOV UR17, 0x3eb0f5ff ;  /* 0x3eb0f5ff00117882 */ /* 0x000fe20000000000 */
[----:B------:R-:W-:Y:S01]  /*7220*/  SHF.R.U32.HI R23, RZ, 0x14, R23 ;  /* 0x00000014ff177819 */ /* 0x000fe20000011617 */
[----:B------:R-:W-:Y:S01]  /*7230*/  UMOV UR18, 0x3b39803f ;  /* 0x3b39803f00127882 */ /* 0x000fe20000000000 */
[----:B------:R-:W-:-:S05]  /*7240*/  UMOV UR19, 0x3c7abc9e ;  /* 0x3c7abc9e00137882 */ /* 0x000fca0000000000 */
[----:B------:R-:W-:-:S10]  /*7250*/  @!P0 DMUL R36, R8, 1.80143985094819840000e+16 ;  /* 0x4350000008248828 */ /* 0x000fd40000000000 */
[----:B------:R-:W-:Y:S01]  /*7260*/  @!P0 IMAD.MOV.U32 R9, RZ, RZ, R37 ;  /* 0x000000ffff098224 */ /* 0x000fe200078e0025 */
[----:B------:R-:W-:Y:S01]  /*7270*/  @!P0 LEA.HI R23, R37, 0xffffffca, RZ, 0xc ;  /* 0xffffffca25178811 */ /* 0x000fe200078f60ff */
[----:B------:R-:W-:-:S03]  /*7280*/  @!P0 IMAD.MOV.U32 R8, RZ, RZ, R36 ;  /* 0x000000ffff088224 */ /* 0x000fc600078e0024 */
[----:B------:R-:W-:Y:S01]  /*7290*/  LOP3.LUT R9, R9, 0x800fffff, RZ, 0xc0, !PT ;  /* 0x800fffff09097812 */ /* 0x000fe200078ec0ff */
[----:B------:R-:W-:-:S03]  /*72a0*/  IMAD.MOV.U32 R12, RZ, RZ, R8 ;  /* 0x000000ffff0c7224 */ /* 0x000fc600078e0008 */
[----:B------:R-:W-:-:S04]  /*72b0*/  LOP3.LUT R9, R9, 0x3ff00000, RZ, 0xfc, !PT ;  /* 0x3ff0000009097812 */ /* 0x000fc800078efcff */
[----:B------:R-:W-:Y:S01]  /*72c0*/  ISETP.GE.U32.AND P1, PT, R9, 0x3ff6a09f, PT ;  /* 0x3ff6a09f0900780c */ /* 0x000fe20003f26070 */
[----:B------:R-:W-:-:S12]  /*72d0*/  IMAD.MOV.U32 R13, RZ, RZ, R9 ;  /* 0x000000ffff0d7224 */ /* 0x000fd800078e0009 */
[----:B------:R-:W-:-:S04]  /*72e0*/  @P1 VIADD R8, R13, 0xfff00000 ;  /* 0xfff000000d081836 */ /* 0x000fc80000000000 */
[----:B------:R-:W-:Y:S02]  /*72f0*/  @P1 IMAD.MOV.U32 R13, RZ, RZ, R8 ;  /* 0x000000ffff0d1224 */ /* 0x000fe400078e0008 */
[----:B------:R-:W-:-:S04]  /*7300*/  IMAD.MOV.U32 R8, RZ, RZ, RZ ;  /* 0x000000ffff087224 */ /* 0x000fc800078e00ff */
[C---:B------:R-:W-:Y:S02]  /*7310*/  DADD R14, R12.reuse, 1 ;  /* 0x3ff000000c0e7429 */ /* 0x040fe40000000000 */
[----:B------:R-:W-:-:S04]  /*7320*/  DADD R12, R12, -1 ;  /* 0xbff000000c0c7429 */ /* 0x000fc80000000000 */
[----:B------:R-:W0:Y:S02]  /*7330*/  MUFU.RCP64H R9, R15 ;  /* 0x0000000f00097308 */ /* 0x000e240000001800 */
[----:B0-----:R-:W-:-:S08]  /*7340*/  DFMA R32, -R14, R8, 1 ;  /* 0x3ff000000e20742b */ /* 0x001fd00000000108 */
[----:B------:R-:W-:-:S08]  /*7350*/  DFMA R32, R32, R32, R32 ;  /* 0x000000202020722b */ /* 0x000fd00000000020 */
[----:B------:R-:W-:-:S08]  /*7360*/  DFMA R32, R8, R32, R8 ;  /* 0x000000200820722b */ /* 0x000fd00000000008 */
[----:B------:R-:W-:-:S08]  /*7370*/  DMUL R8, R12, R32 ;  /* 0x000000200c087228 */ /* 0x000fd00000000000 */
[----:B------:R-:W-:-:S08]  /*7380*/  DFMA R8, R12, R32, R8 ;  /* 0x000000200c08722b */ /* 0x000fd00000000008 */
[----:B------:R-:W-:Y:S02]  /*7390*/  DMUL R30, R8, R8 ;  /* 0x00000008081e7228 */ /* 0x000fe40000000000 */
[----:B------:R-:W-:-:S06]  /*73a0*/  DADD R14, R12, -R8 ;  /* 0x000000000c0e7229 */ /* 0x000fcc0000000808 */
[----:B------:R-:W-:Y:S01]  /*73b0*/  DFMA R10, R30, UR16, R10 ;  /* 0x000000101e0a7c2b */ /* 0x000fe2000800000a */
[----:B------:R-:W-:Y:S01]  /*73c0*/  UMOV UR16, 0x75488a3f ;  /* 0x75488a3f00107882 */ /* 0x000fe20000000000 */
[----:B------:R-:W-:Y:S01]  /*73d0*/  UMOV UR17, 0x3ef3b20a ;  /* 0x3ef3b20a00117882 */ /* 0x000fe20000000000 */
[----:B------:R-:W-:-:S05]  /*73e0*/  DADD R14, R14, R14 ;  /* 0x000000000e0e7229 */ /* 0x000fca000000000e */
[----:B------:R-:W-:Y:S01]  /*73f0*/  DFMA R18, R30, R10, UR16 ;  /* 0x000000101e127e2b */ /* 0x000fe2000800000a */
[----:B------:R-:W-:Y:S01]  /*7400*/  UMOV UR16, 0xe4faecd5 ;  /* 0xe4faecd500107882 */ /* 0x000fe20000000000 */
[----:B------:R-:W-:Y:S01]  /*7410*/  UMOV UR17, 0x3f1745cd ;  /* 0x3f1745cd00117882 */ /* 0x000fe20000000000 */
[-C--:B------:R-:W-:Y:S02]  /*7420*/  DFMA R14, R12, -R8.reuse, R14 ;  /* 0x800000080c0e722b */ /* 0x080fe4000000000e */
[----:B------:R-:W-:-:S03]  /*7430*/  DMUL R12, R8, R8 ;  /* 0x00000008080c7228 */ /* 0x000fc60000000000 */
[----:B------:R-:W-:Y:S01]  /*7440*/  DFMA R18, R30, R18, UR16 ;  /* 0x000000101e127e2b */ /* 0x000fe20008000012 */
[----:B------:R-:W-:Y:S01]  /*7450*/  UMOV UR16, 0x258a578b ;  /* 0x258a578b00107882 */ /* 0x000fe20000000000 */
[----:B------:R-:W-:Y:S01]  /*7460*/  UMOV UR17, 0x3f3c71c7 ;  /* 0x3f3c71c700117882 */ /* 0x000fe20000000000 */
[----:B------:R-:W-:-:S05]  /*7470*/  DMUL R14, R32, R14 ;  /* 0x0000000e200e7228 */ /* 0x000fca0000000000 */
[----:B------:R-:W-:Y:S01]  /*7480*/  DFMA R18, R30, R18, UR16 ;  /* 0x000000101e127e2b */ /* 0x000fe20008000012 */
[----:B------:R-:W-:Y:S01]  /*7490*/  UMOV UR16, 0x9242b910 ;  /* 0x9242b91000107882 */ /* 0x000fe20000000000 */
[----:B------:R-:W-:-:S03]  /*74a0*/  UMOV UR17, 0x3f624924 ;  /* 0x3f62492400117882 */ /* 0x000fc60000000000 */
[----:B------:R-:W-:Y:S02]  /*74b0*/  VIADD R35, R15, 0x100000 ;  /* 0x001000000f237836 */ /* 0x000fe40000000000 */
[----:B------:R-:W-:Y:S01]  /*74c0*/  IMAD.MOV.U32 R34, RZ, RZ, R14 ;  /* 0x000000ffff227224 */ /* 0x000fe200078e000e */
[----:B------:R-:W-:Y:S01]  /*74d0*/  DFMA R18, R30, R18, UR16 ;  /* 0x000000101e127e2b */ /* 0x000fe20008000012 */
[----:B------:R-:W-:Y:S01]  /*74e0*/  UMOV UR16, 0x99999dfb ;  /* 0x99999dfb00107882 */ /* 0x000fe20000000000 */
[----:B------:R-:W-:-:S06]  /*74f0*/  UMOV UR17, 0x3f899999 ;  /* 0x3f89999900117882 */ /* 0x000fcc0000000000 */
[----:B------:R-:W-:Y:S01]  /*7500*/  DFMA R18, R30, R18, UR16 ;  /* 0x000000101e127e2b */ /* 0x000fe20008000012 */
[----:B------:R-:W-:Y:S01]  /*7510*/  UMOV UR16, 0x55555555 ;  /* 0x5555555500107882 */ /* 0x000fe20000000000 */
[----:B------:R-:W-:-:S06]  /*7520*/  UMOV UR17, 0x3fb55555 ;  /* 0x3fb5555500117882 */ /* 0x000fcc0000000000 */
[----:B------:R-:W-:-:S08]  /*7530*/  DFMA R10, R30, R18, UR16 ;  /* 0x000000101e0a7e2b */ /* 0x000fd00008000012 */
[----:B------:R-:W-:Y:S01]  /*7540*/  DADD R16, -R10, UR16 ;  /* 0x000000100a107e29 */ /* 0x000fe20008000100 */
[----:B------:R-:W-:Y:S01]  /*7550*/  UMOV UR16, 0xb9e7b0 ;  /* 0x00b9e7b000107882 */ /* 0x000fe20000000000 */
[----:B------:R-:W-:-:S06]  /*7560*/  UMOV UR17, 0x3c46a4cb ;  /* 0x3c46a4cb00117882 */ /* 0x000fcc0000000000 */
[----:B------:R-:W-:Y:S02]  /*7570*/  DFMA R30, R30, R18, R16 ;  /* 0x000000121e1e722b */ /* 0x000fe40000000010 */
[C---:B------:R-:W-:Y:S02]  /*7580*/  DMUL R16, R8.reuse, R12 ;  /* 0x0000000c08107228 */ /* 0x040fe40000000000 */
[----:B------:R-:W-:-:S04]  /*7590*/  DFMA R18, R8, R8, -R12 ;  /* 0x000000080812722b */ /* 0x000fc8000000080c */
[----:B------:R-:W-:Y:S01]  /*75a0*/  DADD R30, R30, -UR16 ;  /* 0x800000101e1e7e29 */ /* 0x000fe20008000000 */
[----:B------:R-:W-:Y:S01]  /*75b0*/  UMOV UR16, 0x80000000 ;  /* 0x8000000000107882 */ /* 0x000fe20000000000 */
[C---:B------:R-:W-:Y:S01]  /*75c0*/  DFMA R32, R8.reuse, R12, -R16 ;  /* 0x0000000c0820722b */ /* 0x040fe20000000810 */
[----:B------:R-:W-:Y:S01]  /*75d0*/  UMOV UR17, 0x43300000 ;  /* 0x4330000000117882 */ /* 0x000fe20000000000 */
[----:B------:R-:W-:-:S06]  /*75e0*/  DFMA R18, R8, R34, R18 ;  /* 0x000000220812722b */ /* 0x000fcc0000000012 */
[----:B------:R-:W-:Y:S02]  /*75f0*/  DFMA R32, R14, R12, R32 ;  /* 0x0000000c0e20722b */ /* 0x000fe40000000020 */
[----:B------:R-:W-:-:S06]  /*7600*/  DADD R12, R10, R30 ;  /* 0x000000000a0c7229 */ /* 0x000fcc000000001e */
[----:B------:R-:W-:Y:S02]  /*7610*/  DFMA R32, R8, R18, R32 ;  /* 0x000000120820722b */ /* 0x000fe40000000020 */
[----:B------:R-:W-:Y:S02]  /*7620*/  DMUL R18, R12, R16 ;  /* 0x000000100c127228 */ /* 0x000fe40000000000 */
[----:B------:R-:W-:-:S06]  /*7630*/  DADD R34, R10, -R12 ;  /* 0x000000000a227229 */ /* 0x000fcc000000080c */
[----:B------:R-:W-:Y:S02]  /*7640*/  DFMA R10, R12, R16, -R18 ;  /* 0x000000100c0a722b */ /* 0x000fe40000000812 */
[----:B------:R-:W-:-:S06]  /*7650*/  DADD R34, R30, R34 ;  /* 0x000000001e227229 */ /* 0x000fcc0000000022 */
[----:B------:R-:W-:-:S08]  /*7660*/  DFMA R10, R12, R32, R10 ;  /* 0x000000200c0a722b */ /* 0x000fd0000000000a */
[----:B------:R-:W-:-:S08]  /*7670*/  DFMA R16, R34, R16, R10 ;  /* 0x000000102210722b */ /* 0x000fd0000000000a */
[----:B------:R-:W-:-:S08]  /*7680*/  DADD R12, R18, R16 ;  /* 0x00000000120c7229 */ /* 0x000fd00000000010 */
[--C-:B------:R-:W-:Y:S02]  /*7690*/  DADD R10, R8, R12.reuse ;  /* 0x00000000080a7229 */ /* 0x100fe4000000000c */
[----:B------:R-:W-:-:S06]  /*76a0*/  DADD R18, R18, -R12 ;  /* 0x0000000012127229 */ /* 0x000fcc000000080c */
[----:B------:R-:W-:Y:S02]  /*76b0*/  DADD R8, R8, -R10 ;  /* 0x0000000008087229 */ /* 0x000fe4000000080a */
[----:B------:R-:W-:-:S06]  /*76c0*/  DADD R18, R16, R18 ;  /* 0x0000000010127229 */ /* 0x000fcc0000000012 */
[----:B------:R-:W-:-:S08]  /*76d0*/  DADD R8, R12, R8 ;  /* 0x000000000c087229 */ /* 0x000fd00000000008 */
[----:B------:R-:W-:Y:S01]  /*76e0*/  DADD R18, R18, R8 ;  /* 0x0000000012127229 */ /* 0x000fe20000000008 */
[C---:B------:R-:W-:Y:S02]  /*76f0*/  VIADD R8, R23.reuse, 0xfffffc01 ;  /* 0xfffffc0117087836 */ /* 0x040fe40000000000 */
[----:B------:R-:W-:Y:S02]  /*7700*/  @P1 VIADD R8, R23, 0xfffffc02 ;  /* 0xfffffc0217081836 */ /* 0x000fe40000000000 */
[----:B------:R-:W-:-:S03]  /*7710*/  IMAD.MOV.U32 R9, RZ, RZ, 0x43300000 ;  /* 0x43300000ff097424 */ /* 0x000fc600078e00ff */
[----:B------:R-:W-:Y:S01]  /*7720*/  DADD R14, R14, R18 ;  /* 0x000000000e0e7229 */ /* 0x000fe20000000012 */
[----:B------:R-:W-:-:S06]  /*7730*/  LOP3.LUT R8, R8, 0x80000000, RZ, 0x3c, !PT ;  /* 0x8000000008087812 */ /* 0x000fcc00078e3cff */
[----:B------:R-:W-:Y:S01]  /*7740*/  DADD R8, R8, -UR16 ;  /* 0x8000001008087e29 */ /* 0x000fe20008000000 */
[----:B------:R-:W-:Y:S01]  /*7750*/  UMOV UR16, 0xfefa39ef ;  /* 0xfefa39ef00107882 */ /* 0x000fe20000000000 */
[----:B------:R-:W-:Y:S01]  /*7760*/  DADD R16, R10, R14 ;  /* 0x000000000a107229 */ /* 0x000fe2000000000e */
[----:B------:R-:W-:-:S07]  /*7770*/  UMOV UR17, 0x3fe62e42 ;  /* 0x3fe62e4200117882 */ /* 0x000fce0000000000 */
[--C-:B------:R-:W-:Y:S02]  /*7780*/  DFMA R12, R8, UR16, R16.reuse ;  /* 0x00000010080c7c2b */ /* 0x100fe40008000010 */
[----:B------:R-:W-:-:S06]  /*7790*/  DADD R18, R10, -R16 ;  /* 0x000000000a127229 */ /* 0x000fcc0000000810 */
[----:B------:R-:W-:Y:S02]  /*77a0*/  DFMA R10, R8, -UR16, R12 ;  /* 0x80000010080a7c2b */ /* 0x000fe4000800000c */
[----:B------:R-:W-:-:S06]  /*77b0*/  DADD R18, R14, R18 ;  /* 0x000000000e127229 */ /* 0x000fcc0000000012 */
[----:B------:R-:W-:-:S08]  /*77c0*/  DADD R10, -R16, R10 ;  /* 0x00000000100a7229 */ /* 0x000fd0000000010a */
[----:B------:R-:W-:Y:S01]  /*77d0*/  DADD R14, R18, -R10 ;  /* 0x00000000120e7229 */ /* 0x000fe2000000080a */
[----:B------:R-:W-:Y:S02]  /*77e0*/  IMAD.MOV.U32 R11, RZ, RZ, R39 ;  /* 0x000000ffff0b7224 */ /* 0x000fe400078e0027 */
[----:B------:R-:W-:-:S05]  /*77f0*/  IMAD.U32 R10, RZ, RZ, UR4 ;  /* 0x00000004ff0a7e24 */ /* 0x000fca000f8e00ff */
[----:B------:R-:W-:Y:S01]  /*7800*/  DFMA R14, R8, UR18, R14 ;  /* 0x00000012080e7c2b */ /* 0x000fe2000800000e */
[C---:B------:R-:W-:Y:S01]  /*7810*/  IMAD.SHL.U32 R8, R11.reuse, 0x2, RZ ;  /* 0x000000020b087824 */ /* 0x040fe200078e00ff */
[----:B------:R-:W-:-:S04]  /*7820*/  LOP3.LUT R9, R11, 0xff0fffff, RZ, 0xc0, !PT ;  /* 0xff0fffff0b097812 */ /* 0x000fc800078ec0ff */
[----:B------:R-:W-:Y:S02]  /*7830*/  ISETP.GT.U32.AND P0, PT, R8, -0x2000001, PT ;  /* 0xfdffffff0800780c */ /* 0x000fe40003f04070 */
[----:B------:R-:W-:Y:S02]  /*7840*/  DADD R16, R12, R14 ;  /* 0x000000000c107229 */ /* 0x000fe4000000000e */
[----:B------:R-:W-:-:S06]  /*7850*/  SEL R11, R9, R11, P0 ;  /* 0x0000000b090b7207 */ /* 0x000fcc0000000000 */
[----:B------:R-:W-:Y:S02]  /*7860*/  DADD R12, R12, -R16 ;  /* 0x000000000c0c7229 */ /* 0x000fe40000000810 */
[----:B------:R-:W-:-:S06]  /*7870*/  DMUL R8, R16, R10 ;  /* 0x0000000a10087228 */ /* 0x000fcc0000000000 */
[----:B------:R-:W-:Y:S02]  /*7880*/  DADD R12, R14, R12 ;  /* 0x000000000e0c7229 */ /* 0x000fe4000000000c */
[----:B------:R-:W-:-:S08]  /*7890*/  DFMA R16, R16, R10, -R8 ;  /* 0x0000000a1010722b */ /* 0x000fd00000000808 */
[----:B------:R-:W-:Y:S01]  /*78a0*/  DFMA R12, R12, R10, R16 ;  /* 0x0000000a0c0c722b */ /* 0x000fe20000000010 */
[----:B------:R-:W-:Y:S02]  /*78b0*/  IMAD.MOV.U32 R16, RZ, RZ, 0x652b82fe ;  /* 0x652b82feff107424 */ /* 0x000fe400078e00ff */
[----:B------:R-:W-:-:S05]  /*78c0*/  IMAD.MOV.U32 R17, RZ, RZ, 0x3ff71547 ;  /* 0x3ff71547ff117424 */ /* 0x000fca00078e00ff */
[----:B------:R-:W-:-:S08]  /*78d0*/  DADD R18, R8, R12 ;  /* 0x0000000008127229 */ /* 0x000fd0000000000c */
[----:B------:R-:W-:Y:S02]  /*78e0*/  DFMA R16, R18, R16, 6.75539944105574400000e+15 ;  /* 0x433800001210742b */ /* 0x000fe40000000010 */
[----:B------:R-:W-:Y:S01]  /*78f0*/  FSETP.GEU.AND P0, PT, |R19|, 4.1917929649353027344, PT ;  /* 0x4086232b1300780b */ /* 0x000fe20003f0e200 */
[----:B------:R-:W-:-:S05]  /*7900*/  DADD R8, R8, -R18 ;  /* 0x0000000008087229 */ /* 0x000fca0000000812 */
[----:B------:R-:W-:-:S03]  /*7910*/  DADD R10, R16, -6.75539944105574400000e+15 ;  /* 0xc3380000100a7429 */ /* 0x000fc60000000000 */
[----:B------:R-:W-:-:S05]  /*7920*/  DADD R12, R12, R8 ;  /* 0x000000000c0c7229 */ /* 0x000fca0000000008 */
        /* <DEDUP_REMOVED lines=42> */
[----:B------:R-:W-:Y:S02]  /*7bd0*/  @!P1 LEA.HI R8, R16, R16, RZ, 0x1 ;  /* 0x0000001010089211 */ /* 0x000fe400078f08ff */
[----:B------:R-:W-:Y:S02]  /*7be0*/  FSEL R15, R15, RZ, P0 ;  /* 0x000000ff0f0f7208 */ /* 0x000fe40000000000 */
[----:B------:R-:W-:-:S05]  /*7bf0*/  @!P1 SHF.R.S32.HI R8, RZ, 0x1, R8 ;  /* 0x00000001ff089819 */ /* 0x000fca0000011408 */
[----:B------:R-:W-:Y:S02]  /*7c00*/  @!P1 IMAD.IADD R9, R16, 0x1, -R8 ;  /* 0x0000000110099824 */ /* 0x000fe400078e0a08 */
[----:B------:R-:W-:Y:S02]  /*7c10*/  @!P1 IMAD R11, R8, 0x100000, R11 ;  /* 0x00100000080b9824 */ /* 0x000fe400078e020b */
[----:B------:R-:W-:Y:S01]  /*7c20*/  @!P1 IMAD.MOV.U32 R8, RZ, RZ, RZ ;  /* 0x000000ffff089224 */ /* 0x000fe200078e00ff */
[----:B------:R-:W-:-:S06]  /*7c30*/  @!P1 LEA R9, R9, 0x3ff00000, 0x14 ;  /* 0x3ff0000009099811 */ /* 0x000fcc00078ea0ff */
[----:B------:R-:W-:-:S11]  /*7c40*/  @!P1 DMUL R14, R10, R8 ;  /* 0x000000080a0e9228 */ /* 0x000fd60000000000 */
.L_x_143:
[----:B------:R-:W-:Y:S01]  /*7c50*/  DFMA R12, R12, R14, R14 ;  /* 0x0000000e0c0c722b */ /* 0x000fe2000000000e */
[----:B------:R-:W-:Y:S01]  /*7c60*/  IMAD.MOV.U32 R39, RZ, RZ, 0x0 ;  /* 0x00000000ff277424 */ /* 0x000fe200078e00ff */
[----:B------:R-:W-:-:S08]  /*7c70*/  DSETP.NEU.AND P0, PT, |R14|, +INF , PT ;  /* 0x7ff000000e00742a */ /* 0x000fd00003f0d200 */
[----:B------:R-:W-:Y:S02]  /*7c80*/  FSEL R8, R14, R12, !P0 ;  /* 0x0000000c0e087208 */ /* 0x000fe40004000000 */
[----:B------:R-:W-:Y:S01]  /*7c90*/  FSEL R9, R15, R13, !P0 ;  /* 0x0000000d0f097208 */ /* 0x000fe20004000000 */
[----:B------:R-:W-:Y:S06]  /*7ca0*/  RET.REL.NODEC R38 `(_Z43Tiled_Kriging_Kernel_AOAS_Generate_B_MatrixP5PointiS0_i14VariogramModelPA20480_d) ;  /* 0xffffff8026d47950 */ /* 0x000fec0003c3ffff */
        .type           $_Z43Tiled_Kriging_Kernel_AOAS_Generate_B_MatrixP5PointiS0_i14VariogramModelPA20480_d$__internal_trig_reduction_slowpathd,@function
        .size           $_Z43Tiled_Kriging_Kernel_AOAS_Generate_B_MatrixP5PointiS0_i14VariogramModelPA20480_d$__internal_trig_reduction_slowpathd,(.L_x_673 - $_Z43Tiled_Kriging_Kernel_AOAS_Generate_B_MatrixP5PointiS0_i14VariogramModelPA20480_d$__internal_trig_reduction_slowpathd)
$_Z43Tiled_Kriging_Kernel_AOAS_Generate_B_MatrixP5PointiS0_i14VariogramModelPA20480_d$__internal_trig_reduction_slowpathd:
[----:B------:R-:W-:Y:S01]  /*7cb0*/  SHF.R.U32.HI R15, RZ, 0x14, R13 ;  /* 0x00000014ff0f7819 */ /* 0x000fe2000001160d */
[----:B------:R-:W-:-:S03]  /*7cc0*/  IMAD.MOV.U32 R10, RZ, RZ, RZ ;  /* 0x000000ffff0a7224 */ /* 0x000fc600078e00ff */
[----:B------:R-:W-:-:S04]  /*7cd0*/  LOP3.LUT R8, R15, 0x7ff, RZ, 0xc0, !PT ;  /* 0x000007ff0f087812 */ /* 0x000fc800078ec0ff */
[----:B------:R-:W-:-:S13]  /*7ce0*/  ISETP.NE.AND P0, PT, R8, 0x7ff, PT ;  /* 0x000007ff0800780c */ /* 0x000fda0003f05270 */
[----:B------:R-:W-:Y:S05]  /*7cf0*/  @!P0 BRA `(.L_x_144) ;  /* 0x00000008004c8947 */ /* 0x000fea0003800000 */
[----:B------:R-:W-:Y:S01]  /*7d00*/  VIADD R8, R8, 0xfffffc00 ;  /* 0xfffffc0008087836 */ /* 0x000fe20000000000 */
[----:B------:R-:W-:Y:S01]  /*7d10*/  BSSY.RECONVERGENT B3, `(.L_x_145) ;  /* 0x0000030000037945 */ /* 0x000fe20003800200 */
[----:B------:R-:W-:-:S03]  /*7d20*/  CS2R R32, SRZ ;  /* 0x0000000000207805 */ /* 0x000fc6000001ff00 */
[----:B------:R-:W-:Y:S02]  /*7d30*/  SHF.R.U32.HI R16, RZ, 0x6, R8 ;  /* 0x00000006ff107819 */ /* 0x000fe40000011608 */
[----:B------:R-:W-:Y:S02]  /*7d40*/  ISETP.GE.U32.AND P0, PT, R8, 0x80, PT ;  /* 0x000000800800780c */ /* 0x000fe40003f06070 */
[C---:B------:R-:W-:Y:S02]  /*7d50*/  IADD3 R17, PT, PT, -R16.reuse, 0x13, RZ ;  /* 0x0000001310117810 */ /* 0x040fe40007ffe1ff */
[----:B------:R-:W-:Y:S02]  /*7d60*/  IADD3 R30, PT, PT, -R16, 0xf, RZ ;  /* 0x0000000f101e7810 */ /* 0x000fe40007ffe1ff */
[----:B------:R-:W-:-:S04]  /*7d70*/  SEL R17, R17, 0x12, P0 ;  /* 0x0000001211117807 */ /* 0x000fc80000000000 */
[----:B------:R-:W-:-:S13]  /*7d80*/  ISETP.GE.AND P0, PT, R30, R17, PT ;  /* 0x000000111e00720c */ /* 0x000fda0003f06270 */
[----:B------:R-:W-:Y:S05]  /*7d90*/  @P0 BRA `(.L_x_146) ;  /* 0x00000000009c0947 */ /* 0x000fea0003800000 */
[----:B------:R-:W0:Y:S01]  /*7da0*/  LDC.64 R8, c[0x0][0x358] ;  /* 0x0000d600ff087b82 */ /* 0x000e220000000a00 */
[C---:B------:R-:W-:Y:S01]  /*7db0*/  SHF.L.U64.HI R19, R23.reuse, 0xb, R13 ;  /* 0x0000000b17137819 */ /* 0x040fe2000001020d */
[----:B------:R-:W-:Y:S01]  /*7dc0*/  BSSY.RECONVERGENT B4, `(.L_x_147) ;  /* 0x0000023000047945 */ /* 0x000fe20003800200 */
[----:B------:R-:W-:Y:S01]  /*7dd0*/  IMAD.SHL.U32 R23, R23, 0x800, RZ ;  /* 0x0000080017177824 */ /* 0x000fe200078e00ff */
[----:B------:R-:W-:Y:S02]  /*7de0*/  IADD3 R14, PT, PT, RZ, -R16, -R17 ;  /* 0x80000010ff0e7210 */ /* 0x000fe40007ffe811 */
[----:B------:R-:W-:Y:S02]  /*7df0*/  CS2R R32, SRZ ;  /* 0x0000000000207805 */ /* 0x000fe4000001ff00 */
[----:B------:R-:W-:Y:S02]  /*7e00*/  MOV R18, RZ ;  /* 0x000000ff00127202 */ /* 0x000fe40000000f00 */
[----:B------:R-:W-:-:S07]  /*7e10*/  LOP3.LUT R19, R19, 0x80000000, RZ, 0xfc, !PT ;  /* 0x8000000013137812 */ /* 0x000fce00078efcff */
.L_x_148:
[----:B------:R-:W1:Y:S01]  /*7e20*/  LDC.64 R10, c[0x4][RZ] ;  /* 0x01000000ff0a7b82 */ /* 0x000e620000000a00 */
[----:B0-----:R-:W-:Y:S02]  /*7e30*/  R2UR UR16, R8 ;  /* 0x00000000081072ca */ /* 0x001fe400000e0000 */
[----:B------:R-:W-:Y:S01]  /*7e40*/  R2UR UR17, R9 ;  /* 0x00000000091172ca */ /* 0x000fe200000e0000 */
[----:B-1----:R-:W-:-:S12]  /*7e50*/  IMAD.WIDE R38, R30, 0x8, R10 ;  /* 0x000000081e267825 */ /* 0x002fd800078e020a */
[----:B------:R-:W2:Y:S01]  /*7e60*/  LDG.E.64.CONSTANT R10, desc[UR16][R38.64] ;  /* 0x00000010260a7981 */ /* 0x000ea2000c1e9b00 */
[----:B------:R-:W-:Y:S02]  /*7e70*/  IMAD.MOV.U32 R36, RZ, RZ, R32 ;  /* 0x000000ffff247224 */ /* 0x000fe400078e0020 */
[----:B------:R-:W-:Y:S02]  /*7e80*/  IMAD.MOV.U32 R37, RZ, RZ, R33 ;  /* 0x000000ffff257224 */ /* 0x000fe400078e0021 */
[----:B------:R-:W-:Y:S02]  /*7e90*/  VIADD R14, R14, 0x1 ;  /* 0x000000010e0e7836 */ /* 0x000fe40000000000 */
[----:B------:R-:W-:Y:S02]  /*7ea0*/  VIADD R30, R30, 0x1 ;  /* 0x000000011e1e7836 */ /* 0x000fe40000000000 */
[----:B--2---:R-:W-:-:S04]  /*7eb0*/  IMAD.WIDE.U32 R36, P2, R10, R23, R36 ;  /* 0x000000170a247225 */ /* 0x004fc80007840024 */
[----:B------:R-:W-:Y:S02]  /*7ec0*/  IMAD R32, R10, R19, RZ ;  /* 0x000000130a207224 */ /* 0x000fe400078e02ff */
[----:B------:R-:W-:-:S03]  /*7ed0*/  IMAD R31, R11, R23, RZ ;  /* 0x000000170b1f7224 */ /* 0x000fc600078e02ff */
[----:B------:R-:W-:-:S04]  /*7ee0*/  IADD3 R32, P0, PT, R32, R37, RZ ;  /* 0x0000002520207210 */ /* 0x000fc80007f1e0ff */
[----:B------:R-:W-:Y:S01]  /*7ef0*/  IADD3 R37, P1, PT, R31, R32, RZ ;  /* 0x000000201f257210 */ /* 0x000fe20007f3e0ff */
[----:B------:R-:W-:-:S04]  /*7f00*/  IMAD.HI.U32 R32, R10, R19, RZ ;  /* 0x000000130a207227 */ /* 0x000fc800078e00ff */
[----:B------:R-:W-:-:S04]  /*7f10*/  IMAD.HI.U32 R10, R11, R23, RZ ;  /* 0x000000170b0a7227 */ /* 0x000fc800078e00ff */
[----:B------:R-:W-:Y:S02]  /*7f20*/  IMAD.X R33, RZ, RZ, R32, P2 ;  /* 0x000000ffff217224 */ /* 0x000fe400010e0620 */
[----:B------:R-:W-:Y:S02]  /*7f30*/  IMAD R31, R18, 0x8, R1 ;  /* 0x00000008121f7824 */ /* 0x000fe400078e0201 */
[C---:B------:R-:W-:Y:S01]  /*7f40*/  IMAD.HI.U32 R32, R11.reuse, R19, RZ ;  /* 0x000000130b207227 */ /* 0x040fe200078e00ff */
[----:B------:R-:W-:Y:S02]  /*7f50*/  IADD3.X R10, P0, PT, R10, R33, RZ, P0, !PT ;  /* 0x000000210a0a7210 */ /* 0x000fe4000071e4ff */
[----:B------:R1:W-:Y:S01]  /*7f60*/  STL.64 [R31], R36 ;  /* 0x000000241f007387 */ /* 0x0003e20000100a00 */
[----:B------:R-:W-:Y:S02]  /*7f70*/  IMAD R11, R11, R19, RZ ;  /* 0x000000130b0b7224 */ /* 0x000fe400078e02ff */
[----:B------:R-:W-:Y:S01]  /*7f80*/  IMAD.X R32, RZ, RZ, R32, P0 ;  /* 0x000000ffff207224 */ /* 0x000fe200000e0620 */
[----:B------:R-:W-:Y:S01]  /*7f90*/  ISETP.NE.AND P0, PT, R14, -0xf, PT ;  /* 0xfffffff10e00780c */ /* 0x000fe20003f05270 */
[----:B------:R-:W-:Y:S01]  /*7fa0*/  VIADD R18, R18, 0x1 ;  /* 0x0000000112127836 */ /* 0x000fe20000000000 */
[----:B------:R-:W-:-:S05]  /*7fb0*/  IADD3.X R10, P1, PT, R11, R10, RZ, P1, !PT ;  /* 0x0000000a0b0a7210 */ /* 0x000fca0000f3e4ff */
[----:B------:R-:W-:Y:S02]  /*7fc0*/  IMAD.X R33, RZ, RZ, R32, P1 ;  /* 0x000000ffff217224 */ /* 0x000fe400008e0620 */
[----:B------:R-:W-:-:S04]  /*7fd0*/  IMAD.MOV.U32 R32, RZ, RZ, R10 ;  /* 0x000000ffff207224 */ /* 0x000fc800078e000a */
[----:B-1----:R-:W-:Y:S05]  /*7fe0*/  @P0 BRA `(.L_x_148) ;  /* 0xfffffffc008c0947 */ /* 0x002fea000383ffff */
[----:B------:R-:W-:Y:S05]  /*7ff0*/  BSYNC.RECONVERGENT B4 ;  /* 0x0000000000047941 */ /* 0x000fea0003800200 */
.L_x_147:
[----:B------:R-:W-:-:S07]  /*8000*/  IMAD.MOV.U32 R30, RZ, RZ, R17 ;  /* 0x000000ffff1e7224 */ /* 0x000fce00078e0011 */
.L_x_146:
[----:B------:R-:W-:Y:S05]  /*8010*/  BSYNC.RECONVERGENT B3 ;  /* 0x0000000000037941 */ /* 0x000fea0003800200 */
.L_x_145:
[----:B------:R-:W-:Y:S01]  /*8020*/  LOP3.LUT P0, R17, R15, 0x3f, RZ, 0xc0, !PT ;  /* 0x0000003f0f117812 */ /* 0x000fe2000780c0ff */
[----:B------:R-:W-:-:S04]  /*8030*/  IMAD.IADD R16, R16, 0x1, R30 ;  /* 0x0000000110107824 */ /* 0x000fc800078e021e */
[----:B------:R-:W-:-:S05]  /*8040*/  IMAD.U32 R23, R16, 0x8, R1 ;  /* 0x0000000810177824 */ /* 0x000fca00078e0001 */
[----:B------:R0:W-:Y:S04]  /*8050*/  STL.64 [R23+-0x78], R32 ;  /* 0xffff882017007387 */ /* 0x0001e80000100a00 */
[----:B------:R-:W2:Y:S04]  /*8060*/  @P0 LDL.64 R14, [R1+0x8] ;  /* 0x00000800010e0983 */ /* 0x000ea80000100a00 */
[----:B------:R-:W3:Y:S04]  /*8070*/  LDL.64 R8, [R1+0x10] ;  /* 0x0000100001087983 */ /* 0x000ee80000100a00 */
[----:B------:R-:W0:Y:S01]  /*8080*/  LDL.64 R10, [R1+0x18] ;  /* 0x00001800010a7983 */ /* 0x000e220000100a00 */
[----:B------:R-:W-:Y:S01]  /*8090*/  BSSY.RECONVERGENT B3, `(.L_x_149) ;  /* 0x0000035000037945 */ /* 0x000fe20003800200 */
[----:B--2---:R-:W-:-:S02]  /*80a0*/  @P0 SHF.R.U64 R30, R14, 0x1, R15 ;  /* 0x000000010e1e0819 */ /* 0x004fc4000000120f */
[----:B------:R-:W-:Y:S02]  /*80b0*/  @P0 SHF.R.U32.HI R36, RZ, 0x1, R15 ;  /* 0x00000001ff240819 */ /* 0x000fe4000001160f */
[----:B------:R-:W-:Y:S02]  /*80c0*/  @P0 LOP3.LUT R15, R17, 0x3f, RZ, 0x3c, !PT ;  /* 0x0000003f110f0812 */ /* 0x000fe400078e3cff */
[----:B---3--:R-:W-:Y:S02]  /*80d0*/  @P0 SHF.L.U32 R19, R8, R17, RZ ;  /* 0x0000001108130219 */ /* 0x008fe400000006ff */
[----:B------:R-:W-:Y:S02]  /*80e0*/  @P0 SHF.R.U64 R30, R30, R15, R36 ;  /* 0x0000000f1e1e0219 */ /* 0x000fe40000001224 */
[--C-:B------:R-:W-:Y:S02]  /*80f0*/  @P0 SHF.R.U32.HI R14, RZ, 0x1, R9.reuse ;  /* 0x00000001ff0e0819 */ /* 0x100fe40000011609 */
[----:B------:R-:W-:-:S02]  /*8100*/  @P0 SHF.R.U64 R16, R8, 0x1, R9 ;  /* 0x0000000108100819 */ /* 0x000fc40000001209 */
[----:B------:R-:W-:Y:S02]  /*8110*/  @P0 SHF.L.U64.HI R18, R8, R17, R9 ;  /* 0x0000001108120219 */ /* 0x000fe40000010209 */
[----:B------:R-:W-:Y:S02]  /*8120*/  @P0 SHF.R.U32.HI R31, RZ, R15, R36 ;  /* 0x0000000fff1f0219 */ /* 0x000fe40000011624 */
[----:B------:R-:W-:Y:S02]  /*8130*/  @P0 LOP3.LUT R8, R19, R30, RZ, 0xfc, !PT ;  /* 0x0000001e13080212 */ /* 0x000fe400078efcff */
[----:B0-----:R-:W-:Y:S02]  /*8140*/  @P0 SHF.L.U32 R23, R10, R17, RZ ;  /* 0x000000110a170219 */ /* 0x001fe400000006ff */
[----:B------:R-:W-:Y:S02]  /*8150*/  @P0 SHF.R.U64 R16, R16, R15, R14 ;  /* 0x0000000f10100219 */ /* 0x000fe4000000120e */
[----:B------:R-:W-:-:S02]  /*8160*/  @P0 LOP3.LUT R9, R18, R31, RZ, 0xfc, !PT ;  /* 0x0000001f12090212 */ /* 0x000fc400078efcff */
[----:B------:R-:W-:Y:S02]  /*8170*/  @P0 SHF.L.U64.HI R30, R10, R17, R11 ;  /* 0x000000110a1e0219 */ /* 0x000fe4000001020b */
[----:B------:R-:W-:Y:S01]  /*8180*/  @P0 SHF.R.U32.HI R15, RZ, R15, R14 ;  /* 0x0000000fff0f0219 */ /* 0x000fe2000001160e */
[C---:B------:R-:W-:Y:S01]  /*8190*/  IMAD.SHL.U32 R14, R8.reuse, 0x4, RZ ;  /* 0x00000004080e7824 */ /* 0x040fe200078e00ff */
[----:B------:R-:W-:Y:S02]  /*81a0*/  @P0 LOP3.LUT R10, R23, R16, RZ, 0xfc, !PT ;  /* 0x00000010170a0212 */ /* 0x000fe400078efcff */
[----:B------:R-:W-:Y:S02]  /*81b0*/  SHF.L.U64.HI R8, R8, 0x2, R9 ;  /* 0x0000000208087819 */ /* 0x000fe40000010209 */
[----:B------:R-:W-:Y:S02]  /*81c0*/  SHF.L.W.U32.HI R18, R9, 0x2, R10 ;  /* 0x0000000209127819 */ /* 0x000fe40000010e0a */
[----:B------:R-:W-:-:S02]  /*81d0*/  @P0 LOP3.LUT R11, R30, R15, RZ, 0xfc, !PT ;  /* 0x0000000f1e0b0212 */ /* 0x000fc400078efcff */
[----:B------:R-:W-:Y:S02]  /*81e0*/  IADD3 RZ, P0, PT, RZ, -R14, RZ ;  /* 0x8000000effff7210 */ /* 0x000fe40007f1e0ff */
[----:B------:R-:W-:Y:S02]  /*81f0*/  LOP3.LUT R9, RZ, R8, RZ, 0x33, !PT ;  /* 0x00000008ff097212 */ /* 0x000fe400078e33ff */
[----:B------:R-:W-:Y:S02]  /*8200*/  SHF.L.W.U32.HI R10, R10, 0x2, R11 ;  /* 0x000000020a0a7819 */ /* 0x000fe40000010e0b */
[----:B------:R-:W-:Y:S02]  /*8210*/  LOP3.LUT R15, RZ, R18, RZ, 0x33, !PT ;  /* 0x00000012ff0f7212 */ /* 0x000fe400078e33ff */
[----:B------:R-:W-:Y:S02]  /*8220*/  IADD3.X R9, P0, PT, RZ, R9, RZ, P0, !PT ;  /* 0x00000009ff097210 */ /* 0x000fe4000071e4ff */
[----:B------:R-:W-:-:S02]  /*8230*/  LOP3.LUT R16, RZ, R10, RZ, 0x33, !PT ;  /* 0x0000000aff107212 */ /* 0x000fc400078e33ff */
[----:B------:R-:W-:Y:S02]  /*8240*/  IADD3.X R15, P1, PT, RZ, R15, RZ, P0, !PT ;  /* 0x0000000fff0f7210 */ /* 0x000fe4000073e4ff */
[----:B------:R-:W-:-:S03]  /*8250*/  ISETP.GT.U32.AND P2, PT, R18, -0x1, PT ;  /* 0xffffffff1200780c */ /* 0x000fc60003f44070 */
[----:B------:R-:W-:Y:S01]  /*8260*/  IMAD.X R17, RZ, RZ, R16, P1 ;  /* 0x000000ffff117224 */ /* 0x000fe200008e0610 */
[----:B------:R-:W-:-:S04]  /*8270*/  ISETP.GT.AND.EX P0, PT, R10, -0x1, PT, P2 ;  /* 0xffffffff0a00780c */ /* 0x000fc80003f04320 */
[----:B------:R-:W-:Y:S02]  /*8280*/  SEL R17, R10, R17, P0 ;  /* 0x000000110a117207 */ /* 0x000fe40000000000 */
[----:B------:R-:W-:Y:S02]  /*8290*/  SEL R18, R18, R15, P0 ;  /* 0x0000000f12127207 */ /* 0x000fe40000000000 */
[----:B------:R-:W-:-:S04]  /*82a0*/  ISETP.NE.U32.AND P1, PT, R17, RZ, PT ;  /* 0x000000ff1100720c */ /* 0x000fc80003f25070 */
[----:B------:R-:W-:Y:S01]  /*82b0*/  SEL R15, R18, R17, !P1 ;  /* 0x00000011120f7207 */ /* 0x000fe20004800000 */
[----:B------:R-:W-:-:S05]  /*82c0*/  @!P0 IMAD.MOV R14, RZ, RZ, -R14 ;  /* 0x000000ffff0e8224 */ /* 0x000fca00078e0a0e */
[----:B------:R-:W0:Y:S02]  /*82d0*/  FLO.U32 R15, R15 ;  /* 0x0000000f000f7300 */ /* 0x000e2400000e0000 */
[C---:B0-----:R-:W-:Y:S02]  /*82e0*/  IADD3 R19, PT, PT, -R15.reuse, 0x1f, RZ ;  /* 0x0000001f0f137810 */ /* 0x041fe40007ffe1ff */
[----:B------:R-:W-:-:S03]  /*82f0*/  IADD3 R16, PT, PT, -R15, 0x3f, RZ ;  /* 0x0000003f0f107810 */ /* 0x000fc60007ffe1ff */
[----:B------:R-:W-:Y:S01]  /*8300*/  @P1 IMAD.MOV R16, RZ, RZ, R19 ;  /* 0x000000ffff101224 */ /* 0x000fe200078e0213 */
[----:B------:R-:W-:-:S04]  /*8310*/  SEL R19, R8, R9, P0 ;  /* 0x0000000908137207 */ /* 0x000fc80000000000 */
[----:B------:R-:W-:-:S13]  /*8320*/  ISETP.NE.AND P1, PT, R16, RZ, PT ;  /* 0x000000ff1000720c */ /* 0x000fda0003f25270 */
[----:B------:R-:W-:Y:S05]  /*8330*/  @!P1 BRA `(.L_x_150) ;  /* 0x0000000000289947 */ /* 0x000fea0003800000 */
[----:B------:R-:W-:Y:S02]  /*8340*/  LOP3.LUT R9, R16, 0x3f, RZ, 0xc0, !PT ;  /* 0x0000003f10097812 */ /* 0x000fe400078ec0ff */
[--C-:B------:R-:W-:Y:S02]  /*8350*/  SHF.R.U64 R15, R14, 0x1, R19.reuse ;  /* 0x000000010e0f7819 */ /* 0x100fe40000001213 */
[----:B------:R-:W-:Y:S02]  /*8360*/  SHF.R.U32.HI R19, RZ, 0x1, R19 ;  /* 0x00000001ff137819 */ /* 0x000fe40000011613 */
[----:B------:R-:W-:Y:S02]  /*8370*/  LOP3.LUT R8, R16, 0x3f, RZ, 0xc, !PT ;  /* 0x0000003f10087812 */ /* 0x000fe400078e0cff */
[CC--:B------:R-:W-:Y:S02]  /*8380*/  SHF.L.U64.HI R17, R18.reuse, R9.reuse, R17 ;  /* 0x0000000912117219 */ /* 0x0c0fe40000010211 */
[----:B------:R-:W-:-:S02]  /*8390*/  SHF.L.U32 R9, R18, R9, RZ ;  /* 0x0000000912097219 */ /* 0x000fc400000006ff */
[-CC-:B------:R-:W-:Y:S02]  /*83a0*/  SHF.R.U64 R18, R15, R8.reuse, R19.reuse ;  /* 0x000000080f127219 */ /* 0x180fe40000001213 */
[----:B------:R-:W-:Y:S02]  /*83b0*/  SHF.R.U32.HI R8, RZ, R8, R19 ;  /* 0x00000008ff087219 */ /* 0x000fe40000011613 */
[----:B------:R-:W-:Y:S02]  /*83c0*/  LOP3.LUT R18, R9, R18, RZ, 0xfc, !PT ;  /* 0x0000001209127212 */ /* 0x000fe400078efcff */
[----:B------:R-:W-:-:S07]  /*83d0*/  LOP3.LUT R17, R17, R8, RZ, 0xfc, !PT ;  /* 0x0000000811117212 */ /* 0x000fce00078efcff */
.L_x_150:
[----:B------:R-:W-:Y:S05]  /*83e0*/  BSYNC.RECONVERGENT B3 ;  /* 0x0000000000037941 */ /* 0x000fea0003800200 */
.L_x_149:
[----:B------:R-:W-:Y:S01]  /*83f0*/  IMAD.WIDE.U32 R14, R18, 0x2168c235, RZ ;  /* 0x2168c235120e7825 */ /* 0x000fe200078e00ff */
[----:B------:R-:W-:-:S03]  /*8400*/  SHF.R.U32.HI R11, RZ, 0x1e, R11 ;  /* 0x0000001eff0b7819 */ /* 0x000fc6000001160b */
[----:B------:R-:W-:Y:S01]  /*8410*/  IMAD.MOV.U32 R8, RZ, RZ, R15 ;  /* 0x000000ffff087224 */ /* 0x000fe200078e000f */
[----:B------:R-:W-:Y:S01]  /*8420*/  IADD3 RZ, P1, PT, R14, R14, RZ ;  /* 0x0000000e0eff7210 */ /* 0x000fe20007f3e0ff */
[----:B------:R-:W-:Y:S01]  /*8430*/  IMAD.MOV.U32 R9, RZ, RZ, RZ ;  /* 0x000000ffff097224 */ /* 0x000fe200078e00ff */
[----:B------:R-:W-:Y:S01]  /*8440*/  LEA.HI R10, R10, R11, RZ, 0x1 ;  /* 0x0000000b0a0a7211 */ /* 0x000fe200078f08ff */
[----:B------:R-:W-:-:S04]  /*8450*/  IMAD.HI.U32 R15, R17, -0x36f0255e, RZ ;  /* 0xc90fdaa2110f7827 */ /* 0x000fc800078e00ff */
[----:B------:R-:W-:-:S04]  /*8460*/  IMAD.WIDE.U32 R8, R18, -0x36f0255e, R8 ;  /* 0xc90fdaa212087825 */ /* 0x000fc800078e0008 */
[----:B------:R-:W-:-:S04]  /*8470*/  IMAD.WIDE.U32 R8, P2, R17, 0x2168c235, R8 ;  /* 0x2168c23511087825 */ /* 0x000fc80007840008 */
[----:B------:R-:W-:Y:S01]  /*8480*/  IMAD R17, R17, -0x36f0255e, RZ ;  /* 0xc90fdaa211117824 */ /* 0x000fe200078e02ff */
[----:B------:R-:W-:Y:S01]  /*8490*/  IADD3.X RZ, P1, PT, R8, R8, RZ, P1, !PT ;  /* 0x0000000808ff7210 */ /* 0x000fe20000f3e4ff */
[----:B------:R-:W-:-:S03]  /*84a0*/  IMAD.X R14, RZ, RZ, R15, P2 ;  /* 0x000000ffff0e7224 */ /* 0x000fc600010e060f */
[----:B------:R-:W-:-:S04]  /*84b0*/  IADD3 R9, P2, PT, R17, R9, RZ ;  /* 0x0000000911097210 */ /* 0x000fc80007f5e0ff */
[C---:B------:R-:W-:Y:S01]  /*84c0*/  ISETP.GT.U32.AND P3, PT, R9.reuse, RZ, PT ;  /* 0x000000ff0900720c */ /* 0x040fe20003f64070 */
[----:B------:R-:W-:Y:S01]  /*84d0*/  IMAD.X R14, RZ, RZ, R14, P2 ;  /* 0x000000ffff0e7224 */ /* 0x000fe200010e060e */
[----:B------:R-:W-:-:S04]  /*84e0*/  IADD3.X R8, P2, PT, R9, R9, RZ, P1, !PT ;  /* 0x0000000909087210 */ /* 0x000fc80000f5e4ff */
[C---:B------:R-:W-:Y:S01]  /*84f0*/  ISETP.GT.AND.EX P1, PT, R14.reuse, RZ, PT, P3 ;  /* 0x000000ff0e00720c */ /* 0x040fe20003f24330 */
[----:B------:R-:W-:-:S03]  /*8500*/  IMAD.X R15, R14, 0x1, R14, P2 ;  /* 0x000000010e0f7824 */ /* 0x000fc600010e060e */
[----:B------:R-:W-:Y:S02]  /*8510*/  SEL R8, R8, R9, P1 ;  /* 0x0000000908087207 */ /* 0x000fe40000800000 */
[----:B------:R-:W-:Y:S02]  /*8520*/  SEL R14, R15, R14, P1 ;  /* 0x0000000e0f0e7207 */ /* 0x000fe40000800000 */
[----:B------:R-:W-:Y:S02]  /*8530*/  IADD3 R23, P2, PT, R8, 0x1, RZ ;  /* 0x0000000108177810 */ /* 0x000fe40007f5e0ff */
[----:B------:R-:W-:Y:S02]  /*8540*/  SEL R9, RZ, 0xffffffff, !P1 ;  /* 0xffffffffff097807 */ /* 0x000fe40004800000 */
[----:B------:R-:W-:Y:S01]  /*8550*/  LOP3.LUT P1, R8, R13, 0x80000000, RZ, 0xc0, !PT ;  /* 0x800000000d087812 */ /* 0x000fe2000782c0ff */
[----:B------:R-:W-:Y:S02]  /*8560*/  IMAD.X R14, RZ, RZ, R14, P2 ;  /* 0x000000ffff0e7224 */ /* 0x000fe400010e060e */
[----:B------:R-:W-:Y:S01]  /*8570*/  IMAD.IADD R13, R9, 0x1, -R16 ;  /* 0x00000001090d7824 */ /* 0x000fe200078e0a10 */
[----:B------:R-:W-:-:S02]  /*8580*/  @!P0 LOP3.LUT R8, R8, 0x80000000, RZ, 0x3c, !PT ;  /* 0x8000000008088812 */ /* 0x000fc400078e3cff */
[----:B------:R-:W-:Y:S01]  /*8590*/  SHF.R.U64 R23, R23, 0xa, R14 ;  /* 0x0000000a17177819 */ /* 0x000fe2000000120e */
[----:B------:R-:W-:-:S03]  /*85a0*/  IMAD.SHL.U32 R13, R13, 0x100000, RZ ;  /* 0x001000000d0d7824 */ /* 0x000fc600078e00ff */
[----:B------:R-:W-:-:S03]  /*85b0*/  IADD3 R23, P2, PT, R23, 0x1, RZ ;  /* 0x0000000117177810 */ /* 0x000fc60007f5e0ff */
[----:B------:R-:W-:Y:S01]  /*85c0*/  @P1 IMAD.MOV R10, RZ, RZ, -R10 ;  /* 0x000000ffff0a1224 */ /* 0x000fe200078e0a0a */
[----:B------:R-:W-:-:S04]  /*85d0*/  LEA.HI.X R14, R14, RZ, RZ, 0x16, P2 ;  /* 0x000000ff0e0e7211 */ /* 0x000fc800010fb4ff */
[--C-:B------:R-:W-:Y:S02]  /*85e0*/  SHF.R.U64 R23, R23, 0x1, R14.reuse ;  /* 0x0000000117177819 */ /* 0x100fe4000000120e */
[----:B------:R-:W-:Y:S02]  /*85f0*/  SHF.R.U32.HI R14, RZ, 0x1, R14 ;  /* 0x00000001ff0e7819 */ /* 0x000fe4000001160e */
[----:B------:R-:W-:-:S04]  /*8600*/  IADD3 R23, P2, P3, RZ, RZ, R23 ;  /* 0x000000ffff177210 */ /* 0x000fc80007b5e017 */
[----:B------:R-:W-:-:S04]  /*8610*/  IADD3.X R13, PT, PT, R13, 0x3fe00000, R14, P2, P3 ;  /* 0x3fe000000d0d7810 */ /* 0x000fc800017e640e */
[----:B------:R-:W-:-:S07]  /*8620*/  LOP3.LUT R13, R13, R8, RZ, 0xfc, !PT ;  /* 0x000000080d0d7212 */ /* 0x000fce00078efcff */
.L_x_144:
[----:B------:R-:W-:Y:S02]  /*8630*/  IMAD.MOV.U32 R9, RZ, RZ, R13 ;  /* 0x000000ffff097224 */ /* 0x000fe400078e000d */
[----:B------:R-:W-:Y:S02]  /*8640*/  IMAD.MOV.U32 R13, RZ, RZ, 0x0 ;  /* 0x00000000ff0d7424 */ /* 0x000fe400078e00ff */
[----:B------:R-:W-:Y:S02]  /*8650*/  IMAD.MOV.U32 R8, RZ, RZ, R23 ;  /* 0x000000ffff087224 */ /* 0x000fe400078e0017 */
[----:B------:R-:W-:Y:S05]  /*8660*/  RET.REL.NODEC R12 `(_Z43Tiled_Kriging_Kernel_AOAS_Generate_B_MatrixP5PointiS0_i14VariogramModelPA20480_d) ;  /* 0xffffff780c647950 */ /* 0x000fea0003c3ffff */
.L_x_151:
        /* <DEDUP_REMOVED lines=9> */
.L_x_673:


//--------------------- .text._Z43Naive_Kriging_Kernel_AOAS_Generate_B_MatrixP5PointiS0_i14VariogramModelPA20480_d --------------------------
	.section	.text._Z43Naive_Kriging_Kernel_AOAS_Generate_B_MatrixP5PointiS0_i14VariogramModelPA20480_d,"ax",@progbits
	.align	128
        .global         _Z43Naive_Kriging_Kernel_AOAS_Generate_B_MatrixP5PointiS0_i14VariogramModelPA20480_d
        .type           _Z43Naive_Kriging_Kernel_AOAS_Generate_B_MatrixP5PointiS0_i14VariogramModelPA20480_d,@function
        .size           _Z43Naive_Kriging_Kernel_AOAS_Generate_B_MatrixP5PointiS0_i14VariogramModelPA20480_d,(.L_x_677 - _Z43Naive_Kriging_Kernel_AOAS_Generate_B_MatrixP5PointiS0_i14VariogramModelPA20480_d)
        .other          _Z43Naive_Kriging_Kernel_AOAS_Generate_B_MatrixP5PointiS0_i14VariogramModelPA20480_d,@"STO_CUDA_ENTRY STV_DEFAULT"
_Z43Naive_Kriging_Kernel_AOAS_Generate_B_MatrixP5PointiS0_i14VariogramModelPA20480_d:
.text._Z43Naive_Kriging_Kernel_AOAS_Generate_B_MatrixP5PointiS0_i14VariogramModelPA20480_d:
[----:B------:R-:W0:Y:S01]  /*0000*/  LDC R1, c[0x0][0x37c] ;  /* 0x0000df00ff017b82 */ /* 0x000e220000000800 */
[----:B------:R-:W1:Y:S01]  /*0010*/  S2R R5, SR_CTAID.X ;  /* 0x0000000000057919 */ /* 0x000e620000002500 */
[----:B------:R-:W1:Y:S01]  /*0020*/  LDCU UR4, c[0x0][0x360] ;  /* 0x00006c00ff0477ac */ /* 0x000e620008000800 */
[----:B0-----:R-:W-:Y:S01]  /*0030*/  VIADD R1, R1, 0xffffffd8 ;  /* 0xffffffd801017836 */ /* 0x001fe20000000000 */
[----:B------:R-:W1:Y:S01]  /*0040*/  S2R R0, SR_TID.X ;  /* 0x0000000000007919 */ /* 0x000e620000002100 */
[----:B------:R-:W0:Y:S01]  /*0050*/  LDCU UR17, c[0x0][0x388] ;  /* 0x00007100ff1177ac */ /* 0x000e220008000800 */
[----:B-1----:R-:W-:-:S05]  /*0060*/  IMAD R5, R5, UR4, R0 ;  /* 0x0000000405057c24 */ /* 0x002fca000f8e0200 */
[----:B0-----:R-:W-:-:S13]  /*0070*/  ISETP.GE.AND P0, PT, R5, UR17, PT ;  /* 0x0000001105007c0c */ /* 0x001fda000bf06270 */
[----:B------:R-:W-:Y:S05]  /*0080*/  @P0 EXIT ;  /* 0x000000000000094d */ /* 0x000fea0003800000 */
[----:B------:R-:W-:-:S13]  /*0090*/  ISETP.NE.AND P0, PT, RZ, UR17, PT ;  /* 0x00000011ff007c0c */ /* 0x000fda000bf05270 */
[----:B------:R-:W-:Y:S05]  /*00a0*/  @!P0 EXIT ;  /* 0x000000000000894d */ /* 0x000fea0003800000 */
[----:B------:R-:W0:Y:S01]  /*00b0*/  LDCU.64 UR4, c[0x0][0x380] ;  /* 0x00007000ff0477ac */ /* 0x000e220008000a00 */
[----:B------:R-:W1:Y:S01]  /*00c0*/  LDC.64 R10, c[0x0][0x3a8] ;  /* 0x0000ea00ff0a7b82 */ /* 0x000e620000000a00 */
[----:B------:R-:W1:Y:S01]  /*00d0*/  LDCU.64 UR18, c[0x0][0x3b0] ;  /* 0x00007600ff1277ac */ /* 0x000e620008000a00 */
[----:B------:R-:W2:Y:S06]  /*00e0*/  LDCU UR14, c[0x0][0x388] ;  /* 0x00007100ff0e77ac */ /* 0x000eac0008000800 */
[----:B------:R-:W3:Y:S01]  /*00f0*/  LDC.64 R2, c[0x0][0x3c0] ;  /* 0x0000f000ff027b82 */ /* 0x000ee20000000a00 */
[----:B------:R-:W4:Y:S01]  /*0100*/  LDCU.64 UR6, c[0x0][0x358] ;  /* 0x00006b00ff0677ac */ /* 0x000f220008000a00 */
[----:B------:R-:W1:Y:S06]  /*0110*/  LDCU UR15, c[0x0][0x3bc] ;  /* 0x00007780ff0f77ac */ /* 0x000e6c0008000800 */
[----:B------:R-:W5:Y:S01]  /*0120*/  LDC.64 R8, c[0x0][0x390] ;  /* 0x0000e400ff087b82 */ /* 0x000f620000000a00 */
[----:B0-----:R-:W-:Y:S01]  /*0130*/  UIADD3 UR4, UP0, UPT, UR4, 0x8, URZ ;  /* 0x0000000804047890 */ /* 0x001fe2000ff1e0ff */
[----:B------:R-:W0:Y:S01]  /*0140*/  LDCU.64 UR8, c[0x0][0x3a8] ;  /* 0x00007500ff0877ac */ /* 0x000e220008000a00 */
[----:B-1----:R-:W-:-:S02]  /*0150*/  DADD R10, -R10, UR18 ;  /* 0x000000120a0a7e29 */ /* 0x002fc40008000100 */
[----:B------:R-:W-:Y:S02]  /*0160*/  UIADD3.X UR5, UPT, UPT, URZ, UR5, URZ, UP0, !UPT ;  /* 0x00000005ff057290 */ /* 0x000fe400087fe4ff */
[----:B------:R-:W-:Y:S01]  /*0170*/  IMAD.U32 R6, RZ, RZ, UR4 ;  /* 0x00000004ff067e24 */ /* 0x000fe2000f8e00ff */
[----:B------:R-:W1:Y:S03]  /*0180*/  LDCU.64 UR10, c[0x0][0x3b0] ;  /* 0x00007600ff0a77ac */ /* 0x000e660008000a00 */
[----:B------:R-:W-:Y:S01]  /*0190*/  IMAD.U32 R7, RZ, RZ, UR5 ;  /* 0x00000005ff077e24 */ /* 0x000fe2000f8e00ff */
[----:B------:R-:W0:Y:S01]  /*01a0*/  LDCU.64 UR12, c[0x4][0x8] ;  /* 0x01000100ff0c77ac */ /* 0x000e220008000a00 */
[----:B---3--:R-:W-:Y:S01]  /*01b0*/  IMAD.WIDE R2, R5, 0x8, R2 ;  /* 0x0000000805027825 */ /* 0x008fe200078e0202 */
[----:B------:R-:W-:-:S03]  /*01c0*/  USHF.R.S32.HI UR16, URZ, 0x1f, UR17 ;  /* 0x0000001fff107899 */ /* 0x000fc60008011411 */
[----:B--2-45:R-:W-:-:S09]  /*01d0*/  IMAD.WIDE R8, R5, 0x20, R8 ;  /* 0x0000002005087825 */ /* 0x034fd200078e0208 */
.L_x_208:
[----:B--2---:R-:W2:Y:S04]  /*01e0*/  LDG.E.64 R32, desc[UR6][R8.64] ;  /* 0x0000000608207981 */ /* 0x004ea8000c1e1b00 */
[----:B------:R-:W2:Y:S01]  /*01f0*/  LDG.E.64 R4, desc[UR6][R6.64+-0x8] ;  /* 0xfffff80606047981 */ /* 0x000ea2000c1e1b00 */
[----:B------:R-:W-:Y:S01]  /*0200*/  UIADD3 UR14, UP0, UPT, UR14, -0x1, URZ ;  /* 0xffffffff0e0e7890 */ /* 0x000fe2000ff1e0ff */
[----:B------:R-:W-:Y:S01]  /*0210*/  BSSY.RECONVERGENT B0, `(.L_x_152) ;  /* 0x000000a000007945 */ /* 0x000fe20003800200 */
[----:B------:R-:W-:Y:S01]  /*0220*/  IMAD.MOV.U32 R35, RZ, RZ, 0x40000000 ;  /* 0x40000000ff237424 */ /* 0x000fe200078e00ff */
[----:B------:R-:W-:Y:S01]  /*0230*/  MOV R0, 0x2b0 ;  /* 0x000002b000007802 */ /* 0x000fe20000000f00 */
[----:B------:R-:W-:Y:S02]  /*0240*/  UIADD3.X UR16, UPT, UPT, UR16, -0x1, URZ, UP0, !UPT ;  /* 0xffffffff10107890 */ /* 0x000fe400087fe4ff */
[----:B------:R-:W-:Y:S01]  /*0250*/  UISETP.NE.U32.AND UP0, UPT, UR14, URZ, UPT ;  /* 0x000000ff0e00728c */ /* 0x000fe2000bf05070 */
[----:B------:R-:W-:-:S03]  /*0260*/  UMOV UR4, URZ ;  /* 0x000000ff00047c82 */ /* 0x000fc60008000000 */
[----:B------:R-:W-:Y:S01]  /*0270*/  UISETP.NE.AND.EX UP0, UPT, UR16, URZ, UPT, UP0 ;  /* 0x000000ff1000728c */ /* 0x000fe2000bf05300 */
[----:B--2---:R-:W-:-:S08]  /*0280*/  DADD R32, R32, -R4 ;  /* 0x0000000020207229 */ /* 0x004fd00000000804 */
[----:B------:R-:W-:-:S11]  /*0290*/  DADD R36, -RZ, |R32| ;  /* 0x00000000ff247229 */ /* 0x000fd60000000520 */
[----:B01----:R-:W-:Y:S05]  /*02a0*/  CALL.REL.NOINC `($_Z43Naive_Kriging_Kernel_AOAS_Generate_B_MatrixP5PointiS0_i14VariogramModelPA20480_d$__internal_accurate_pow) ;  /* 0x00000038009c7944 */ /* 0x003fea0003c00000 */
[----:B------:R-:W-:Y:S05]  /*02b0*/  BSYNC.RECONVERGENT B0 ;  /* 0x0000000000007941 */ /* 0x000fea0003800200 */
.L_x_152:
[----:B------:R-:W2:Y:S04]  /*02c0*/  LDG.E.64 R4, desc[UR6][R8.64+0x8] ;  /* 0x0000080608047981 */ /* 0x000ea8000c1e1b00 */
[----:B------:R-:W2:Y:S01]  /*02d0*/  LDG.E.64 R14, desc[UR6][R6.64] ;  /* 0x00000006060e7981 */ /* 0x000ea2000c1e1b00 */
[C---:B------:R-:W-:Y:S01]  /*02e0*/  DADD R12, R32.reuse, 2 ;  /* 0x40000000200c7429 */ /* 0x040fe20000000000 */
[----:B------:R-:W-:Y:S01]  /*02f0*/  BSSY.RECONVERGENT B0, `(.L_x_153) ;  /* 0x0000011000007945 */ /* 0x000fe20003800200 */
[C---:B------:R-:W-:Y:S02]  /*0300*/  DSETP.NEU.AND P1, PT, R32.reuse, RZ, PT ;  /* 0x000000ff2000722a */ /* 0x040fe40003f2d000 */
[----:B------:R-:W-:-:S04]  /*0310*/  DSETP.NEU.AND P0, PT, R32, 1, PT ;  /* 0x3ff000002000742a */ /* 0x000fc80003f0d000 */
[----:B------:R-:W-:Y:S02]  /*0320*/  FSEL R16, R16, RZ, P1 ;  /* 0x000000ff10107208 */ /* 0x000fe40000800000 */
[----:B------:R-:W-:Y:S02]  /*0330*/  LOP3.LUT R0, R13, 0x7ff00000, RZ, 0xc0, !PT ;  /* 0x7ff000000d007812 */ /* 0x000fe400078ec0ff */
[----:B------:R-:W-:Y:S02]  /*0340*/  FSEL R17, R17, RZ, P1 ;  /* 0x000000ff11117208 */ /* 0x000fe40000800000 */
[----:B------:R-:W-:Y:S01]  /*0350*/  ISETP.NE.AND P2, PT, R0, 0x7ff00000, PT ;  /* 0x7ff000000000780c */ /* 0x000fe20003f45270 */
        /* <DEDUP_REMOVED lines=10> */
.L_x_154:
[----:B------:R-:W-:Y:S05]  /*0400*/  BSYNC.RECONVERGENT B0 ;  /* 0x0000000000007941 */ /* 0x000fea0003800200 */
.L_x_153:
[----:B------:R-:W-:Y:S01]  /*0410*/  BSSY.RECONVERGENT B0, `(.L_x_155) ;  /* 0x0000007000007945 */ /* 0x000fe20003800200 */
[----:B------:R-:W-:Y:S01]  /*0420*/  FSEL R32, R16, RZ, P0 ;  /* 0x000000ff10207208 */ /* 0x000fe20000000000 */
[----:B------:R-:W-:Y:S01]  /*0430*/  IMAD.MOV.U32 R37, RZ, RZ, R13 ;  /* 0x000000ffff257224 */ /* 0x000fe200078e000d */
[----:B------:R-:W-:Y:S01]  /*0440*/  FSEL R33, R17, 1.875, P0 ;  /* 0x3ff0000011217808 */ /* 0x000fe20000000000 */
[----:B------:R-:W-:Y:S01]  /*0450*/  IMAD.MOV.U32 R35, RZ, RZ, 0x40000000 ;  /* 0x40000000ff237424 */ /* 0x000fe200078e00ff */
[----:B------:R-:W-:-:S07]  /*0460*/  MOV R0, 0x480 ;  /* 0x0000048000007802 */ /* 0x000fce0000000f00 */
[----:B------:R-:W-:Y:S05]  /*0470*/  CALL.REL.NOINC `($_Z43Naive_Kriging_Kernel_AOAS_Generate_B_MatrixP5PointiS0_i14VariogramModelPA20480_d$__internal_accurate_pow) ;  /* 0x0000003800287944 */ /* 0x000fea0003c00000 */
[----:B------:R-:W-:Y:S05]  /*0480*/  BSYNC.RECONVERGENT B0 ;  /* 0x0000000000007941 */ /* 0x000fea0003800200 */
.L_x_155:
        /* <DEDUP_REMOVED lines=15> */
.L_x_157:
[----:B------:R-:W-:Y:S05]  /*0580*/  BSYNC.RECONVERGENT B0 ;  /* 0x0000000000007941 */ /* 0x000fea0003800200 */
.L_x_156:
        /* <DEDUP_REMOVED lines=25> */
[----:B------:R-:W-:Y:S02]  /*0720*/  IMAD.MOV.U32 R20, RZ, RZ, R32 ;  /* 0x000000ffff147224 */ /* 0x000fe400078e0020 */
[----:B------:R-:W-:-:S07]  /*0730*/  IMAD.MOV.U32 R13, RZ, RZ, R33 ;  /* 0x000000ffff0d7224 */ /* 0x000fce00078e0021 */
[----:B------:R-:W-:Y:S05]  /*0740*/  CALL.REL.NOINC `($__internal_3_$__cuda_sm20_dsqrt_rn_f64_mediumpath_v1) ;  /* 0x0000003000c87944 */ /* 0x000fea0003c00000 */
[----:B------:R-:W-:Y:S02]  /*0750*/  IMAD.MOV.U32 R12, RZ, RZ, R20 ;  /* 0x000000ffff0c7224 */ /* 0x000fe400078e0014 */
[----:B------:R-:W-:-:S07]  /*0760*/  IMAD.MOV.U32 R13, RZ, RZ, R21 ;  /* 0x000000ffff0d7224 */ /* 0x000fce00078e0015 */
.L_x_159:
[----:B------:R-:W-:Y:S05]  /*0770*/  BSYNC.RECONVERGENT B0 ;  /* 0x0000000000007941 */ /* 0x000fea0003800200 */
.L_x_158:
[----:B------:R-:W0:Y:S01]  /*0780*/  LDC R0, c[0x0][0x3a0] ;  /* 0x0000e800ff007b82 */ /* 0x000e220000000800 */
[----:B------:R-:W-:-:S07]  /*0790*/  CS2R R14, SRZ ;  /* 0x00000000000e7805 */ /* 0x000fce000001ff00 */
        /* <DEDUP_REMOVED lines=8> */
.L_x_610:
[----:B------:R-:W-:Y:S05]  /*0820*/  BRX R16 -0x830                                                                                                                               (*"BRANCH_TARGETS .L_x_611,.L_x_612,.L_x_613,.L_x_170"*) ;  /* 0xfffffff410f47949 */ /* 0x000fea000383ffff */
.L_x_613:
[----:B------:R-:W0:Y:S01]  /*0830*/  LDCU.64 UR18, c[0x0][0x3b0] ;  /* 0x00007600ff1277ac */ /* 0x000e220008000a00 */
[----:B------:R-:W-:Y:S01]  /*0840*/  DSETP.NEU.AND P0, PT, R32, RZ, PT ;  /* 0x000000ff2000722a */ /* 0x000fe20003f0d000 */
[----:B------:R-:W-:Y:S01]  /*0850*/  BSSY.RECONVERGENT B0, `(.L_x_161) ;  /* 0x0000073000007945 */ /* 0x000fe20003800200 */
[----:B0-----:R-:W-:Y:S02]  /*0860*/  IMAD.U32 R14, RZ, RZ, UR18 ;  /* 0x00000012ff0e7e24 */ /* 0x001fe4000f8e00ff */
[----:B------:R-:W-:-:S10]  /*0870*/  IMAD.U32 R15, RZ, RZ, UR19 ;  /* 0x00000013ff0f7e24 */ /* 0x000fd4000f8e00ff */
        /* <DEDUP_REMOVED lines=17> */
[----:B------:R-:W-:Y:S01]  /*0990*/  IMAD.MOV.U32 R14, RZ, RZ, R12 ;  /* 0x000000ffff0e7224 */ /* 0x000fe200078e000c */
[----:B------:R-:W-:Y:S01]  /*09a0*/  MOV R0, 0x9f0 ;  /* 0x000009f000007802 */ /* 0x000fe20000000f00 */
[----:B------:R-:W-:Y:S02]  /*09b0*/  IMAD.MOV.U32 R15, RZ, RZ, R13 ;  /* 0x000000ffff0f7224 */ /* 0x000fe400078e000d */
[----:B0-----:R-:W-:Y:S02]  /*09c0*/  IMAD.U32 R17, RZ, RZ, UR18 ;  /* 0x00000012ff117e24 */ /* 0x001fe4000f8e00ff */
[----:B------:R-:W-:-:S07]  /*09d0*/  IMAD.U32 R20, RZ, RZ, UR19 ;  /* 0x00000013ff147e24 */ /* 0x000fce000f8e00ff */
[----:B------:R-:W-:Y:S05]  /*09e0*/  CALL.REL.NOINC `($__internal_2_$__cuda_sm20_div_rn_f64_full) ;  /* 0x0000002800a07944 */ /* 0x000fea0003c00000 */
[----:B------:R-:W-:Y:S01]  /*09f0*/  MOV R4, R12 ;  /* 0x0000000c00047202 */ /* 0x000fe20000000f00 */
[----:B------:R-:W-:-:S07]  /*0a00*/  IMAD.MOV.U32 R5, RZ, RZ, R13 ;  /* 0x000000ffff057224 */ /* 0x000fce00078e000d */
.L_x_164:
[----:B------:R-:W-:Y:S05]  /*0a10*/  BSYNC.RECONVERGENT B2 ;  /* 0x0000000000027941 */ /* 0x000fea0003800200 */
.L_x_163:
[----:B------:R-:W-:Y:S01]  /*0a20*/  DADD R36, -RZ, |R4| ;  /* 0x00000000ff247229 */ /* 0x000fe20000000504 */
[----:B------:R-:W-:Y:S01]  /*0a30*/  BSSY.RECONVERGENT B1, `(.L_x_165) ;  /* 0x0000004000017945 */ /* 0x000fe20003800200 */
[----:B------:R-:W-:Y:S01]  /*0a40*/  IMAD.MOV.U32 R35, RZ, RZ, 0x40000000 ;  /* 0x40000000ff237424 */ /* 0x000fe200078e00ff */
[----:B------:R-:W-:-:S08]  /*0a50*/  MOV R0, 0xa70 ;  /* 0x00000a7000007802 */ /* 0x000fd00000000f00 */
[----:B------:R-:W-:Y:S05]  /*0a60*/  CALL.REL.NOINC `($_Z43Naive_Kriging_Kernel_AOAS_Generate_B_MatrixP5PointiS0_i14VariogramModelPA20480_d$__internal_accurate_pow) ;  /* 0x0000003000ac7944 */ /* 0x000fea0003c00000 */
[----:B------:R-:W-:Y:S05]  /*0a70*/  BSYNC.RECONVERGENT B1 ;  /* 0x0000000000017941 */ /* 0x000fea0003800200 */
.L_x_165:
        /* <DEDUP_REMOVED lines=14> */
.L_x_167:
[----:B------:R-:W-:Y:S05]  /*0b60*/  BSYNC.RECONVERGENT B1 ;  /* 0x0000000000017941 */ /* 0x000fea0003800200 */
.L_x_166:
        /* <DEDUP_REMOVED lines=63> */
.L_x_169:
[----:B------:R-:W-:Y:S05]  /*0f60*/  BSYNC.RECONVERGENT B1 ;  /* 0x0000000000017941 */ /* 0x000fea0003800200 */
.L_x_168:
[----:B------:R-:W-:-:S11]  /*0f70*/  DMUL R14, R10, R14 ;  /* 0x0000000e0a0e7228 */ /* 0x000fd60000000000 */
.L_x_162:
[----:B------:R-:W-:Y:S05]  /*0f80*/  BSYNC.RECONVERGENT B0 ;  /* 0x0000000000007941 */ /* 0x000fea0003800200 */
.L_x_161:
[----:B------:R-:W-:Y:S05]  /*0f90*/  BRA `(.L_x_170) ;  /* 0x0000002400107947 */ /* 0x000fea0003800000 */
.L_x_611:
[----:B------:R-:W-:Y:S01]  /*0fa0*/  DSETP.GEU.AND P0, PT, R12, R4, PT ;  /* 0x000000040c00722a */ /* 0x000fe20003f0e000 */
[----:B------:R-:W0:Y:S01]  /*0fb0*/  LDCU.64 UR18, c[0x0][0x3b0] ;  /* 0x00007600ff1277ac */ /* 0x000e220008000a00 */
[----:B------:R-:W-:Y:S04]  /*0fc0*/  BSSY.RECONVERGENT B0, `(.L_x_171) ;  /* 0x000003f000007945 */ /* 0x000fe80003800200 */
        /* <DEDUP_REMOVED lines=26> */
[----:B------:R-:W-:Y:S02]  /*1170*/  IMAD.MOV.U32 R4, RZ, RZ, R12 ;  /* 0x000000ffff047224 */ /* 0x000fe400078e000c */
[----:B------:R-:W-:-:S07]  /*1180*/  IMAD.MOV.U32 R5, RZ, RZ, R13 ;  /* 0x000000ffff057224 */ /* 0x000fce00078e000d */
.L_x_174:
[----:B------:R-:W-:Y:S05]  /*1190*/  BSYNC.RECONVERGENT B2 ;  /* 0x0000000000027941 */ /* 0x000fea0003800200 */
.L_x_173:
[----:B------:R-:W-:Y:S01]  /*11a0*/  DADD R36, -RZ, |R4| ;  /* 0x00000000ff247229 */ /* 0x000fe20000000504 */
[----:B------:R-:W-:Y:S01]  /*11b0*/  BSSY.RECONVERGENT B1, `(.L_x_175) ;  /* 0x0000004000017945 */ /* 0x000fe20003800200 */
[----:B------:R-:W-:Y:S01]  /*11c0*/  IMAD.MOV.U32 R35, RZ, RZ, 0x40080000 ;  /* 0x40080000ff237424 */ /* 0x000fe200078e00ff */
[----:B------:R-:W-:-:S08]  /*11d0*/  MOV R0, 0x11f0 ;  /* 0x000011f000007802 */ /* 0x000fd00000000f00 */
[----:B------:R-:W-:Y:S05]  /*11e0*/  CALL.REL.NOINC `($_Z43Naive_Kriging_Kernel_AOAS_Generate_B_MatrixP5PointiS0_i14VariogramModelPA20480_d$__internal_accurate_pow) ;  /* 0x0000002800cc7944 */ /* 0x000fea0003c00000 */
[----:B------:R-:W-:Y:S05]  /*11f0*/  BSYNC.RECONVERGENT B1 ;  /* 0x0000000000017941 */ /* 0x000fea0003800200 */
.L_x_175:
        /* <DEDUP_REMOVED lines=19> */
.L_x_177:
[----:B------:R-:W-:Y:S05]  /*1330*/  BSYNC.RECONVERGENT B1 ;  /* 0x0000000000017941 */ /* 0x000fea0003800200 */
.L_x_176:
[----:B------:R-:W-:Y:S02]  /*1340*/  DMUL R12, R12, 0.5 ;  /* 0x3fe000000c0c7828 */ /* 0x000fe40000000000 */
[----:B------:R-:W-:-:S08]  /*1350*/  DSETP.NEU.AND P0, PT, R4, 1, PT ;  /* 0x3ff000000400742a */ /* 0x000fd00003f0d000 */
[----:B------:R-:W-:Y:S02]  /*1360*/  FSEL R12, R12, RZ, P0 ;  /* 0x000000ff0c0c7208 */ /* 0x000fe40000000000 */
[----:B------:R-:W-:-:S06]  /*1370*/  FSEL R13, R13, 1.75, P0 ;  /* 0x3fe000000d0d7808 */ /* 0x000fcc0000000000 */
[----:B------:R-:W-:-:S08]  /*1380*/  DFMA R4, R4, -1.5, R12 ;  /* 0xbff800000404782b */ /* 0x000fd0000000000c */
[----:B------:R-:W-:-:S08]  /*1390*/  DADD R4, R4, 1 ;  /* 0x3ff0000004047429 */ /* 0x000fd00000000000 */
[----:B------:R-:W-:-:S11]  /*13a0*/  DMUL R14, R4, UR10 ;  /* 0x0000000a040e7c28 */ /* 0x000fd60008000000 */
.L_x_172:
[----:B------:R-:W-:Y:S05]  /*13b0*/  BSYNC.RECONVERGENT B0 ;  /* 0x0000000000007941 */ /* 0x000fea0003800200 */
.L_x_171:
[----:B------:R-:W-:Y:S05]  /*13c0*/  BRA `(.L_x_170) ;  /* 0x0000002000047947 */ /* 0x000fea0003800000 */
.L_x_612:
[----:B------:R-:W0:Y:S01]  /*13d0*/  LDCU.64 UR4, c[0x0][0x3b0] ;  /* 0x00007600ff0477ac */ /* 0x000e220008000a00 */
[----:B------:R-:W-:Y:S01]  /*13e0*/  DSETP.NEU.AND P0, PT, R32, RZ, PT ;  /* 0x000000ff2000722a */ /* 0x000fe20003f0d000 */
[----:B------:R-:W-:Y:S01]  /*13f0*/  BSSY.RECONVERGENT B0, `(.L_x_178) ;  /* 0x000005b000007945 */ /* 0x000fe20003800200 */
[----:B0-----:R-:W-:Y:S02]  /*1400*/  IMAD.U32 R14, RZ, RZ, UR4 ;  /* 0x00000004ff0e7e24 */ /* 0x001fe4000f8e00ff */
[----:B------:R-:W-:-:S10]  /*1410*/  IMAD.U32 R15, RZ, RZ, UR5 ;  /* 0x00000005ff0f7e24 */ /* 0x000fd4000f8e00ff */
[----:B------:R-:W-:Y:S05]  /*1420*/  @!P0 BRA `(.L_x_179) ;  /* 0x00000004005c8947 */ /* 0x000fea0003800000 */
        /* <DEDUP_REMOVED lines=25> */
.L_x_181:
[----:B------:R-:W-:Y:S05]  /*15c0*/  BSYNC.RECONVERGENT B2 ;  /* 0x0000000000027941 */ /* 0x000fea0003800200 */
.L_x_180:
        /* <DEDUP_REMOVED lines=59> */
.L_x_183:
[----:B------:R-:W-:Y:S05]  /*1980*/  BSYNC.RECONVERGENT B1 ;  /* 0x0000000000017941 */ /* 0x000fea0003800200 */
.L_x_182:
[----:B------:R-:W-:-:S11]  /*1990*/  DMUL R14, R10, R14 ;  /* 0x0000000e0a0e7228 */ /* 0x000fd60000000000 */
.L_x_179:
[----:B------:R-:W-:Y:S05]  /*19a0*/  BSYNC.RECONVERGENT B0 ;  /* 0x0000000000007941 */ /* 0x000fea0003800200 */
.L_x_178:
[----:B------:R-:W-:Y:S05]  /*19b0*/  BRA `(.L_x_170) ;  /* 0x0000001800887947 */ /* 0x000fea0003800000 */
.L_x_160:
[----:B------:R-:W-:Y:S01]  /*19c0*/  IMAD.MOV.U32 R17, RZ, RZ, -0x5 ;  /* 0xfffffffbff117424 */ /* 0x000fe200078e00ff */
[----:B------:R-:W-:Y:S04]  /*19d0*/  BSSY.RECONVERGENT B0, `(.L_x_170) ;  /* 0x00001a0000007945 */ /* 0x000fe80003800200 */
[----:B------:R-:W-:-:S05]  /*19e0*/  VIADDMNMX.U32 R0, R0, R17, 0x3, PT ;  /* 0x0000000300007446 */ /* 0x000fca0003800011 */
[----:B------:R-:W-:-:S04]  /*19f0*/  IMAD.SHL.U32 R0, R0, 0x4, RZ ;  /* 0x0000000400007824 */ /* 0x000fc800078e00ff */
[----:B------:R-:W0:Y:S02]  /*1a00*/  LDC R16, c[0x2][R0+0x10] ;  /* 0x0080040000107b82 */ /* 0x000e240000000800 */
[----:B0-----:R-:W-:-:S04]  /*1a10*/  SHF.R.S32.HI R17, RZ, 0x1f, R16 ;  /* 0x0000001fff117819 */ /* 0x001fc80000011410 */
.L_x_615:
[----:B------:R-:W-:Y:S05]  /*1a20*/  BRX R16 -0x1a30                                                                                                                              (*"BRANCH_TARGETS .L_x_616,.L_x_617,.L_x_618,.L_x_184"*) ;  /* 0xffffffe410747949 */ /* 0x000fea000383ffff */
.L_x_618:
        /* <DEDUP_REMOVED lines=30> */
.L_x_186:
[----:B------:R-:W-:Y:S05]  /*1c10*/  BSYNC.RECONVERGENT B2 ;  /* 0x0000000000027941 */ /* 0x000fea0003800200 */
.L_x_185:
[----:B------:R-:W-:Y:S01]  /*1c20*/  DADD R36, -RZ, |R32| ;  /* 0x00000000ff247229 */ /* 0x000fe20000000520 */
[----:B------:R-:W-:Y:S09]  /*1c30*/  BSSY.RECONVERGENT B1, `(.L_x_187) ;  /* 0x0000080000017945 */ /* 0x000ff20003800200 */
[----:B------:R-:W-:-:S13]  /*1c40*/  ISETP.GT.AND P0, PT, R37, 0x3fe26665, PT ;  /* 0x3fe266652500780c */ /* 0x000fda0003f04270 */
[----:B------:R-:W-:Y:S05]  /*1c50*/  @P0 BRA `(.L_x_188) ;  /* 0x0000000000d40947 */ /* 0x000fea0003800000 */
[----:B------:R-:W-:Y:S01]  /*1c60*/  DMUL R4, R32, R32 ;  /* 0x0000002020047228 */ /* 0x000fe20000000000 */
[----:B------:R-:W-:Y:S01]  /*1c70*/  IMAD.MOV.U32 R12, RZ, RZ, 0x180754af ;  /* 0x180754afff0c7424 */ /* 0x000fe200078e00ff */
[----:B------:R-:W-:Y:S01]  /*1c80*/  MOV R13, 0x3fb3823b ;  /* 0x3fb3823b000d7802 */ /* 0x000fe20000000f00 */
[----:B------:R-:W-:Y:S01]  /*1c90*/  UMOV UR18, 0xdc1895e9 ;  /* 0xdc1895e900127882 */ /* 0x000fe20000000000 */
[----:B------:R-:W-:Y:S01]  /*1ca0*/  UMOV UR19, 0x3fb0066b ;  /* 0x3fb0066b00137882 */ /* 0x000fe20000000000 */
[----:B------:R-:W-:-:S03]  /*1cb0*/  ISETP.GT.AND P0, PT, R33, -0x1, PT ;  /* 0xffffffff2100780c */ /* 0x000fc60003f04270 */
[----:B------:R-:W-:Y:S01]  /*1cc0*/  DFMA R12, R4, UR18, -R12 ;  /* 0x00000012040c7c2b */ /* 0x000fe2000800080c */
[----:B------:R-:W-:Y:S01]  /*1cd0*/  UMOV UR18, 0xcc2f79ae ;  /* 0xcc2f79ae00127882 */ /* 0x000fe20000000000 */
[----:B------:R-:W-:-:S06]  /*1ce0*/  UMOV UR19, 0x3fb11e52 ;  /* 0x3fb11e5200137882 */ /* 0x000fcc0000000000 */
[----:B------:R-:W-:Y:S01]  /*1cf0*/  DFMA R12, R4, R12, UR18 ;  /* 0x00000012040c7e2b */ /* 0x000fe2000800000c */
[----:B------:R-:W-:Y:S01]  /*1d00*/  UMOV UR18, 0x3526861b ;  /* 0x3526861b00127882 */ /* 0x000fe20000000000 */
[----:B------:R-:W-:-:S06]  /*1d10*/  UMOV UR19, 0x3f924eaf ;  /* 0x3f924eaf00137882 */ /* 0x000fcc0000000000 */
        /* <DEDUP_REMOVED lines=31> */
[----:B------:R-:W-:Y:S02]  /*1f10*/  @!P0 IMAD.MOV.U32 R4, RZ, RZ, 0x33145c07 ;  /* 0x33145c07ff048424 */ /* 0x000fe400078e00ff */
[----:B------:R-:W-:-:S05]  /*1f20*/  @!P0 IMAD.MOV.U32 R5, RZ, RZ, 0x3c91a626 ;  /* 0x3c91a626ff058424 */ /* 0x000fca00078e00ff */
[----:B------:R-:W-:Y:S01]  /*1f30*/  DFMA R14, R12, |R32|, |R32| ;  /* 0x400000200c0e722b */ /* 0x000fe20000000420 */
[----:B------:R-:W-:Y:S02]  /*1f40*/  @P0 IMAD.MOV.U32 R12, RZ, RZ, 0x33145c07 ;  /* 0x33145c07ff0c0424 */ /* 0x000fe400078e00ff */
[----:B------:R-:W-:-:S05]  /*1f50*/  @P0 IMAD.MOV.U32 R13, RZ, RZ, 0x3c91a626 ;  /* 0x3c91a626ff0d0424 */ /* 0x000fca00078e00ff */
[C---:B------:R-:W-:Y:S02]  /*1f60*/  @!P0 DADD R4, R14.reuse, R4 ;  /* 0x000000000e048229 */ /* 0x040fe40000000004 */
[----:B------:R-:W-:-:S06]  /*1f70*/  @P0 DADD R12, R14, -R12 ;  /* 0x000000000e0c0229 */ /* 0x000fcc000000080c */
[----:B------:R-:W-:Y:S02]  /*1f80*/  @!P0 DADD R4, R4, UR18 ;  /* 0x0000001204048e29 */ /* 0x000fe40008000000 */
[----:B------:R-:W-:Y:S01]  /*1f90*/  @P0 DADD R4, -R12, UR18 ;  /* 0x000000120c040e29 */ /* 0x000fe20008000100 */
[----:B------:R-:W-:Y:S10]  /*1fa0*/  BRA `(.L_x_189) ;  /* 0x0000000400207947 */ /* 0x000ff40003800000 */
.L_x_188:
        /* <DEDUP_REMOVED lines=72> */
.L_x_189:
[----:B------:R-:W-:Y:S05]  /*2430*/  BSYNC.RECONVERGENT B1 ;  /* 0x0000000000017941 */ /* 0x000fea0003800200 */
.L_x_187:
[----:B------:R-:W-:Y:S01]  /*2440*/  BSSY.RECONVERGENT B1, `(.L_x_190) ;  /* 0x0000004000017945 */ /* 0x000fe20003800200 */
[----:B------:R-:W-:Y:S01]  /*2450*/  IMAD.MOV.U32 R35, RZ, RZ, 0x40000000 ;  /* 0x40000000ff237424 */ /* 0x000fe200078e00ff */
[----:B------:R-:W-:-:S07]  /*2460*/  MOV R0, 0x2480 ;  /* 0x0000248000007802 */ /* 0x000fce0000000f00 */
[----:B------:R-:W-:Y:S05]  /*2470*/  CALL.REL.NOINC `($_Z43Naive_Kriging_Kernel_AOAS_Generate_B_MatrixP5PointiS0_i14VariogramModelPA20480_d$__internal_accurate_pow) ;  /* 0x0000001800287944 */ /* 0x000fea0003c00000 */
[----:B------:R-:W-:Y:S05]  /*2480*/  BSYNC.RECONVERGENT B1 ;  /* 0x0000000000017941 */ /* 0x000fea0003800200 */
.L_x_190:
        /* <DEDUP_REMOVED lines=14> */
.L_x_192:
[----:B------:R-:W-:Y:S05]  /*2570*/  BSYNC.RECONVERGENT B1 ;  /* 0x0000000000017941 */ /* 0x000fea0003800200 */
.L_x_191:
        /* <DEDUP_REMOVED lines=25> */
[----:B------:R-:W-:Y:S05]  /*2710*/  CALL.REL.NOINC `($__internal_3_$__cuda_sm20_dsqrt_rn_f64_mediumpath_v1) ;  /* 0x0000001000d47944 */ /* 0x000fea0003c00000 */
.L_x_194:
[----:B------:R-:W-:Y:S05]  /*2720*/  BSYNC.RECONVERGENT B1 ;  /* 0x0000000000017941 */ /* 0x000fea0003800200 */
.L_x_193:
        /* <DEDUP_REMOVED lines=11> */
.L_x_616:
[----:B------:R-:W0:Y:S01]  /*27e0*/  LDCU.64 UR4, c[0x0][0x3b0] ;  /* 0x00007600ff0477ac */ /* 0x000e220008000a00 */
[----:B------:R-:W-:Y:S01]  /*27f0*/  DSETP.NEU.AND P0, PT, R32, RZ, PT ;  /* 0x000000ff2000722a */ /* 0x000fe20003f0d000 */
[----:B0-----:R-:W-:Y:S01]  /*2800*/  IMAD.U32 R14, RZ, RZ, UR4 ;  /* 0x00000004ff0e7e24 */ /* 0x001fe2000f8e00ff */
[----:B------:R-:W-:-:S12]  /*2810*/  MOV R15, UR5 ;  /* 0x00000005000f7c02 */ /* 0x000fd80008000f00 */
        /* <DEDUP_REMOVED lines=26> */
.L_x_196:
[----:B------:R-:W-:Y:S05]  /*29c0*/  BSYNC.RECONVERGENT B2 ;  /* 0x0000000000027941 */ /* 0x000fea0003800200 */
.L_x_195:
        /* <DEDUP_REMOVED lines=24> */
[----:B------:R-:W-:Y:S05]  /*2b50*/  CALL.REL.NOINC `($_Z43Naive_Kriging_Kernel_AOAS_Generate_B_MatrixP5PointiS0_i14VariogramModelPA20480_d$__internal_trig_reduction_slowpathd) ;  /* 0x0000001c00287944 */ /* 0x000fea0003c00000 */
.L_x_198:
[----:B------:R-:W-:Y:S05]  /*2b60*/  BSYNC.RECONVERGENT B1 ;  /* 0x0000000000017941 */ /* 0x000fea0003800200 */
.L_x_197:
        /* <DEDUP_REMOVED lines=48> */
[----:B------:R-:W-:Y:S05]  /*2e70*/  CALL.REL.NOINC `($__internal_2_$__cuda_sm20_div_rn_f64_full) ;  /* 0x00000004007c7944 */ /* 0x000fea0003c00000 */
.L_x_200:
[----:B------:R-:W-:Y:S05]  /*2e80*/  BSYNC.RECONVERGENT B2 ;  /* 0x0000000000027941 */ /* 0x000fea0003800200 */
.L_x_199:
[----:B------:R-:W-:-:S08]  /*2e90*/  DADD R12, -R12, 1 ;  /* 0x3ff000000c0c7429 */ /* 0x000fd00000000100 */
[----:B------:R-:W-:Y:S01]  /*2ea0*/  DFMA R14, R10, R12, UR8 ;  /* 0x000000080a0e7e2b */ /* 0x000fe2000800000c */
[----:B------:R-:W-:Y:S10]  /*2eb0*/  BRA `(.L_x_184) ;  /* 0x0000000400447947 */ /* 0x000ff40003800000 */
.L_x_617:
        /* <DEDUP_REMOVED lines=30> */
.L_x_202:
[----:B------:R-:W-:Y:S05]  /*30a0*/  BSYNC.RECONVERGENT B2 ;  /* 0x0000000000027941 */ /* 0x000fea0003800200 */
.L_x_201:
[----:B------:R-:W-:Y:S01]  /*30b0*/  DADD R36, -RZ, |R4| ;  /* 0x00000000ff247229 */ /* 0x000fe20000000504 */
[----:B------:R-:W-:Y:S01]  /*30c0*/  BSSY.RECONVERGENT B1, `(.L_x_203) ;  /* 0x0000004000017945 */ /* 0x000fe20003800200 */
[----:B------:R-:W-:Y:S02]  /*30d0*/  MOV R35, 0x40000000 ;  /* 0x4000000000237802 */ /* 0x000fe40000000f00 */
[----:B------:R-:W-:-:S07]  /*30e0*/  MOV R0, 0x3100 ;  /* 0x0000310000007802 */ /* 0x000fce0000000f00 */
[----:B------:R-:W-:Y:S05]  /*30f0*/  CALL.REL.NOINC `($_Z43Naive_Kriging_Kernel_AOAS_Generate_B_MatrixP5PointiS0_i14VariogramModelPA20480_d$__internal_accurate_pow) ;  /* 0x0000000c00087944 */ /* 0x000fea0003c00000 */
[----:B------:R-:W-:Y:S05]  /*3100*/  BSYNC.RECONVERGENT B1 ;  /* 0x0000000000017941 */ /* 0x000fea0003800200 */
.L_x_203:
        /* <DEDUP_REMOVED lines=15> */
.L_x_205:
[----:B------:R-:W-:Y:S05]  /*3200*/  BSYNC.RECONVERGENT B1 ;  /* 0x0000000000017941 */ /* 0x000fea0003800200 */
.L_x_204:
        /* <DEDUP_REMOVED lines=24> */
[----:B------:R-:W-:Y:S02]  /*3390*/  IMAD.MOV.U32 R4, RZ, RZ, R12 ;  /* 0x000000ffff047224 */ /* 0x000fe400078e000c */
[----:B------:R-:W-:-:S07]  /*33a0*/  IMAD.MOV.U32 R5, RZ, RZ, R13 ;  /* 0x000000ffff057224 */ /* 0x000fce00078e000d */
.L_x_207:
[----:B------:R-:W-:Y:S05]  /*33b0*/  BSYNC.RECONVERGENT B2 ;  /* 0x0000000000027941 */ /* 0x000fea0003800200 */
.L_x_206:
[----:B------:R-:W-:-:S11]  /*33c0*/  DFMA R14, R10, R4, UR8 ;  /* 0x000000080a0e7e2b */ /* 0x000fd60008000004 */
.L_x_184:
[----:B------:R-:W-:Y:S05]  /*33d0*/  BSYNC.RECONVERGENT B0 ;  /* 0x0000000000007941 */ /* 0x000fea0003800200 */
.L_x_170:
[----:B------:R-:W-:Y:S01]  /*33e0*/  IMAD.MOV.U32 R4, RZ, RZ, R2 ;  /* 0x000000ffff047224 */ /* 0x000fe200078e0002 */
[----:B------:R-:W-:Y:S01]  /*33f0*/  IADD3 R6, P1, PT, R6, 0x20, RZ ;  /* 0x0000002006067810 */ /* 0x000fe20007f3e0ff */
[----:B------:R-:W-:Y:S01]  /*3400*/  IMAD.MOV.U32 R5, RZ, RZ, R3 ;  /* 0x000000ffff057224 */ /* 0x000fe200078e0003 */
[----:B------:R-:W-:-:S03]  /*3410*/  IADD3 R2, P0, PT, R2, 0x28000, RZ ;  /* 0x0002800002027810 */ /* 0x000fc60007f1e0ff */
[----:B------:R-:W-:Y:S01]  /*3420*/  IMAD.X R7, RZ, RZ, R7, P1 ;  /* 0x000000ffff077224 */ /* 0x000fe200008e0607 */
[----:B------:R2:W-:Y:S01]  /*3430*/  STG.E.64 desc[UR6][R4.64], R14 ;  /* 0x0000000e04007986 */ /* 0x0005e2000c101b06 */
[----:B------:R-:W-:Y:S01]  /*3440*/  IMAD.X R3, RZ, RZ, R3, P0 ;  /* 0x000000ffff037224 */ /* 0x000fe200000e0603 */
[----:B------:R-:W-:Y:S07]  /*3450*/  BRA.U UP0, `(.L_x_208) ;  /* 0xffffffcd00607547 */ /* 0x000fee000b83ffff */
[----:B------:R-:W-:Y:S05]  /*3460*/  EXIT ;  /* 0x000000000000794d */ /* 0x000fea0003800000 */
        .weak           $__internal_2_$__cuda_sm20_div_rn_f64_full
        .type           $__internal_2_$__cuda_sm20_div_rn_f64_full,@function
        .size           $__internal_2_$__cuda_sm20_div_rn_f64_full,($__internal_3_$__cuda_sm20_dsqrt_rn_f64_mediumpath_v1 - $__internal_2_$__cuda_sm20_div_rn_f64_full)
$__internal_2_$__cuda_sm20_div_rn_f64_full:
[C---:B------:R-:W-:Y:S01]  /*3470*/  FSETP.GEU.AND P0, PT, |R20|.reuse, 1.469367938527859385e-39, PT ;  /* 0x001000001400780b */ /* 0x040fe20003f0e200 */
[--C-:B------:R-:W-:Y:S01]  /*3480*/  IMAD.MOV.U32 R12, RZ, RZ, R17.reuse ;  /* 0x000000ffff0c7224 */ /* 0x100fe200078e0011 */
[----:B------:R-:W-:Y:S01]  /*3490*/  LOP3.LUT R4, R20, 0x800fffff, RZ, 0xc0, !PT ;  /* 0x800fffff14047812 */ /* 0x000fe200078ec0ff */
[----:B------:R-:W-:Y:S01]  /*34a0*/  IMAD.MOV.U32 R13, RZ, RZ, R20 ;  /* 0x000000ffff0d7224 */ /* 0x000fe200078e0014 */
[C---:B------:R-:W-:Y:S01]  /*34b0*/  FSETP.GEU.AND P2, PT, |R15|.reuse, 1.469367938527859385e-39, PT ;  /* 0x001000000f00780b */ /* 0x040fe20003f4e200 */
[----:B------:R-:W-:Y:S01]  /*34c0*/  IMAD.MOV.U32 R22, RZ, RZ, 0x1 ;  /* 0x00000001ff167424 */ /* 0x000fe200078e00ff */
[----:B------:R-:W-:Y:S01]  /*34d0*/  LOP3.LUT R5, R4, 0x3ff00000, RZ, 0xfc, !PT ;  /* 0x3ff0000004057812 */ /* 0x000fe200078efcff */
[----:B------:R-:W-:Y:S01]  /*34e0*/  IMAD.MOV.U32 R4, RZ, RZ, R17 ;  /* 0x000000ffff047224 */ /* 0x000fe200078e0011 */
[----:B------:R-:W-:Y:S01]  /*34f0*/  LOP3.LUT R18, R15, 0x7ff00000, RZ, 0xc0, !PT ;  /* 0x7ff000000f127812 */ /* 0x000fe200078ec0ff */
[----:B------:R-:W-:Y:S01]  /*3500*/  BSSY.RECONVERGENT B1, `(.L_x_209) ;  /* 0x0000051000017945 */ /* 0x000fe20003800200 */
[----:B------:R-:W-:-:S03]  /*3510*/  LOP3.LUT R21, R20, 0x7ff00000, RZ, 0xc0, !PT ;  /* 0x7ff0000014157812 */ /* 0x000fc600078ec0ff */
[----:B------:R-:W-:Y:S01]  /*3520*/  @!P0 DMUL R4, R12, 8.98846567431157953865e+307 ;  /* 0x7fe000000c048828 */ /* 0x000fe20000000000 */
[----:B------:R-:W-:-:S03]  /*3530*/  ISETP.GE.U32.AND P1, PT, R18, R21, PT ;  /* 0x000000151200720c */ /* 0x000fc60003f26070 */
[----:B------:R-:W-:Y:S01]  /*3540*/  @!P2 LOP3.LUT R19, R13, 0x7ff00000, RZ, 0xc0, !PT ;  /* 0x7ff000000d13a812 */ /* 0x000fe200078ec0ff */
[----:B------:R-:W-:Y:S01]  /*3550*/  @!P2 IMAD.MOV.U32 R24, RZ, RZ, RZ ;  /* 0x000000ffff18a224 */ /* 0x000fe200078e00ff */
[----:B------:R-:W0:Y:S02]  /*3560*/  MUFU.RCP64H R23, R5 ;  /* 0x0000000500177308 */ /* 0x000e240000001800 */
[----:B------:R-:W-:Y:S01]  /*3570*/  @!P2 ISETP.GE.U32.AND P3, PT, R18, R19, PT ;  /* 0x000000131200a20c */ /* 0x000fe20003f66070 */
[----:B------:R-:W-:-:S05]  /*3580*/  IMAD.MOV.U32 R19, RZ, RZ, 0x1ca00000 ;  /* 0x1ca00000ff137424 */ /* 0x000fca00078e00ff */
[----:B------:R-:W-:-:S04]  /*3590*/  @!P2 SEL R25, R19, 0x63400000, !P3 ;  /* 0x634000001319a807 */ /* 0x000fc80005800000 */
[----:B------:R-:W-:-:S04]  /*35a0*/  @!P2 LOP3.LUT R25, R25, 0x80000000, R15, 0xf8, !PT ;  /* 0x800000001919a812 */ /* 0x000fc800078ef80f */
[----:B------:R-:W-:Y:S01]  /*35b0*/  @!P2 LOP3.LUT R25, R25, 0x100000, RZ, 0xfc, !PT ;  /* 0x001000001919a812 */ /* 0x000fe200078efcff */
[----:B0-----:R-:W-:-:S08]  /*35c0*/  DFMA R16, R22, -R4, 1 ;  /* 0x3ff000001610742b */ /* 0x001fd00000000804 */
[----:B------:R-:W-:-:S08]  /*35d0*/  DFMA R16, R16, R16, R16 ;  /* 0x000000101010722b */ /* 0x000fd00000000010 */
[----:B------:R-:W-:Y:S01]  /*35e0*/  DFMA R22, R22, R16, R22 ;  /* 0x000000101616722b */ /* 0x000fe20000000016 */
[----:B------:R-:W-:Y:S01]  /*35f0*/  SEL R17, R19, 0x63400000, !P1 ;  /* 0x6340000013117807 */ /* 0x000fe20004800000 */
[----:B------:R-:W-:-:S03]  /*3600*/  IMAD.MOV.U32 R16, RZ, RZ, R14 ;  /* 0x000000ffff107224 */ /* 0x000fc600078e000e */
[----:B------:R-:W-:-:S03]  /*3610*/  LOP3.LUT R17, R17, 0x800fffff, R15, 0xf8, !PT ;  /* 0x800fffff11117812 */ /* 0x000fc600078ef80f */
[----:B------:R-:W-:-:S03]  /*3620*/  DFMA R26, R22, -R4, 1 ;  /* 0x3ff00000161a742b */ /* 0x000fc60000000804 */
[----:B------:R-:W-:-:S05]  /*3630*/  @!P2 DFMA R16, R16, 2, -R24 ;  /* 0x400000001010a82b */ /* 0x000fca0000000818 */
[----:B------:R-:W-:Y:S01]  /*3640*/  DFMA R22, R22, R26, R22 ;  /* 0x0000001a1616722b */ /* 0x000fe20000000016 */
[----:B------:R-:W-:Y:S02]  /*3650*/  IMAD.MOV.U32 R27, RZ, RZ, R18 ;  /* 0x000000ffff1b7224 */ /* 0x000fe400078e0012 */
[----:B------:R-:W-:Y:S01]  /*3660*/  IMAD.MOV.U32 R26, RZ, RZ, R21 ;  /* 0x000000ffff1a7224 */ /* 0x000fe200078e0015 */
[----:B------:R-:W-:Y:S02]  /*3670*/  @!P0 LOP3.LUT R26, R5, 0x7ff00000, RZ, 0xc0, !PT ;  /* 0x7ff00000051a8812 */ /* 0x000fe400078ec0ff */
[----:B------:R-:W-:Y:S02]  /*3680*/  @!P2 LOP3.LUT R27, R17, 0x7ff00000, RZ, 0xc0, !PT ;  /* 0x7ff00000111ba812 */ /* 0x000fe400078ec0ff */
[----:B------:R-:W-:Y:S01]  /*3690*/  DMUL R24, R22, R16 ;  /* 0x0000001016187228 */ /* 0x000fe20000000000 */
[----:B------:R-:W-:Y:S02]  /*36a0*/  VIADD R29, R26, 0xffffffff ;  /* 0xffffffff1a1d7836 */ /* 0x000fe40000000000 */
[----:B------:R-:W-:-:S05]  /*36b0*/  VIADD R28, R27, 0xffffffff ;  /* 0xffffffff1b1c7836 */ /* 0x000fca0000000000 */
        /* <DEDUP_REMOVED lines=22> */
[----:B------:R-:W-:Y:S01]  /*3820*/  IADD3 R5, PT, PT, -R22, RZ, RZ ;  /* 0x000000ff16057210 */ /* 0x000fe20007ffe1ff */
[----:B------:R-:W-:Y:S01]  /*3830*/  IMAD.MOV.U32 R4, RZ, RZ, RZ ;  /* 0x000000ffff047224 */ /* 0x000fe200078e00ff */
[----:B------:R-:W-:-:S05]  /*3840*/  DMUL.RP R14, R20, R14 ;  /* 0x0000000e140e7228 */ /* 0x000fca0000008000 */
[----:B------:R-:W-:-:S05]  /*3850*/  DFMA R4, R18, -R4, R20 ;  /* 0x800000041204722b */ /* 0x000fca0000000014 */
[----:B------:R-:W-:Y:S02]  /*3860*/  LOP3.LUT R13, R15, R13, RZ, 0x3c, !PT ;  /* 0x0000000d0f0d7212 */ /* 0x000fe400078e3cff */
[----:B------:R-:W-:-:S04]  /*3870*/  IADD3 R4, PT, PT, -R22, -0x43300000, RZ ;  /* 0xbcd0000016047810 */ /* 0x000fc80007ffe1ff */
[----:B------:R-:W-:-:S04]  /*3880*/  FSETP.NEU.AND P0, PT, |R5|, R4, PT ;  /* 0x000000040500720b */ /* 0x000fc80003f0d200 */
[----:B------:R-:W-:Y:S02]  /*3890*/  FSEL R18, R14, R18, !P0 ;  /* 0x000000120e127208 */ /* 0x000fe40004000000 */
[----:B------:R-:W-:Y:S01]  /*38a0*/  FSEL R19, R13, R19, !P0 ;  /* 0x000000130d137208 */ /* 0x000fe20004000000 */
[----:B------:R-:W-:Y:S06]  /*38b0*/  BRA `(.L_x_211) ;  /* 0x0000000000547947 */ /* 0x000fec0003800000 */
.L_x_210:
        /* <DEDUP_REMOVED lines=16> */
.L_x_213:
[----:B------:R-:W-:Y:S01]  /*39c0*/  LOP3.LUT R19, R13, 0x80000, RZ, 0xfc, !PT ;  /* 0x000800000d137812 */ /* 0x000fe200078efcff */
[----:B------:R-:W-:Y:S01]  /*39d0*/  IMAD.MOV.U32 R18, RZ, RZ, R12 ;  /* 0x000000ffff127224 */ /* 0x000fe200078e000c */
[----:B------:R-:W-:Y:S06]  /*39e0*/  BRA `(.L_x_211) ;  /* 0x0000000000087947 */ /* 0x000fec0003800000 */
.L_x_212:
[----:B------:R-:W-:Y:S01]  /*39f0*/  LOP3.LUT R19, R15, 0x80000, RZ, 0xfc, !PT ;  /* 0x000800000f137812 */ /* 0x000fe200078efcff */
[----:B------:R-:W-:-:S07]  /*3a00*/  IMAD.MOV.U32 R18, RZ, RZ, R14 ;  /* 0x000000ffff127224 */ /* 0x000fce00078e000e */
.L_x_211:
[----:B------:R-:W-:Y:S05]  /*3a10*/  BSYNC.RECONVERGENT B1 ;  /* 0x0000000000017941 */ /* 0x000fea0003800200 */
.L_x_209:
[----:B------:R-:W-:Y:S02]  /*3a20*/  IMAD.MOV.U32 R4, RZ, RZ, R0 ;  /* 0x000000ffff047224 */ /* 0x000fe400078e0000 */
[----:B------:R-:W-:Y:S02]  /*3a30*/  IMAD.MOV.U32 R5, RZ, RZ, 0x0 ;  /* 0x00000000ff057424 */ /* 0x000fe400078e00ff */
[----:B------:R-:W-:Y:S02]  /*3a40*/  IMAD.MOV.U32 R12, RZ, RZ, R18 ;  /* 0x000000ffff0c7224 */ /* 0x000fe400078e0012 */
[----:B------:R-:W-:Y:S01]  /*3a50*/  IMAD.MOV.U32 R13, RZ, RZ, R19 ;  /* 0x000000ffff0d7224 */ /* 0x000fe200078e0013 */
[----:B------:R-:W-:Y:S06]  /*3a60*/  RET.REL.NODEC R4 `(_Z43Naive_Kriging_Kernel_AOAS_Generate_B_MatrixP5PointiS0_i14VariogramModelPA20480_d) ;  /* 0xffffffc404647950 */ /* 0x000fec0003c3ffff */
        .weak           $__internal_3_$__cuda_sm20_dsqrt_rn_f64_mediumpath_v1
        .type           $__internal_3_$__cuda_sm20_dsqrt_rn_f64_mediumpath_v1,@function
        .size           $__internal_3_$__cuda_sm20_dsqrt_rn_f64_mediumpath_v1,($_Z43Naive_Kriging_Kernel_AOAS_Generate_B_MatrixP5PointiS0_i14VariogramModelPA20480_d$__internal_accurate_pow - $__internal_3_$__cuda_sm20_dsqrt_rn_f64_mediumpath_v1)
$__internal_3_$__cuda_sm20_dsqrt_rn_f64_mediumpath_v1:
        /* <DEDUP_REMOVED lines=12> */
.L_x_215:
        /* <DEDUP_REMOVED lines=24> */
.L_x_217:
[----:B------:R-:W-:-:S11]  /*3cb0*/  DADD R14, R12, R12 ;  /* 0x000000000c0e7229 */ /* 0x000fd6000000000c */
.L_x_216:
[----:B------:R-:W-:Y:S05]  /*3cc0*/  BSYNC.RECONVERGENT B2 ;  /* 0x0000000000027941 */ /* 0x000fea0003800200 */
.L_x_214:
[----:B------:R-:W-:Y:S02]  /*3cd0*/  IMAD.MOV.U32 R12, RZ, RZ, R0 ;  /* 0x000000ffff0c7224 */ /* 0x000fe400078e0000 */
[----:B------:R-:W-:Y:S02]  /*3ce0*/  IMAD.MOV.U32 R13, RZ, RZ, 0x0 ;  /* 0x00000000ff0d7424 */ /* 0x000fe400078e00ff */
[----:B------:R-:W-:Y:S02]  /*3cf0*/  IMAD.MOV.U32 R20, RZ, RZ, R14 ;  /* 0x000000ffff147224 */ /* 0x000fe400078e000e */
[----:B------:R-:W-:Y:S01]  /*3d00*/  IMAD.MOV.U32 R21, RZ, RZ, R15 ;  /* 0x000000ffff157224 */ /* 0x000fe200078e000f */
[----:B------:R-:W-:Y:S06]  /*3d10*/  RET.REL.NODEC R12 `(_Z43Naive_Kriging_Kernel_AOAS_Generate_B_MatrixP5PointiS0_i14VariogramModelPA20480_d) ;  /* 0xffffffc00cb87950 */ /* 0x000fec0003c3ffff */
        .type           $_Z43Naive_Kriging_Kernel_AOAS_Generate_B_MatrixP5PointiS0_i14VariogramModelPA20480_d$__internal_accurate_pow,@function
        .size           $_Z43Naive_Kriging_Kernel_AOAS_Generate_B_MatrixP5PointiS0_i14VariogramModelPA20480_d$__internal_accurate_pow,($_Z43Naive_Kriging_Kernel_AOAS_Generate_B_MatrixP5PointiS0_i14VariogramModelPA20480_d$__internal_trig_reduction_slowpathd - $_Z43Naive_Kriging_Kernel_AOAS_Generate_B_MatrixP5PointiS0_i14VariogramModelPA20480_d$__internal_accurate_pow)
$_Z43Naive_Kriging_Kernel_AOAS_Generate_B_MatrixP5PointiS0_i14VariogramModelPA20480_d$__internal_accurate_pow:
[----:B------:R-:W-:Y:S01]  /*3d20*/  ISETP.GT.U32.AND P0, PT, R37, 0xfffff, PT ;  /* 0x000fffff2500780c */ /* 0x000fe20003f04070 */
[----:B------:R-:W-:Y:S01]  /*3d30*/  IMAD.MOV.U32 R14, RZ, RZ, R37 ;  /* 0x000000ffff0e7224 */ /* 0x000fe200078e0025 */
[----:B------:R-:W-:Y:S01]  /*3d40*/  UMOV UR18, 0x7d2cafe2 ;  /* 0x7d2cafe200127882 */ /* 0x000fe20000000000 */
[----:B------:R-:W-:Y:S01]  /*3d50*/  IMAD.MOV.U32 R18, RZ, RZ, R36 ;  /* 0x000000ffff127224 */ /* 0x000fe200078e0024 */
[----:B------:R-:W-:Y:S01]  /*3d60*/  UMOV UR19, 0x3eb0f5ff ;  /* 0x3eb0f5ff00137882 */ /* 0x000fe20000000000 */
[----:B------:R-:W-:Y:S01]  /*3d70*/  IMAD.MOV.U32 R16, RZ, RZ, 0x41ad3b5a ;  /* 0x41ad3b5aff107424 */ /* 0x000fe200078e00ff */
[----:B------:R-:W-:Y:S01]  /*3d80*/  UMOV UR20, 0x3b39803f ;  /* 0x3b39803f00147882 */ /* 0x000fe20000000000 */
[----:B------:R-:W-:Y:S01]  /*3d90*/  IMAD.MOV.U32 R17, RZ, RZ, 0x3ed0f5d2 ;  /* 0x3ed0f5d2ff117424 */ /* 0x000fe200078e00ff */
[----:B------:R-:W-:Y:S01]  /*3da0*/  UMOV UR21, 0x3c7abc9e ;  /* 0x3c7abc9e00157882 */ /* 0x000fe20000000000 */
[----:B------:R-:W-:-:S04]  /*3db0*/  IMAD.U32 R34, RZ, RZ, UR4 ;  /* 0x00000004ff227e24 */ /* 0x000fc8000f8e00ff */
[----:B------:R-:W-:Y:S01]  /*3dc0*/  @!P0 DMUL R12, R36, 1.80143985094819840000e+16 ;  /* 0x43500000240c8828 */ /* 0x000fe20000000000 */
[----:B------:R-:W-:-:S09]  /*3dd0*/  SHF.R.U32.HI R37, RZ, 0x14, R37 ;  /* 0x00000014ff257819 */ /* 0x000fd20000011625 */
[----:B------:R-:W-:Y:S01]  /*3de0*/  @!P0 IMAD.MOV.U32 R14, RZ, RZ, R13 ;  /* 0x000000ffff0e8224 */ /* 0x000fe200078e000d */
[----:B------:R-:W-:Y:S02]  /*3df0*/  @!P0 MOV R18, R12 ;  /* 0x0000000c00128202 */ /* 0x000fe40000000f00 */
[----:B------:R-:W-:Y:S01]  /*3e00*/  @!P0 LEA.HI R37, R13, 0xffffffca, RZ, 0xc ;  /* 0xffffffca0d258811 */ /* 0x000fe200078f60ff */
[----:B------:R-:W-:Y:S01]  /*3e10*/  IMAD.MOV.U32 R13, RZ, RZ, 0x43300000 ;  /* 0x43300000ff0d7424 */ /* 0x000fe200078e00ff */
[----:B------:R-:W-:-:S03]  /*3e20*/  LOP3.LUT R14, R14, 0x800fffff, RZ, 0xc0, !PT ;  /* 0x800fffff0e0e7812 */ /* 0x000fc600078ec0ff */
[----:B------:R-:W-:Y:S01]  /*3e30*/  VIADD R12, R37, 0xfffffc01 ;  /* 0xfffffc01250c7836 */ /* 0x000fe20000000000 */
[----:B------:R-:W-:Y:S01]  /*3e40*/  LOP3.LUT R19, R14, 0x3ff00000, RZ, 0xfc, !PT ;  /* 0x3ff000000e137812 */ /* 0x000fe200078efcff */
[----:B------:R-:W-:-:S03]  /*3e50*/  IMAD.MOV.U32 R14, RZ, RZ, RZ ;  /* 0x000000ffff0e7224 */ /* 0x000fc600078e00ff */
[----:B------:R-:W-:-:S13]  /*3e60*/  ISETP.GE.U32.AND P1, PT, R19, 0x3ff6a09f, PT ;  /* 0x3ff6a09f1300780c */ /* 0x000fda0003f26070 */
[----:B------:R-:W-:Y:S02]  /*3e70*/  @P1 VIADD R15, R19, 0xfff00000 ;  /* 0xfff00000130f1836 */ /* 0x000fe40000000000 */
[----:B------:R-:W-:Y:S02]  /*3e80*/  @P1 VIADD R12, R37, 0xfffffc02 ;  /* 0xfffffc02250c1836 */ /* 0x000fe40000000000 */
[----:B------:R-:W-:-:S03]  /*3e90*/  @P1 IMAD.MOV.U32 R19, RZ, RZ, R15 ;  /* 0x000000ffff131224 */ /* 0x000fc600078e000f */
[----:B------:R-:W-:-:S03]  /*3ea0*/  LOP3.LUT R12, R12, 0x80000000, RZ, 0x3c, !PT ;  /* 0x800000000c0c7812 */ /* 0x000fc600078e3cff */
        /* <DEDUP_REMOVED lines=45> */
[----:B------:R-:W-:Y:S02]  /*4180*/  DFMA R24, R14, R30, R24 ;  /* 0x0000001e0e18722b */ /* 0x000fe40000000018 */
[----:B------:R-:W-:Y:S01]  /*4190*/  DADD R12, R12, -UR18 ;  /* 0x800000120c0c7e29 */ /* 0x000fe20008000000 */
[----:B------:R-:W-:Y:S01]  /*41a0*/  UMOV UR18, 0xfefa39ef ;  /* 0xfefa39ef00127882 */ /* 0x000fe20000000000 */
[----:B------:R-:W-:Y:S02]  /*41b0*/  UMOV UR19, 0x3fe62e42 ;  /* 0x3fe62e4200137882 */ /* 0x000fe40000000000 */
[----:B------:R-:W-:-:S02]  /*41c0*/  DFMA R28, R20, R18, R28 ;  /* 0x00000012141c722b */ /* 0x000fc4000000001c */
        /* <DEDUP_REMOVED lines=14> */
[----:B------:R-:W-:-:S08]  /*42b0*/  DADD R14, R24, R14 ;  /* 0x00000000180e7229 */ /* 0x000fd0000000000e */
[----:B------:R-:W-:-:S08]  /*42c0*/  DADD R20, R20, R14 ;  /* 0x0000000014147229 */ /* 0x000fd0000000000e */
[----:B------:R-:W-:-:S08]  /*42d0*/  DADD R18, R16, R20 ;  /* 0x0000000010127229 */ /* 0x000fd00000000014 */
[--C-:B------:R-:W-:Y:S02]  /*42e0*/  DFMA R14, R12, UR18, R18.reuse ;  /* 0x000000120c0e7c2b */ /* 0x100fe40008000012 */
[----:B------:R-:W-:-:S06]  /*42f0*/  DADD R22, R16, -R18 ;  /* 0x0000000010167229 */ /* 0x000fcc0000000812 */
[----:B------:R-:W-:Y:S02]  /*4300*/  DFMA R16, R12, -UR18, R14 ;  /* 0x800000120c107c2b */ /* 0x000fe4000800000e */
[----:B------:R-:W-:-:S06]  /*4310*/  DADD R22, R20, R22 ;  /* 0x0000000014167229 */ /* 0x000fcc0000000016 */
[----:B------:R-:W-:Y:S01]  /*4320*/  DADD R16, -R18, R16 ;  /* 0x0000000012107229 */ /* 0x000fe20000000110 */
[----:B------:R-:W-:-:S07]  /*4330*/  LOP3.LUT R19, R35, 0xff0fffff, RZ, 0xc0, !PT ;  /* 0xff0fffff23137812 */ /* 0x000fce00078ec0ff */
[----:B------:R-:W-:Y:S01]  /*4340*/  DADD R22, R22, -R16 ;  /* 0x0000000016167229 */ /* 0x000fe20000000810 */
[----:B------:R-:W-:-:S05]  /*4350*/  IMAD.SHL.U32 R16, R35, 0x2, RZ ;  /* 0x0000000223107824 */ /* 0x000fca00078e00ff */
[----:B------:R-:W-:Y:S02]  /*4360*/  ISETP.GT.U32.AND P0, PT, R16, -0x2000001, PT ;  /* 0xfdffffff1000780c */ /* 0x000fe40003f04070 */
[----:B------:R-:W-:Y:S02]  /*4370*/  DFMA R12, R12, UR20, R22 ;  /* 0x000000140c0c7c2b */ /* 0x000fe40008000016 */
[----:B------:R-:W-:-:S06]  /*4380*/  SEL R35, R19, R35, P0 ;  /* 0x0000002313237207 */ /* 0x000fcc0000000000 */
[----:B------:R-:W-:-:S08]  /*4390*/  DADD R16, R14, R12 ;  /* 0x000000000e107229 */ /* 0x000fd0000000000c */
[----:B------:R-:W-:Y:S02]  /*43a0*/  DADD R14, R14, -R16 ;  /* 0x000000000e0e7229 */ /* 0x000fe40000000810 */
[----:B------:R-:W-:-:S06]  /*43b0*/  DMUL R22, R16, R34 ;  /* 0x0000002210167228 */ /* 0x000fcc0000000000 */
[----:B------:R-:W-:Y:S02]  /*43c0*/  DADD R14, R12, R14 ;  /* 0x000000000c0e7229 */ /* 0x000fe4000000000e */
[----:B------:R-:W-:Y:S01]  /*43d0*/  DFMA R20, R16, R34, -R22 ;  /* 0x000000221014722b */ /* 0x000fe20000000816 */
[----:B------:R-:W-:Y:S02]  /*43e0*/  IMAD.MOV.U32 R12, RZ, RZ, 0x652b82fe ;  /* 0x652b82feff0c7424 */ /* 0x000fe400078e00ff */
[----:B------:R-:W-:-:S05]  /*43f0*/  IMAD.MOV.U32 R13, RZ, RZ, 0x3ff71547 ;  /* 0x3ff71547ff0d7424 */ /* 0x000fca00078e00ff */
[----:B------:R-:W-:-:S08]  /*4400*/  DFMA R20, R14, R34, R20 ;  /* 0x000000220e14722b */ /* 0x000fd00000000014 */
        /* <DEDUP_REMOVED lines=52> */
[----:B------:R-:W-:-:S03]  /*4750*/  @!P1 IMAD R19, R13, 0x100000, R19 ;  /* 0x001000000d139824 */ /* 0x000fc600078e0213 */
[----:B------:R-:W-:Y:S01]  /*4760*/  @!P1 LEA R13, R12, 0x3ff00000, 0x14 ;  /* 0x3ff000000c0d9811 */ /* 0x000fe200078ea0ff */
[----:B------:R-:W-:-:S06]  /*4770*/  @!P1 IMAD.MOV.U32 R12, RZ, RZ, RZ ;  /* 0x000000ffff0c9224 */ /* 0x000fcc00078e00ff */
[----:B------:R-:W-:-:S11]  /*4780*/  @!P1 DMUL R16, R18, R12 ;  /* 0x0000000c12109228 */ /* 0x000fd60000000000 */
.L_x_218:
[----:B------:R-:W-:Y:S01]  /*4790*/  DFMA R20, R20, R16, R16 ;  /* 0x000000101414722b */ /* 0x000fe20000000010 */
[----:B------:R-:W-:Y:S01]  /*47a0*/  IMAD.MOV.U32 R12, RZ, RZ, R0 ;  /* 0x000000ffff0c7224 */ /* 0x000fe200078e0000 */
[----:B------:R-:W-:Y:S01]  /*47b0*/  DSETP.NEU.AND P0, PT, |R16|, +INF , PT ;  /* 0x7ff000001000742a */ /* 0x000fe20003f0d200 */
[----:B------:R-:W-:-:S07]  /*47c0*/  IMAD.MOV.U32 R13, RZ, RZ, 0x0 ;  /* 0x00000000ff0d7424 */ /* 0x000fce00078e00ff */
[----:B------:R-:W-:Y:S02]  /*47d0*/  FSEL R16, R16, R20, !P0 ;  /* 0x0000001410107208 */ /* 0x000fe40004000000 */
[----:B------:R-:W-:Y:S01]  /*47e0*/  FSEL R17, R17, R21, !P0 ;  /* 0x0000001511117208 */ /* 0x000fe20004000000 */
[----:B------:R-:W-:Y:S06]  /*47f0*/  RET.REL.NODEC R12 `(_Z43Naive_Kriging_Kernel_AOAS_Generate_B_MatrixP5PointiS0_i14VariogramModelPA20480_d) ;  /* 0xffffffb80c007950 */ /* 0x000fec0003c3ffff */
        .type           $_Z43Naive_Kriging_Kernel_AOAS_Generate_B_MatrixP5PointiS0_i14VariogramModelPA20480_d$__internal_trig_reduction_slowpathd,@function
        .size           $_Z43Naive_Kriging_Kernel_AOAS_Generate_B_MatrixP5PointiS0_i14VariogramModelPA20480_d$__internal_trig_reduction_slowpathd,(.L_x_677 - $_Z43Naive_Kriging_Kernel_AOAS_Generate_B_MatrixP5PointiS0_i14VariogramModelPA20480_d$__internal_trig_reduction_slowpathd)
$_Z43Naive_Kriging_Kernel_AOAS_Generate_B_MatrixP5PointiS0_i14VariogramModelPA20480_d$__internal_trig_reduction_slowpathd:
[----:B------:R-:W-:Y:S01]  /*4800*/  SHF.R.U32.HI R0, RZ, 0x14, R22 ;  /* 0x00000014ff007819 */ /* 0x000fe20000011616 */
[----:B------:R-:W-:Y:S02]  /*4810*/  IMAD.MOV.U32 R24, RZ, RZ, R12 ;  /* 0x000000ffff187224 */ /* 0x000fe400078e000c */
[----:B------:R-:W-:Y:S01]  /*4820*/  IMAD.MOV.U32 R14, RZ, RZ, RZ ;  /* 0x000000ffff0e7224 */ /* 0x000fe200078e00ff */
        /* <DEDUP_REMOVED lines=17> */
[----:B------:R-:W-:Y:S01]  /*4940*/  IADD3 R23, PT, PT, RZ, -R16, -R17 ;  /* 0x80000010ff177210 */ /* 0x000fe20007ffe811 */
[----:B------:R-:W-:Y:S01]  /*4950*/  IMAD.MOV.U32 R18, RZ, RZ, RZ ;  /* 0x000000ffff127224 */ /* 0x000fe200078e00ff */
[----:B------:R-:W-:Y:S02]  /*4960*/  CS2R R26, SRZ ;  /* 0x00000000001a7805 */ /* 0x000fe4000001ff00 */
[----:B------:R-:W-:-:S07]  /*4970*/  LOP3.LUT R21, R21, 0x80000000, RZ, 0xfc, !PT ;  /* 0x8000000015157812 */ /* 0x000fce00078efcff */
.L_x_223:
[----:B------:R-:W1:Y:S01]  /*4980*/  LDC.64 R12, c[0x4][RZ] ;  /* 0x01000000ff0c7b82 */ /* 0x000e620000000a00 */
[----:B0-----:R-:W-:Y:S02]  /*4990*/  R2UR UR4, R14 ;  /* 0x000000000e0472ca */ /* 0x001fe400000e0000 */
[----:B------:R-:W-:Y:S01]  /*49a0*/  R2UR UR5, R15 ;  /* 0x000000000f0572ca */ /* 0x000fe200000e0000 */
[----:B-1----:R-:W-:-:S12]  /*49b0*/  IMAD.WIDE R12, R25, 0x8, R12 ;  /* 0x00000008190c7825 */ /* 0x002fd800078e020c */
[----:B------:R-:W2:Y:S01]  /*49c0*/  LDG.E.64.CONSTANT R12, desc[UR4][R12.64] ;  /* 0x000000040c0c7981 */ /* 0x000ea2000c1e9b00 */
[----:B------:R-:W-:Y:S02]  /*49d0*/  VIADD R23, R23, 0x1 ;  /* 0x0000000117177836 */ /* 0x000fe40000000000 */
[----:B------:R-:W-:Y:S02]  /*49e0*/  VIADD R25, R25, 0x1 ;  /* 0x0000000119197836 */ /* 0x000fe40000000000 */
[----:B--2---:R-:W-:-:S04]  /*49f0*/  IMAD.WIDE.U32 R26, P2, R12, R19, R26 ;  /* 0x000000130c1a7225 */ /* 0x004fc8000784001a */
[----:B------:R-:W-:Y:S02]  /*4a00*/  IMAD R29, R12, R21, RZ ;  /* 0x000000150c1d7224 */ /* 0x000fe400078e02ff */
[CC--:B------:R-:W-:Y:S02]  /*4a10*/  IMAD R24, R13.reuse, R19.reuse, RZ ;  /* 0x000000130d187224 */ /* 0x0c0fe400078e02ff */
[----:B------:R-:W-:Y:S01]  /*4a20*/  IMAD.HI.U32 R31, R13, R19, RZ ;  /* 0x000000130d1f7227 */ /* 0x000fe200078e00ff */
[----:B------:R-:W-:Y:S02]  /*4a30*/  IADD3 R27, P0, PT, R29, R27, RZ ;  /* 0x0000001b1d1b7210 */ /* 0x000fe40007f1e0ff */
[C---:B------:R-:W-:Y:S01]  /*4a40*/  LEA R29, R18.reuse, R1, 0x3 ;  /* 0x00000001121d7211 */ /* 0x040fe200078e18ff */
[----:B------:R-:W-:Y:S01]  /*4a50*/  VIADD R18, R18, 0x1 ;  /* 0x0000000112127836 */ /* 0x000fe20000000000 */
[----:B------:R-:W-:Y:S01]  /*4a60*/  IADD3 R27, P1, PT, R24, R27, RZ ;  /* 0x0000001b181b7210 */ /* 0x000fe20007f3e0ff */
[----:B------:R-:W-:-:S04]  /*4a70*/  IMAD.HI.U32 R24, R12, R21, RZ ;  /* 0x000000150c187227 */ /* 0x000fc800078e00ff */
[----:B------:R-:W-:Y:S01]  /*4a80*/  IMAD.X R12, RZ, RZ, R24, P2 ;  /* 0x000000ffff0c7224 */ /* 0x000fe200010e0618 */
[----:B------:R0:W-:Y:S01]  /*4a90*/  STL.64 [R29], R26 ;  /* 0x0000001a1d007387 */ /* 0x0001e20000100a00 */
[----:B------:R-:W-:-:S03]  /*4aa0*/  IMAD.HI.U32 R24, R13, R21, RZ ;  /* 0x000000150d187227 */ /* 0x000fc600078e00ff */
[----:B------:R-:W-:Y:S01]  /*4ab0*/  IADD3.X R12, P0, PT, R31, R12, RZ, P0, !PT ;  /* 0x0000000c1f0c7210 */ /* 0x000fe2000071e4ff */
[----:B------:R-:W-:-:S05]  /*4ac0*/  IMAD R13, R13, R21, RZ ;  /* 0x000000150d0d7224 */ /* 0x000fca00078e02ff */
[----:B------:R-:W-:Y:S01]  /*4ad0*/  IADD3.X R13, P1, PT, R13, R12, RZ, P1, !PT ;  /* 0x0000000c0d0d7210 */ /* 0x000fe20000f3e4ff */
[----:B------:R-:W-:Y:S01]  /*4ae0*/  IMAD.X R12, RZ, RZ, R24, P0 ;  /* 0x000000ffff0c7224 */ /* 0x000fe200000e0618 */
[----:B------:R-:W-:-:S03]  /*4af0*/  ISETP.NE.AND P0, PT, R23, -0xf, PT ;  /* 0xfffffff11700780c */ /* 0x000fc60003f05270 */
[----:B------:R-:W-:Y:S02]  /*4b00*/  IMAD.X R12, RZ, RZ, R12, P1 ;  /* 0x000000ffff0c7224 */ /* 0x000fe400008e060c */
[----:B0-----:R-:W-:Y:S02]  /*4b10*/  IMAD.MOV.U32 R26, RZ, RZ, R13 ;  /* 0x000000ffff1a7224 */ /* 0x001fe400078e000d */
[----:B------:R-:W-:-:S06]  /*4b20*/  IMAD.MOV.U32 R27, RZ, RZ, R12 ;  /* 0x000000ffff1b7224 */ /* 0x000fcc00078e000c */
[----:B------:R-:W-:Y:S05]  /*4b30*/  @P0 BRA `(.L_x_223) ;  /* 0xfffffffc00900947 */ /* 0x000fea000383ffff */
[----:B------:R-:W-:Y:S05]  /*4b40*/  BSYNC.RECONVERGENT B3 ;  /* 0x0000000000037941 */ /* 0x000fea0003800200 */
.L_x_222:
[----:B------:R-:W-:-:S07]  /*4b50*/  IMAD.MOV.U32 R25, RZ, RZ, R17 ;  /* 0x000000ffff197224 */ /* 0x000fce00078e0011 */
.L_x_221:
[----:B------:R-:W-:Y:S05]  /*4b60*/  BSYNC.RECONVERGENT B2 ;  /* 0x0000000000027941 */ /* 0x000fea0003800200 */
.L_x_220:
[----:B------:R-:W-:Y:S01]  /*4b70*/  LOP3.LUT P0, R31, R0, 0x3f, RZ, 0xc0, !PT ;  /* 0x0000003f001f7812 */ /* 0x000fe2000780c0ff */
[----:B------:R-:W-:-:S04]  /*4b80*/  IMAD.IADD R0, R16, 0x1, R25 ;  /* 0x0000000110007824 */ /* 0x000fc800078e0219 */
[----:B------:R-:W-:-:S05]  /*4b90*/  IMAD.U32 R29, R0, 0x8, R1 ;  /* 0x00000008001d7824 */ /* 0x000fca00078e0001 */
[----:B------:R0:W-:Y:S04]  /*4ba0*/  STL.64 [R29+-0x78], R26 ;  /* 0xffff881a1d007387 */ /* 0x0001e80000100a00 */
[----:B------:R-:W2:Y:S04]  /*4bb0*/  @P0 LDL.64 R18, [R1+0x8] ;  /* 0x0000080001120983 */ /* 0x000ea80000100a00 */
[----:B------:R-:W3:Y:S04]  /*4bc0*/  LDL.64 R12, [R1+0x10] ;  /* 0x00001000010c7983 */ /* 0x000ee80000100a00 */
[----:B------:R-:W4:Y:S01]  /*4bd0*/  LDL.64 R14, [R1+0x18] ;  /* 0x00001800010e7983 */ /* 0x000f220000100a00 */
[----:B------:R-:W-:Y:S01]  /*4be0*/  @P0 LOP3.LUT R0, R31, 0x3f, RZ, 0x3c, !PT ;  /* 0x0000003f1f000812 */ /* 0x000fe200078e3cff */
[----:B------:R-:W-:Y:S01]  /*4bf0*/  BSSY.RECONVERGENT B2, `(.L_x_224) ;  /* 0x0000034000027945 */ /* 0x000fe20003800200 */
[----:B--2---:R-:W-:-:S02]  /*4c00*/  @P0 SHF.R.U64 R17, R18, 0x1, R19 ;  /* 0x0000000112110819 */ /* 0x004fc40000001213 */
[----:B------:R-:W-:Y:S02]  /*4c10*/  @P0 SHF.R.U32.HI R19, RZ, 0x1, R19 ;  /* 0x00000001ff130819 */ /* 0x000fe40000011613 */
[CC--:B---3--:R-:W-:Y:S02]  /*4c20*/  @P0 SHF.L.U32 R21, R12.reuse, R31.reuse, RZ ;  /* 0x0000001f0c150219 */ /* 0x0c8fe400000006ff */
[----:B------:R-:W-:Y:S02]  /*4c30*/  @P0 SHF.R.U64 R16, R17, R0, R19 ;  /* 0x0000000011100219 */ /* 0x000fe40000001213 */
[--C-:B------:R-:W-:Y:S02]  /*4c40*/  @P0 SHF.R.U32.HI R25, RZ, 0x1, R13.reuse ;  /* 0x00000001ff190819 */ /* 0x100fe4000001160d */
[C-C-:B------:R-:W-:Y:S02]  /*4c50*/  @P0 SHF.R.U64 R23, R12.reuse, 0x1, R13.reuse ;  /* 0x000000010c170819 */ /* 0x140fe4000000120d */
[----:B------:R-:W-:-:S02]  /*4c60*/  @P0 SHF.L.U64.HI R18, R12, R31, R13 ;  /* 0x0000001f0c120219 */ /* 0x000fc4000001020d */
[----:B------:R-:W-:Y:S02]  /*4c70*/  @P0 SHF.R.U32.HI R17, RZ, R0, R19 ;  /* 0x00000000ff110219 */ /* 0x000fe40000011613 */
[----:B------:R-:W-:Y:S02]  /*4c80*/  @P0 LOP3.LUT R12, R21, R16, RZ, 0xfc, !PT ;  /* 0x00000010150c0212 */ /* 0x000fe400078efcff */
[----:B----4-:R-:W-:Y:S02]  /*4c90*/  @P0 SHF.L.U32 R19, R14, R31, RZ ;  /* 0x0000001f0e130219 */ /* 0x010fe400000006ff */
[----:B------:R-:W-:Y:S02]  /*4ca0*/  @P0 SHF.R.U64 R24, R23, R0, R25 ;  /* 0x0000000017180219 */ /* 0x000fe40000001219 */
[----:B------:R-:W-:Y:S01]  /*4cb0*/  @P0 LOP3.LUT R13, R18, R17, RZ, 0xfc, !PT ;  /* 0x00000011120d0212 */ /* 0x000fe200078efcff */
[----:B------:R-:W-:Y:S01]  /*4cc0*/  IMAD.SHL.U32 R18, R12, 0x4, RZ ;  /* 0x000000040c127824 */ /* 0x000fe200078e00ff */
[----:B------:R-:W-:-:S02]  /*4cd0*/  @P0 SHF.L.U64.HI R17, R14, R31, R15 ;  /* 0x0000001f0e110219 */ /* 0x000fc4000001020f */
[----:B------:R-:W-:Y:S02]  /*4ce0*/  @P0 LOP3.LUT R14, R19, R24, RZ, 0xfc, !PT ;  /* 0x00000018130e0212 */ /* 0x000fe400078efcff */
[----:B------:R-:W-:Y:S02]  /*4cf0*/  @P0 SHF.R.U32.HI R0, RZ, R0, R25 ;  /* 0x00000000ff000219 */ /* 0x000fe40000011619 */
[----:B------:R-:W-:Y:S02]  /*4d00*/  SHF.L.U64.HI R19, R12, 0x2, R13 ;  /* 0x000000020c137819 */ /* 0x000fe4000001020d */
[----:B------:R-:W-:Y:S02]  /*4d10*/  @P0 LOP3.LUT R15, R17, R0, RZ, 0xfc, !PT ;  /* 0x00000000110f0212 */ /* 0x000fe400078efcff */
[----:B------:R-:W-:Y:S02]  /*4d20*/  SHF.L.W.U32.HI R13, R13, 0x2, R14 ;  /* 0x000000020d0d7819 */ /* 0x000fe40000010e0e */
[----:B------:R-:W-:-:S02]  /*4d30*/  IADD3 RZ, P0, PT, RZ, -R18, RZ ;  /* 0x80000012ffff7210 */ /* 0x000fc40007f1e0ff */
[----:B------:R-:W-:Y:S02]  /*4d40*/  LOP3.LUT R0, RZ, R19, RZ, 0x33, !PT ;  /* 0x00000013ff007212 */ /* 0x000fe400078e33ff */
[----:B------:R-:W-:Y:S02]  /*4d50*/  SHF.L.W.U32.HI R14, R14, 0x2, R15 ;  /* 0x000000020e0e7819 */ /* 0x000fe40000010e0f */
[----:B------:R-:W-:Y:S02]  /*4d60*/  LOP3.LUT R12, RZ, R13, RZ, 0x33, !PT ;  /* 0x0000000dff0c7212 */ /* 0x000fe400078e33ff */
[----:B------:R-:W-:Y:S02]  /*4d70*/  IADD3.X R16, P0, PT, RZ, R0, RZ, P0, !PT ;  /* 0x00000000ff107210 */ /* 0x000fe4000071e4ff */
[----:B------:R-:W-:Y:S02]  /*4d80*/  LOP3.LUT R17, RZ, R14, RZ, 0x33, !PT ;  /* 0x0000000eff117212 */ /* 0x000fe400078e33ff */
[----:B------:R-:W-:-:S02]  /*4d90*/  IADD3.X R0, P1, PT, RZ, R12, RZ, P0, !PT ;  /* 0x0000000cff007210 */ /* 0x000fc4000073e4ff */
[----:B------:R-:W-:-:S03]  /*4da0*/  ISETP.GT.U32.AND P2, PT, R13, -0x1, PT ;  /* 0xffffffff0d00780c */ /* 0x000fc60003f44070 */
[----:B------:R-:W-:Y:S01]  /*4db0*/  IMAD.X R17, RZ, RZ, R17, P1 ;  /* 0x000000ffff117224 */ /* 0x000fe200008e0611 */
[----:B------:R-:W-:-:S04]  /*4dc0*/  ISETP.GT.AND.EX P0, PT, R14, -0x1, PT, P2 ;  /* 0xffffffff0e00780c */ /* 0x000fc80003f04320 */
[----:B------:R-:W-:Y:S02]  /*4dd0*/  SEL R12, R14, R17, P0 ;  /* 0x000000110e0c7207 */ /* 0x000fe40000000000 */
[----:B------:R-:W-:Y:S02]  /*4de0*/  SEL R23, R13, R0, P0 ;  /* 0x000000000d177207 */ /* 0x000fe40000000000 */
[----:B------:R-:W-:Y:S02]  /*4df0*/  ISETP.NE.U32.AND P1, PT, R12, RZ, PT ;  /* 0x000000ff0c00720c */ /* 0x000fe40003f25070 */
[----:B------:R-:W-:Y:S02]  /*4e00*/  SEL R19, R19, R16, P0 ;  /* 0x0000001013137207 */ /* 0x000fe40000000000 */
[----:B------:R-:W-:Y:S01]  /*4e10*/  SEL R13, R23, R12, !P1 ;  /* 0x0000000c170d7207 */ /* 0x000fe20004800000 */
[----:B------:R-:W-:-:S05]  /*4e20*/  @!P0 IMAD.MOV R18, RZ, RZ, -R18 ;  /* 0x000000ffff128224 */ /* 0x000fca00078e0a12 */
[----:B------:R-:W1:Y:S02]  /*4e30*/  FLO.U32 R13, R13 ;  /* 0x0000000d000d7300 */ /* 0x000e6400000e0000 */
[C---:B-1----:R-:W-:Y:S02]  /*4e40*/  IADD3 R17, PT, PT, -R13.reuse, 0x1f, RZ ;  /* 0x0000001f0d117810 */ /* 0x042fe40007ffe1ff */
[----:B------:R-:W-:-:S03]  /*4e50*/  IADD3 R0, PT, PT, -R13, 0x3f, RZ ;  /* 0x0000003f0d007810 */ /* 0x000fc60007ffe1ff */
[----:B------:R-:W-:-:S05]  /*4e60*/  @P1 IMAD.MOV R0, RZ, RZ, R17 ;  /* 0x000000ffff001224 */ /* 0x000fca00078e0211 */
[----:B------:R-:W-:-:S13]  /*4e70*/  ISETP.NE.AND P1, PT, R0, RZ, PT ;  /* 0x000000ff0000720c */ /* 0x000fda0003f25270 */
[----:B0-----:R-:W-:Y:S05]  /*4e80*/  @!P1 BRA `(.L_x_225) ;  /* 0x0000000000289947 */ /* 0x001fea0003800000 */
[--C-:B------:R-:W-:Y:S02]  /*4e90*/  SHF.R.U64 R17, R18, 0x1, R19.reuse ;  /* 0x0000000112117819 */ /* 0x100fe40000001213 */
[C---:B------:R-:W-:Y:S02]  /*4ea0*/  LOP3.LUT R13, R0.reuse, 0x3f, RZ, 0xc0, !PT ;  /* 0x0000003f000d7812 */ /* 0x040fe400078ec0ff */
        /* <DEDUP_REMOVED lines=8> */
.L_x_225:
[----:B------:R-:W-:Y:S05]  /*4f30*/  BSYNC.RECONVERGENT B2 ;  /* 0x0000000000027941 */ /* 0x000fea0003800200 */
.L_x_224:
        /* <DEDUP_REMOVED lines=8> */
[C---:B------:R-:W-:Y:S02]  /*4fc0*/  IMAD R19, R12.reuse, -0x36f0255e, RZ ;  /* 0xc90fdaa20c137824 */ /* 0x040fe400078e02ff */
[----:B------:R-:W-:-:S04]  /*4fd0*/  IMAD.WIDE.U32 R16, P2, R12, 0x2168c235, R16 ;  /* 0x2168c2350c107825 */ /* 0x000fc80007840010 */
[----:B------:R-:W-:Y:S01]  /*4fe0*/  IMAD.X R12, RZ, RZ, R13, P2 ;  /* 0x000000ffff0c7224 */ /* 0x000fe200010e060d */
[----:B------:R-:W-:Y:S02]  /*4ff0*/  IADD3 R13, P2, PT, R19, R17, RZ ;  /* 0x00000011130d7210 */ /* 0x000fe40007f5e0ff */
[----:B------:R-:W-:Y:S02]  /*5000*/  IADD3.X RZ, P1, PT, R16, R16, RZ, P1, !PT ;  /* 0x0000001010ff7210 */ /* 0x000fe40000f3e4ff */
        /* <DEDUP_REMOVED lines=13> */
[----:B------:R-:W-:-:S04]  /*50e0*/  SHF.R.U64 R13, R13, 0xa, R16 ;  /* 0x0000000a0d0d7819 */ /* 0x000fc80000001210 */
[----:B------:R-:W-:-:S03]  /*50f0*/  IADD3 R13, P2, PT, R13, 0x1, RZ ;  /* 0x000000010d0d7810 */ /* 0x000fc60007f5e0ff */
[----:B------:R-:W-:Y:S01]  /*5100*/  @P1 IMAD.MOV R14, RZ, RZ, -R14 ;  /* 0x000000ffff0e1224 */ /* 0x000fe200078e0a0e */
[----:B------:R-:W-:-:S04]  /*5110*/  LEA.HI.X R16, R16, RZ, RZ, 0x16, P2 ;  /* 0x000000ff10107211 */ /* 0x000fc800010fb4ff */
[--C-:B------:R-:W-:Y:S01]  /*5120*/  SHF.R.U64 R0, R13, 0x1, R16.reuse ;  /* 0x000000010d007819 */ /* 0x100fe20000001210 */
[----:B------:R-:W-:Y:S01]  /*5130*/  IMAD.SHL.U32 R13, R17, 0x100000, RZ ;  /* 0x00100000110d7824 */ /* 0x000fe200078e00ff */
[----:B------:R-:W-:Y:S02]  /*5140*/  SHF.R.U32.HI R16, RZ, 0x1, R16 ;  /* 0x00000001ff107819 */ /* 0x000fe40000011610 */
[----:B------:R-:W-:-:S04]  /*5150*/  IADD3 R24, P2, P3, RZ, RZ, R0 ;  /* 0x000000ffff187210 */ /* 0x000fc80007b5e000 */
[----:B------:R-:W-:-:S04]  /*5160*/  IADD3.X R13, PT, PT, R13, 0x3fe00000, R16, P2, P3 ;  /* 0x3fe000000d0d7810 */ /* 0x000fc800017e6410 */
[----:B------:R-:W-:-:S07]  /*5170*/  LOP3.LUT R22, R13, R12, RZ, 0xfc, !PT ;  /* 0x0000000c0d167212 */ /* 0x000fce00078efcff */
.L_x_219:
[----:B------:R-:W-:Y:S02]  /*5180*/  IMAD.MOV.U32 R21, RZ, RZ, 0x0 ;  /* 0x00000000ff157424 */ /* 0x000fe400078e00ff */
[----:B------:R-:W-:Y:S02]  /*5190*/  IMAD.MOV.U32 R0, RZ, RZ, R14 ;  /* 0x000000ffff007224 */ /* 0x000fe400078e000e */
[----:B------:R-:W-:Y:S01]  /*51a0*/  IMAD.MOV.U32 R25, RZ, RZ, R22 ;  /* 0x000000ffff197224 */ /* 0x000fe200078e0016 */
[----:B------:R-:W-:Y:S06]  /*51b0*/  RET.REL.NODEC R20 `(_Z43Naive_Kriging_Kernel_AOAS_Generate_B_MatrixP5PointiS0_i14VariogramModelPA20480_d) ;  /* 0xffffffac14907950 */ /* 0x000fec0003c3ffff */
.L_x_226:
        /* <DEDUP_REMOVED lines=12> */
.L_x_677:


//--------------------- .text._Z42Naive_Kriging_Kernel_SOA_Generate_B_MatrixPdS_iS_S_i14VariogramModelPA20480_d --------------------------
	.section	.text._Z42Naive_Kriging_Kernel_SOA_Generate_B_MatrixPdS_iS_S_i14VariogramModelPA20480_d,"ax",@progbits
	.align	128
        .global         _Z42Naive_Kriging_Kernel_SOA_Generate_B_MatrixPdS_iS_S_i14VariogramModelPA20480_d
        .type           _Z42Naive_Kriging_Kernel_SOA_Generate_B_MatrixPdS_iS_S_i14VariogramModelPA20480_d,@function
        .size           _Z42Naive_Kriging_Kernel_SOA_Generate_B_MatrixPdS_iS_S_i14VariogramModelPA20480_d,(.L_x_681 - _Z42Naive_Kriging_Kernel_SOA_Generate_B_MatrixPdS_iS_S_i14VariogramModelPA20480_d)
        .other          _Z42Naive_Kriging_Kernel_SOA_Generate_B_MatrixPdS_iS_S_i14VariogramModelPA20480_d,@"STO_CUDA_ENTRY STV_DEFAULT"
_Z42Naive_Kriging_Kernel_SOA_Generate_B_MatrixPdS_iS_S_i14VariogramModelPA20480_d:
.text._Z42Naive_Kriging_Kernel_SOA_Generate_B_MatrixPdS_iS_S_i14VariogramModelPA20480_d:
        /* <DEDUP_REMOVED lines=11> */
[----:B------:R-:W0:Y:S01]  /*00b0*/  LDC.64 R2, c[0x0][0x3d0] ;  /* 0x0000f400ff027b82 */ /* 0x000e220000000a00 */
[----:B------:R-:W1:Y:S01]  /*00c0*/  LDCU.64 UR22, c[0x0][0x3c0] ;  /* 0x00007800ff1677ac */ /* 0x000e620008000a00 */
[----:B------:R-:W2:Y:S06]  /*00d0*/  LDCU UR5, c[0x0][0x390] ;  /* 0x00007200ff0577ac */ /* 0x000eac0008000800 */
[----:B------:R-:W1:Y:S01]  /*00e0*/  LDC.64 R10, c[0x0][0x3b8] ;  /* 0x0000ee00ff0a7b82 */ /* 0x000e620000000a00 */
[----:B------:R-:W3:Y:S01]  /*00f0*/  LDCU.64 UR6, c[0x0][0x358] ;  /* 0x00006b00ff0677ac */ /* 0x000ee20008000a00 */
[----:B------:R-:W4:Y:S06]  /*0100*/  LDCU UR18, c[0x0][0x3cc] ;  /* 0x00007980ff1277ac */ /* 0x000f2c0008000800 */
[----:B------:R-:W2:Y:S01]  /*0110*/  LDC.64 R4, c[0x0][0x3c8] ;  /* 0x0000f200ff047b82 */ /* 0x000ea20000000a00 */
[----:B------:R-:W0:Y:S01]  /*0120*/  LDCU.64 UR8, c[0x0][0x3b8] ;  /* 0x00007700ff0877ac */ /* 0x000e220008000a00 */
[----:B------:R-:W0:Y:S06]  /*0130*/  LDCU.64 UR10, c[0x0][0x3c0] ;  /* 0x00007800ff0a77ac */ /* 0x000e2c0008000a00 */
[----:B------:R-:W2:Y:S01]  /*0140*/  LDC.64 R6, c[0x0][0x398] ;  /* 0x0000e600ff067b82 */ /* 0x000ea20000000a00 */
[----:B0-----:R-:W-:Y:S01]  /*0150*/  IMAD.WIDE R2, R13, 0x8, R2 ;  /* 0x000000080d027825 */ /* 0x001fe200078e0202 */
[----:B------:R-:W0:Y:S03]  /*0160*/  LDCU.64 UR12, c[0x0][0x380] ;  /* 0x00007000ff0c77ac */ /* 0x000e260008000a00 */
[----:B------:R-:W-:Y:S01]  /*0170*/  IMAD.MOV.U32 R0, RZ, RZ, R2 ;  /* 0x000000ffff007224 */ /* 0x000fe200078e0002 */
[----:B------:R-:W0:Y:S02]  /*0180*/  LDCU.64 UR14, c[0x0][0x388] ;  /* 0x00007100ff0e77ac */ /* 0x000e240008000a00 */
[----:B------:R-:W0:Y:S01]  /*0190*/  LDC.64 R8, c[0x0][0x3a0] ;  /* 0x0000e800ff087b82 */ /* 0x000e220000000a00 */
[----:B-1----:R-:W-:Y:S01]  /*01a0*/  DADD R10, -R10, UR22 ;  /* 0x000000160a0a7e29 */ /* 0x002fe20008000100 */
[----:B------:R-:W1:Y:S01]  /*01b0*/  LDCU.64 UR16, c[0x4][0x8] ;  /* 0x01000100ff1077ac */ /* 0x000e620008000a00 */
[----:B---34-:R-:W-:-:S12]  /*01c0*/  USHF.R.S32.HI UR19, URZ, 0x1f, UR20 ;  /* 0x0000001fff137899 */ /* 0x018fd80008011414 */
.L_x_283:
[----:B------:R-:W3:Y:S01]  /*01d0*/  S2R R13, SR_CTAID.X ;  /* 0x00000000000d7919 */ /* 0x000ee20000002500 */
[----:B------:R-:W3:Y:S01]  /*01e0*/  LDCU UR4, c[0x0][0x360] ;  /* 0x00006c00ff0477ac */ /* 0x000ee20008000800 */
[----:B0-----:R-:W-:Y:S01]  /*01f0*/  IMAD.U32 R16, RZ, RZ, UR12 ;  /* 0x0000000cff107e24 */ /* 0x001fe2000f8e00ff */
[----:B------:R-:W3:Y:S01]  /*0200*/  S2R R2, SR_TID.X ;  /* 0x0000000000027919 */ /* 0x000ee20000002100 */
[----:B------:R-:W-:-:S05]  /*0210*/  IMAD.U32 R17, RZ, RZ, UR13 ;  /* 0x0000000dff117e24 */ /* 0x000fca000f8e00ff */
[----:B------:R-:W4:Y:S01]  /*0220*/  LDG.E.64 R32, desc[UR6][R16.64] ;  /* 0x0000000610207981 */ /* 0x000f22000c1e1b00 */
[----:B---3--:R-:W-:-:S04]  /*0230*/  IMAD R13, R13, UR4, R2 ;  /* 0x000000040d0d7c24 */ /* 0x008fc8000f8e0202 */
[----:B--2---:R-:W-:-:S06]  /*0240*/  IMAD.WIDE R14, R13, 0x8, R6 ;  /* 0x000000080d0e7825 */ /* 0x004fcc00078e0206 */
[----:B------:R-:W4:Y:S01]  /*0250*/  LDG.E.64 R14, desc[UR6][R14.64] ;  /* 0x000000060e0e7981 */ /* 0x000f22000c1e1b00 */
[----:B------:R-:W-:Y:S01]  /*0260*/  BSSY.RECONVERGENT B0, `(.L_x_227) ;  /* 0x0000007000007945 */ /* 0x000fe20003800200 */
[----:B------:R-:W-:Y:S01]  /*0270*/  IMAD.MOV.U32 R35, RZ, RZ, 0x40000000 ;  /* 0x40000000ff237424 */ /* 0x000fe200078e00ff */
[----:B------:R-:W-:Y:S01]  /*0280*/  MOV R2, 0x2d0 ;  /* 0x000002d000027802 */ /* 0x000fe20000000f00 */
[----:B------:R-:W-:Y:S01]  /*0290*/  UMOV UR4, URZ ;  /* 0x000000ff00047c82 */ /* 0x000fe20008000000 */
[----:B----4-:R-:W-:-:S08]  /*02a0*/  DADD R32, R14, -R32 ;  /* 0x000000000e207229 */ /* 0x010fd00000000820 */
[----:B------:R-:W-:-:S11]  /*02b0*/  DADD R36, -RZ, |R32| ;  /* 0x00000000ff247229 */ /* 0x000fd60000000520 */
[----:B-1----:R-:W-:Y:S05]  /*02c0*/  CALL.REL.NOINC `($_Z42Naive_Kriging_Kernel_SOA_Generate_B_MatrixPdS_iS_S_i14VariogramModelPA20480_d$__internal_accurate_pow) ;  /* 0x0000003800a47944 */ /* 0x002fea0003c00000 */
[----:B------:R-:W-:Y:S05]  /*02d0*/  BSYNC.RECONVERGENT B0 ;  /* 0x0000000000007941 */ /* 0x000fea0003800200 */
.L_x_227:
[----:B------:R-:W-:Y:S02]  /*02e0*/  IMAD.U32 R18, RZ, RZ, UR14 ;  /* 0x0000000eff127e24 */ /* 0x000fe4000f8e00ff */
[----:B------:R-:W-:Y:S02]  /*02f0*/  IMAD.U32 R19, RZ, RZ, UR15 ;  /* 0x0000000fff137e24 */ /* 0x000fe4000f8e00ff */
[----:B------:R-:W-:-:S04]  /*0300*/  IMAD.WIDE R16, R13, 0x8, R8 ;  /* 0x000000080d107825 */ /* 0x000fc800078e0208 */
[----:B------:R-:W2:Y:S04]  /*0310*/  LDG.E.64 R18, desc[UR6][R18.64] ;  /* 0x0000000612127981 */ /* 0x000ea8000c1e1b00 */
[----:B------:R-:W2:Y:S01]  /*0320*/  LDG.E.64 R16, desc[UR6][R16.64] ;  /* 0x0000000610107981 */ /* 0x000ea2000c1e1b00 */
[----:B------:R-:W-:-:S10]  /*0330*/  DADD R12, R32, 2 ;  /* 0x40000000200c7429 */ /* 0x000fd40000000000 */
[----:B------:R-:W-:-:S04]  /*0340*/  LOP3.LUT R2, R13, 0x7ff00000, RZ, 0xc0, !PT ;  /* 0x7ff000000d027812 */ /* 0x000fc800078ec0ff */
[----:B------:R-:W-:Y:S01]  /*0350*/  ISETP.NE.AND P2, PT, R2, 0x7ff00000, PT ;  /* 0x7ff000000200780c */ /* 0x000fe20003f45270 */
[C---:B------:R-:W-:Y:S01]  /*0360*/  DSETP.NEU.AND P1, PT, R32.reuse, RZ, PT ;  /* 0x000000ff2000722a */ /* 0x040fe20003f2d000 */
[----:B------:R-:W-:Y:S01]  /*0370*/  BSSY.RECONVERGENT B0, `(.L_x_228) ;  /* 0x000000d000007945 */ /* 0x000fe20003800200 */
[----:B------:R-:W-:-:S04]  /*0380*/  DSETP.NEU.AND P0, PT, R32, 1, PT ;  /* 0x3ff000002000742a */ /* 0x000fc80003f0d000 */
[----:B------:R-:W-:Y:S02]  /*0390*/  FSEL R14, R14, RZ, P1 ;  /* 0x000000ff0e0e7208 */ /* 0x000fe40000800000 */
[----:B------:R-:W-:Y:S01]  /*03a0*/  FSEL R15, R15, RZ, P1 ;  /* 0x000000ff0f0f7208 */ /* 0x000fe20000800000 */
[----:B--2---:R-:W-:-:S08]  /*03b0*/  DADD R12, R16, -R18 ;  /* 0x00000000100c7229 */ /* 0x004fd00000000812 */
[----:B------:R-:W-:Y:S01]  /*03c0*/  DADD R36, -RZ, |R12| ;  /* 0x00000000ff247229 */ /* 0x000fe2000000050c */
[----:B------:R-:W-:Y:S10]  /*03d0*/  @P2 BRA `(.L_x_229) ;  /* 0x0000000000182947 */ /* 0x000ff40003800000 */
[----:B------:R-:W-:-:S14]  /*03e0*/  DSETP.NAN.AND P1, PT, R32, R32, PT ;  /* 0x000000202000722a */ /* 0x000fdc0003f28000 */
[----:B------:R-:W-:Y:S01]  /*03f0*/  @P1 DADD R14, R32, 2 ;  /* 0x40000000200e1429 */ /* 0x000fe20000000000 */
[----:B------:R-:W-:Y:S10]  /*0400*/  @P1 BRA `(.L_x_229) ;  /* 0x00000000000c1947 */ /* 0x000ff40003800000 */
[----:B------:R-:W-:-:S14]  /*0410*/  DSETP.NEU.AND P1, PT, |R32|, +INF , PT ;  /* 0x7ff000002000742a */ /* 0x000fdc0003f2d200 */
[----:B------:R-:W-:Y:S02]  /*0420*/  @!P1 IMAD.MOV.U32 R14, RZ, RZ, 0x0 ;  /* 0x00000000ff0e9424 */ /* 0x000fe400078e00ff */
[----:B------:R-:W-:-:S07]  /*0430*/  @!P1 IMAD.MOV.U32 R15, RZ, RZ, 0x7ff00000 ;  /* 0x7ff00000ff0f9424 */ /* 0x000fce00078e00ff */
.L_x_229:
[----:B------:R-:W-:Y:S05]  /*0440*/  BSYNC.RECONVERGENT B0 ;  /* 0x0000000000007941 */ /* 0x000fea0003800200 */
.L_x_228:
[----:B------:R-:W-:Y:S01]  /*0450*/  BSSY.RECONVERGENT B0, `(.L_x_230) ;  /* 0x0000006000007945 */ /* 0x000fe20003800200 */
[----:B------:R-:W-:Y:S01]  /*0460*/  FSEL R32, R14, RZ, P0 ;  /* 0x000000ff0e207208 */ /* 0x000fe20000000000 */
[----:B------:R-:W-:Y:S01]  /*0470*/  IMAD.MOV.U32 R35, RZ, RZ, 0x40000000 ;  /* 0x40000000ff237424 */ /* 0x000fe200078e00ff */
[----:B------:R-:W-:Y:S02]  /*0480*/  FSEL R33, R15, 1.875, P0 ;  /* 0x3ff000000f217808 */ /* 0x000fe40000000000 */
[----:B------:R-:W-:-:S07]  /*0490*/  MOV R2, 0x4b0 ;  /* 0x000004b000027802 */ /* 0x000fce0000000f00 */
[----:B------:R-:W-:Y:S05]  /*04a0*/  CALL.REL.NOINC `($_Z42Naive_Kriging_Kernel_SOA_Generate_B_MatrixPdS_iS_S_i14VariogramModelPA20480_d$__internal_accurate_pow) ;  /* 0x00000038002c7944 */ /* 0x000fea0003c00000 */
[----:B------:R-:W-:Y:S05]  /*04b0*/  BSYNC.RECONVERGENT B0 ;  /* 0x0000000000007941 */ /* 0x000fea0003800200 */
.L_x_230:
        /* <DEDUP_REMOVED lines=15> */
.L_x_232:
[----:B------:R-:W-:Y:S05]  /*05b0*/  BSYNC.RECONVERGENT B0 ;  /* 0x0000000000007941 */ /* 0x000fea0003800200 */
.L_x_231:
        /* <DEDUP_REMOVED lines=26> */
[----:B------:R-:W-:-:S02]  /*0760*/  IMAD.MOV.U32 R16, RZ, RZ, R32 ;  /* 0x000000ffff107224 */ /* 0x000fc400078e0020 */
[----:B------:R-:W-:-:S07]  /*0770*/  IMAD.MOV.U32 R15, RZ, RZ, R33 ;  /* 0x000000ffff0f7224 */ /* 0x000fce00078e0021 */
[----:B------:R-:W-:Y:S05]  /*0780*/  CALL.REL.NOINC `($__internal_5_$__cuda_sm20_dsqrt_rn_f64_mediumpath_v1) ;  /* 0x0000003000c87944 */ /* 0x000fea0003c00000 */
[----:B------:R-:W-:Y:S02]  /*0790*/  IMAD.MOV.U32 R14, RZ, RZ, R24 ;  /* 0x000000ffff0e7224 */ /* 0x000fe400078e0018 */
[----:B------:R-:W-:-:S07]  /*07a0*/  IMAD.MOV.U32 R15, RZ, RZ, R25 ;  /* 0x000000ffff0f7224 */ /* 0x000fce00078e0019 */
.L_x_234:
[----:B------:R-:W-:Y:S05]  /*07b0*/  BSYNC.RECONVERGENT B0 ;  /* 0x0000000000007941 */ /* 0x000fea0003800200 */
.L_x_233:
[----:B------:R-:W0:Y:S01]  /*07c0*/  LDC R2, c[0x0][0x3b0] ;  /* 0x0000ec00ff027b82 */ /* 0x000e220000000800 */
        /* <DEDUP_REMOVED lines=8> */
.L_x_620:
[----:B------:R-:W-:Y:S05]  /*0850*/  BRX R16 -0x860                                                                                                                               (*"BRANCH_TARGETS .L_x_621,.L_x_622,.L_x_623,.L_x_245"*) ;  /* 0xfffffff410e87949 */ /* 0x000fea000383ffff */
.L_x_623:
        /* <DEDUP_REMOVED lines=23> */
[----:B------:R-:W-:Y:S02]  /*09d0*/  MOV R19, R15 ;  /* 0x0000000f00137202 */ /* 0x000fe40000000f00 */
[----:B------:R-:W-:Y:S01]  /*09e0*/  MOV R2, 0xa20 ;  /* 0x00000a2000027802 */ /* 0x000fe20000000f00 */
[----:B0-----:R-:W-:Y:S02]  /*09f0*/  IMAD.U32 R16, RZ, RZ, UR20 ;  /* 0x00000014ff107e24 */ /* 0x001fe4000f8e00ff */
[----:B------:R-:W-:-:S07]  /*0a00*/  IMAD.U32 R17, RZ, RZ, UR21 ;  /* 0x00000015ff117e24 */ /* 0x000fce000f8e00ff */
[----:B------:R-:W-:Y:S05]  /*0a10*/  CALL.REL.NOINC `($__internal_4_$__cuda_sm20_div_rn_f64_full) ;  /* 0x0000002800ac7944 */ /* 0x000fea0003c00000 */
[----:B------:R-:W-:Y:S02]  /*0a20*/  IMAD.MOV.U32 R12, RZ, RZ, R24 ;  /* 0x000000ffff0c7224 */ /* 0x000fe400078e0018 */
[----:B------:R-:W-:-:S07]  /*0a30*/  IMAD.MOV.U32 R13, RZ, RZ, R25 ;  /* 0x000000ffff0d7224 */ /* 0x000fce00078e0019 */
.L_x_239:
[----:B------:R-:W-:Y:S05]  /*0a40*/  BSYNC.RECONVERGENT B2 ;  /* 0x0000000000027941 */ /* 0x000fea0003800200 */
.L_x_238:
[----:B------:R-:W-:Y:S01]  /*0a50*/  DADD R36, -RZ, |R12| ;  /* 0x00000000ff247229 */ /* 0x000fe2000000050c */
[----:B------:R-:W-:Y:S01]  /*0a60*/  BSSY.RECONVERGENT B1, `(.L_x_240) ;  /* 0x0000004000017945 */ /* 0x000fe20003800200 */
[----:B------:R-:W-:Y:S01]  /*0a70*/  IMAD.MOV.U32 R35, RZ, RZ, 0x40000000 ;  /* 0x40000000ff237424 */ /* 0x000fe200078e00ff */
[----:B------:R-:W-:-:S08]  /*0a80*/  MOV R2, 0xaa0 ;  /* 0x00000aa000027802 */ /* 0x000fd00000000f00 */
[----:B------:R-:W-:Y:S05]  /*0a90*/  CALL.REL.NOINC `($_Z42Naive_Kriging_Kernel_SOA_Generate_B_MatrixPdS_iS_S_i14VariogramModelPA20480_d$__internal_accurate_pow) ;  /* 0x0000003000b07944 */ /* 0x000fea0003c00000 */
[----:B------:R-:W-:Y:S05]  /*0aa0*/  BSYNC.RECONVERGENT B1 ;  /* 0x0000000000017941 */ /* 0x000fea0003800200 */
.L_x_240:
        /* <DEDUP_REMOVED lines=14> */
.L_x_242:
[----:B------:R-:W-:Y:S05]  /*0b90*/  BSYNC.RECONVERGENT B1 ;  /* 0x0000000000017941 */ /* 0x000fea0003800200 */
.L_x_241:
        /* <DEDUP_REMOVED lines=63> */
.L_x_244:
[----:B------:R-:W-:Y:S05]  /*0f90*/  BSYNC.RECONVERGENT B1 ;  /* 0x0000000000017941 */ /* 0x000fea0003800200 */
.L_x_243:
[----:B------:R-:W-:-:S11]  /*0fa0*/  DMUL R12, R10, R16 ;  /* 0x000000100a0c7228 */ /* 0x000fd60000000000 */
.L_x_237:
[----:B------:R-:W-:Y:S05]  /*0fb0*/  BSYNC.RECONVERGENT B0 ;  /* 0x0000000000007941 */ /* 0x000fea0003800200 */
.L_x_236:
[----:B------:R-:W-:Y:S05]  /*0fc0*/  BRA `(.L_x_245) ;  /* 0x0000002400047947 */ /* 0x000fea0003800000 */
.L_x_621:
        /* <DEDUP_REMOVED lines=28> */
[----:B------:R-:W-:Y:S05]  /*1190*/  CALL.REL.NOINC `($__internal_4_$__cuda_sm20_div_rn_f64_full) ;  /* 0x0000002000cc7944 */ /* 0x000fea0003c00000 */
[----:B------:R-:W-:Y:S02]  /*11a0*/  IMAD.MOV.U32 R12, RZ, RZ, R24 ;  /* 0x000000ffff0c7224 */ /* 0x000fe400078e0018 */
[----:B------:R-:W-:-:S07]  /*11b0*/  IMAD.MOV.U32 R13, RZ, RZ, R25 ;  /* 0x000000ffff0d7224 */ /* 0x000fce00078e0019 */
.L_x_249:
[----:B------:R-:W-:Y:S05]  /*11c0*/  BSYNC.RECONVERGENT B2 ;  /* 0x0000000000027941 */ /* 0x000fea0003800200 */
.L_x_248:
[----:B------:R-:W-:Y:S01]  /*11d0*/  DADD R36, -RZ, |R12| ;  /* 0x00000000ff247229 */ /* 0x000fe2000000050c */
[----:B------:R-:W-:Y:S01]  /*11e0*/  BSSY.RECONVERGENT B1, `(.L_x_250) ;  /* 0x0000004000017945 */ /* 0x000fe20003800200 */
[----:B------:R-:W-:Y:S01]  /*11f0*/  IMAD.MOV.U32 R35, RZ, RZ, 0x40080000 ;  /* 0x40080000ff237424 */ /* 0x000fe200078e00ff */
[----:B------:R-:W-:-:S08]  /*1200*/  MOV R2, 0x1220 ;  /* 0x0000122000027802 */ /* 0x000fd00000000f00 */
[----:B------:R-:W-:Y:S05]  /*1210*/  CALL.REL.NOINC `($_Z42Naive_Kriging_Kernel_SOA_Generate_B_MatrixPdS_iS_S_i14VariogramModelPA20480_d$__internal_accurate_pow) ;  /* 0x0000002800d07944 */ /* 0x000fea0003c00000 */
[----:B------:R-:W-:Y:S05]  /*1220*/  BSYNC.RECONVERGENT B1 ;  /* 0x0000000000017941 */ /* 0x000fea0003800200 */
.L_x_250:
        /* <DEDUP_REMOVED lines=16> */
[----:B------:R-:W-:Y:S01]  /*1330*/  @!P1 IMAD.MOV.U32 R2, RZ, RZ, -0x100000 ;  /* 0xfff00000ff029424 */ /* 0x000fe200078e00ff */
[----:B------:R-:W-:-:S04]  /*1340*/  @!P1 MOV R14, RZ ;  /* 0x000000ff000e9202 */ /* 0x000fc80000000f00 */
[----:B------:R-:W-:-:S07]  /*1350*/  @!P1 SEL R15, R2, 0x7ff00000, !P0 ;  /* 0x7ff00000020f9807 */ /* 0x000fce0004000000 */
.L_x_252:
[----:B------:R-:W-:Y:S05]  /*1360*/  BSYNC.RECONVERGENT B1 ;  /* 0x0000000000017941 */ /* 0x000fea0003800200 */
.L_x_251:
[----:B------:R-:W-:Y:S02]  /*1370*/  DMUL R14, R14, 0.5 ;  /* 0x3fe000000e0e7828 */ /* 0x000fe40000000000 */
[----:B------:R-:W-:-:S08]  /*1380*/  DSETP.NEU.AND P0, PT, R12, 1, PT ;  /* 0x3ff000000c00742a */ /* 0x000fd00003f0d000 */
[----:B------:R-:W-:Y:S02]  /*1390*/  FSEL R14, R14, RZ, P0 ;  /* 0x000000ff0e0e7208 */ /* 0x000fe40000000000 */
[----:B------:R-:W-:-:S06]  /*13a0*/  FSEL R15, R15, 1.75, P0 ;  /* 0x3fe000000f0f7808 */ /* 0x000fcc0000000000 */
[----:B------:R-:W-:-:S08]  /*13b0*/  DFMA R12, R12, -1.5, R14 ;  /* 0xbff800000c0c782b */ /* 0x000fd0000000000e */
[----:B------:R-:W-:-:S08]  /*13c0*/  DADD R12, R12, 1 ;  /* 0x3ff000000c0c7429 */ /* 0x000fd00000000000 */
[----:B------:R-:W-:-:S11]  /*13d0*/  DMUL R12, R12, UR10 ;  /* 0x0000000a0c0c7c28 */ /* 0x000fd60008000000 */
.L_x_247:
[----:B------:R-:W-:Y:S05]  /*13e0*/  BSYNC.RECONVERGENT B0 ;  /* 0x0000000000007941 */ /* 0x000fea0003800200 */
.L_x_246:
[----:B------:R-:W-:Y:S05]  /*13f0*/  BRA `(.L_x_245) ;  /* 0x0000001c00f87947 */ /* 0x000fea0003800000 */
.L_x_622:
        /* <DEDUP_REMOVED lines=31> */
.L_x_256:
[----:B------:R-:W-:Y:S05]  /*15f0*/  BSYNC.RECONVERGENT B2 ;  /* 0x0000000000027941 */ /* 0x000fea0003800200 */
.L_x_255:
        /* <DEDUP_REMOVED lines=59> */
.L_x_258:
[----:B------:R-:W-:Y:S05]  /*19b0*/  BSYNC.RECONVERGENT B1 ;  /* 0x0000000000017941 */ /* 0x000fea0003800200 */
.L_x_257:
[----:B------:R-:W-:-:S11]  /*19c0*/  DMUL R12, R10, R16 ;  /* 0x000000100a0c7228 */ /* 0x000fd60000000000 */
.L_x_254:
[----:B------:R-:W-:Y:S05]  /*19d0*/  BSYNC.RECONVERGENT B0 ;  /* 0x0000000000007941 */ /* 0x000fea0003800200 */
.L_x_253:
[----:B------:R-:W-:Y:S05]  /*19e0*/  BRA `(.L_x_245) ;  /* 0x00000018007c7947 */ /* 0x000fea0003800000 */
.L_x_235:
[----:B------:R-:W-:Y:S01]  /*19f0*/  IMAD.MOV.U32 R17, RZ, RZ, -0x5 ;  /* 0xfffffffbff117424 */ /* 0x000fe200078e00ff */
[----:B------:R-:W-:Y:S04]  /*1a00*/  BSSY.RECONVERGENT B0, `(.L_x_245) ;  /* 0x000019d000007945 */ /* 0x000fe80003800200 */
[----:B------:R-:W-:-:S05]  /*1a10*/  VIADDMNMX.U32 R2, R2, R17, 0x3, PT ;  /* 0x0000000302027446 */ /* 0x000fca0003800011 */
[----:B------:R-:W-:-:S04]  /*1a20*/  IMAD.SHL.U32 R2, R2, 0x4, RZ ;  /* 0x0000000402027824 */ /* 0x000fc800078e00ff */
[----:B------:R-:W0:Y:S02]  /*1a30*/  LDC R16, c[0x2][R2+0x10] ;  /* 0x0080040002107b82 */ /* 0x000e240000000800 */
[----:B0-----:R-:W-:-:S04]  /*1a40*/  SHF.R.S32.HI R17, RZ, 0x1f, R16 ;  /* 0x0000001fff117819 */ /* 0x001fc80000011410 */
.L_x_625:
[----:B------:R-:W-:Y:S05]  /*1a50*/  BRX R16 -0x1a60                                                                                                                              (*"BRANCH_TARGETS .L_x_626,.L_x_627,.L_x_628,.L_x_259"*) ;  /* 0xffffffe410687949 */ /* 0x000fea000383ffff */
.L_x_628:
        /* <DEDUP_REMOVED lines=28> */
[----:B------:R-:W-:Y:S01]  /*1c20*/  MOV R32, R24 ;  /* 0x0000001800207202 */ /* 0x000fe20000000f00 */
[----:B------:R-:W-:-:S07]  /*1c30*/  IMAD.MOV.U32 R33, RZ, RZ, R25 ;  /* 0x000000ffff217224 */ /* 0x000fce00078e0019 */
.L_x_261:
[----:B------:R-:W-:Y:S05]  /*1c40*/  BSYNC.RECONVERGENT B2 ;  /* 0x0000000000027941 */ /* 0x000fea0003800200 */
.L_x_260:
        /* <DEDUP_REMOVED lines=57> */
.L_x_263:
        /* <DEDUP_REMOVED lines=72> */
.L_x_264:
[----:B------:R-:W-:Y:S05]  /*2460*/  BSYNC.RECONVERGENT B1 ;  /* 0x0000000000017941 */ /* 0x000fea0003800200 */
.L_x_262:
[----:B------:R-:W-:Y:S01]  /*2470*/  BSSY.RECONVERGENT B1, `(.L_x_265) ;  /* 0x0000004000017945 */ /* 0x000fe20003800200 */
[----:B------:R-:W-:Y:S01]  /*2480*/  IMAD.MOV.U32 R35, RZ, RZ, 0x40000000 ;  /* 0x40000000ff237424 */ /* 0x000fe200078e00ff */
[----:B------:R-:W-:-:S07]  /*2490*/  MOV R2, 0x24b0 ;  /* 0x000024b000027802 */ /* 0x000fce0000000f00 */
[----:B------:R-:W-:Y:S05]  /*24a0*/  CALL.REL.NOINC `($_Z42Naive_Kriging_Kernel_SOA_Generate_B_MatrixPdS_iS_S_i14VariogramModelPA20480_d$__internal_accurate_pow) ;  /* 0x00000018002c7944 */ /* 0x000fea0003c00000 */
[----:B------:R-:W-:Y:S05]  /*24b0*/  BSYNC.RECONVERGENT B1 ;  /* 0x0000000000017941 */ /* 0x000fea0003800200 */
.L_x_265:
        /* <DEDUP_REMOVED lines=14> */
.L_x_267:
[----:B------:R-:W-:Y:S05]  /*25a0*/  BSYNC.RECONVERGENT B1 ;  /* 0x0000000000017941 */ /* 0x000fea0003800200 */
.L_x_266:
        /* <DEDUP_REMOVED lines=22> */
[----:B------:R-:W-:Y:S01]  /*2710*/  MOV R22, R14 ;  /* 0x0000000e00167202 */ /* 0x000fe20000000f00 */
[----:B------:R-:W-:Y:S01]  /*2720*/  IMAD.MOV.U32 R19, RZ, RZ, R23 ;  /* 0x000000ffff137224 */ /* 0x000fe200078e0017 */
[----:B------:R-:W-:Y:S01]  /*2730*/  MOV R14, 0x2770 ;  /* 0x00002770000e7802 */ /* 0x000fe20000000f00 */
[----:B------:R-:W-:Y:S02]  /*2740*/  IMAD.MOV.U32 R2, RZ, RZ, R26 ;  /* 0x000000ffff027224 */ /* 0x000fe400078e001a */
[----:B------:R-:W-:-:S07]  /*2750*/  IMAD.MOV.U32 R23, RZ, RZ, R17 ;  /* 0x000000ffff177224 */ /* 0x000fce00078e0011 */
[----:B------:R-:W-:Y:S05]  /*2760*/  CALL.REL.NOINC `($__internal_5_$__cuda_sm20_dsqrt_rn_f64_mediumpath_v1) ;  /* 0x0000001000d07944 */ /* 0x000fea0003c00000 */
.L_x_269:
[----:B------:R-:W-:Y:S05]  /*2770*/  BSYNC.RECONVERGENT B1 ;  /* 0x0000000000017941 */ /* 0x000fea0003800200 */
.L_x_268:
        /* <DEDUP_REMOVED lines=11> */
.L_x_626:
        /* <DEDUP_REMOVED lines=27> */
.L_x_271:
[----:B------:R-:W-:Y:S05]  /*29e0*/  BSYNC.RECONVERGENT B2 ;  /* 0x0000000000027941 */ /* 0x000fea0003800200 */
.L_x_270:
        /* <DEDUP_REMOVED lines=24> */
[----:B------:R-:W-:Y:S05]  /*2b70*/  CALL.REL.NOINC `($_Z42Naive_Kriging_Kernel_SOA_Generate_B_MatrixPdS_iS_S_i14VariogramModelPA20480_d$__internal_trig_reduction_slowpathd) ;  /* 0x0000001c00307944 */ /* 0x000fea0003c00000 */
[----:B------:R-:W-:-:S07]  /*2b80*/  IMAD.MOV.U32 R2, RZ, RZ, R14 ;  /* 0x000000ffff027224 */ /* 0x000fce00078e000e */
.L_x_273:
[----:B------:R-:W-:Y:S05]  /*2b90*/  BSYNC.RECONVERGENT B1 ;  /* 0x0000000000017941 */ /* 0x000fea0003800200 */
.L_x_272:
        /* <DEDUP_REMOVED lines=46> */
[----:B------:R-:W-:Y:S05]  /*2e80*/  CALL.REL.NOINC `($__internal_4_$__cuda_sm20_div_rn_f64_full) ;  /* 0x0000000400907944 */ /* 0x000fea0003c00000 */
[----:B------:R-:W-:Y:S02]  /*2e90*/  IMAD.MOV.U32 R12, RZ, RZ, R24 ;  /* 0x000000ffff0c7224 */ /* 0x000fe400078e0018 */
[----:B------:R-:W-:-:S07]  /*2ea0*/  IMAD.MOV.U32 R13, RZ, RZ, R25 ;  /* 0x000000ffff0d7224 */ /* 0x000fce00078e0019 */
.L_x_275:
[----:B------:R-:W-:Y:S05]  /*2eb0*/  BSYNC.RECONVERGENT B2 ;  /* 0x0000000000027941 */ /* 0x000fea0003800200 */
.L_x_274:
[----:B------:R-:W-:-:S08]  /*2ec0*/  DADD R12, -R12, 1 ;  /* 0x3ff000000c0c7429 */ /* 0x000fd00000000100 */
[----:B------:R-:W-:Y:S01]  /*2ed0*/  DFMA R12, R10, R12, UR8 ;  /* 0x000000080a0c7e2b */ /* 0x000fe2000800000c */
[----:B------:R-:W-:Y:S10]  /*2ee0*/  BRA `(.L_x_259) ;  /* 0x0000000400387947 */ /* 0x000ff40003800000 */
.L_x_627:
        /* <DEDUP_REMOVED lines=23> */
[----:B------:R-:W-:Y:S01]  /*3060*/  IMAD.MOV.U32 R19, RZ, RZ, R15 ;  /* 0x000000ffff137224 */ /* 0x000fe200078e000f */
[----:B0-----:R-:W-:Y:S01]  /*3070*/  MOV R16, UR20 ;  /* 0x0000001400107c02 */ /* 0x001fe20008000f00 */
[----:B------:R-:W-:-:S07]  /*3080*/  IMAD.U32 R17, RZ, RZ, UR21 ;  /* 0x00000015ff117e24 */ /* 0x000fce000f8e00ff */
[----:B------:R-:W-:Y:S05]  /*3090*/  CALL.REL.NOINC `($__internal_4_$__cuda_sm20_div_rn_f64_full) ;  /* 0x00000004000c7944 */ /* 0x000fea0003c00000 */
[----:B------:R-:W-:Y:S02]  /*30a0*/  IMAD.MOV.U32 R12, RZ, RZ, R24 ;  /* 0x000000ffff0c7224 */ /* 0x000fe400078e0018 */
[----:B------:R-:W-:-:S07]  /*30b0*/  IMAD.MOV.U32 R13, RZ, RZ, R25 ;  /* 0x000000ffff0d7224 */ /* 0x000fce00078e0019 */
.L_x_277:
[----:B------:R-:W-:Y:S05]  /*30c0*/  BSYNC.RECONVERGENT B2 ;  /* 0x0000000000027941 */ /* 0x000fea0003800200 */
.L_x_276:
[----:B------:R-:W-:Y:S01]  /*30d0*/  DADD R36, -RZ, |R12| ;  /* 0x00000000ff247229 */ /* 0x000fe2000000050c */
[----:B------:R-:W-:Y:S01]  /*30e0*/  BSSY.RECONVERGENT B1, `(.L_x_278) ;  /* 0x0000004000017945 */ /* 0x000fe20003800200 */
[----:B------:R-:W-:Y:S01]  /*30f0*/  IMAD.MOV.U32 R35, RZ, RZ, 0x40000000 ;  /* 0x40000000ff237424 */ /* 0x000fe200078e00ff */
[----:B------:R-:W-:-:S08]  /*3100*/  MOV R2, 0x3120 ;  /* 0x0000312000027802 */ /* 0x000fd00000000f00 */
[----:B------:R-:W-:Y:S05]  /*3110*/  CALL.REL.NOINC `($_Z42Naive_Kriging_Kernel_SOA_Generate_B_MatrixPdS_iS_S_i14VariogramModelPA20480_d$__internal_accurate_pow) ;  /* 0x0000000c00107944 */ /* 0x000fea0003c00000 */
[----:B------:R-:W-:Y:S05]  /*3120*/  BSYNC.RECONVERGENT B1 ;  /* 0x0000000000017941 */ /* 0x000fea0003800200 */
.L_x_278:
        /* <DEDUP_REMOVED lines=15> */
.L_x_280:
[----:B------:R-:W-:Y:S05]  /*3220*/  BSYNC.RECONVERGENT B1 ;  /* 0x0000000000017941 */ /* 0x000fea0003800200 */
.L_x_279:
        /* <DEDUP_REMOVED lines=24> */
.L_x_282:
[----:B------:R-:W-:Y:S05]  /*33b0*/  BSYNC.RECONVERGENT B2 ;  /* 0x0000000000027941 */ /* 0x000fea0003800200 */
.L_x_281:
[----:B------:R-:W-:-:S11]  /*33c0*/  DFMA R12, R10, R12, UR8 ;  /* 0x000000080a0c7e2b */ /* 0x000fd6000800000c */
.L_x_259:
[----:B------:R-:W-:Y:S05]  /*33d0*/  BSYNC.RECONVERGENT B0 ;  /* 0x0000000000007941 */ /* 0x000fea0003800200 */
.L_x_245:
[----:B------:R-:W-:Y:S01]  /*33e0*/  IMAD.MOV.U32 R14, RZ, RZ, R0 ;  /* 0x000000ffff0e7224 */ /* 0x000fe200078e0000 */
[----:B------:R-:W-:Y:S01]  /*33f0*/  UIADD3 UR5, UP0, UPT, UR5, -0x1, URZ ;  /* 0xffffffff05057890 */ /* 0x000fe2000ff1e0ff */
[--C-:B------:R-:W-:Y:S01]  /*3400*/  IMAD.MOV.U32 R15, RZ, RZ, R3.reuse ;  /* 0x000000ffff0f7224 */ /* 0x100fe200078e0003 */
[----:B------:R-:W-:Y:S01]  /*3410*/  IADD3 R0, P0, PT, R0, 0x28000, RZ ;  /* 0x0002800000007810 */ /* 0x000fe20007f1e0ff */
[----:B------:R-:W-:Y:S02]  /*3420*/  UIADD3 UR14, UP1, UPT, UR14, 0x8, URZ ;  /* 0x000000080e0e7890 */ /* 0x000fe4000ff3e0ff */
[----:B------:R-:W-:Y:S01]  /*3430*/  UIADD3.X UR19, UPT, UPT, UR19, -0x1, URZ, UP0, !UPT ;  /* 0xffffffff13137890 */ /* 0x000fe200087fe4ff */
[----:B------:R3:W-:Y:S01]  /*3440*/  STG.E.64 desc[UR6][R14.64], R12 ;  /* 0x0000000c0e007986 */ /* 0x0007e2000c101b06 */
[----:B------:R-:W-:Y:S01]  /*3450*/  UISETP.NE.U32.AND UP0, UPT, UR5, URZ, UPT ;  /* 0x000000ff0500728c */ /* 0x000fe2000bf05070 */
[----:B------:R-:W-:Y:S01]  /*3460*/  IMAD.X R3, RZ, RZ, R3, P0 ;  /* 0x000000ffff037224 */ /* 0x000fe200000e0603 */
[----:B------:R-:W-:-:S02]  /*3470*/  UIADD3 UR12, UP2, UPT, UR12, 0x8, URZ ;  /* 0x000000080c0c7890 */ /* 0x000fc4000ff5e0ff */
[----:B------:R-:W-:Y:S02]  /*3480*/  UISETP.NE.AND.EX UP0, UPT, UR19, URZ, UPT, UP0 ;  /* 0x000000ff1300728c */ /* 0x000fe4000bf05300 */
[----:B------:R-:W-:Y:S02]  /*3490*/  UIADD3.X UR15, UPT, UPT, URZ, UR15, URZ, UP1, !UPT ;  /* 0x0000000fff0f7290 */ /* 0x000fe40008ffe4ff */
[----:B------:R-:W-:-:S05]  /*34a0*/  UIADD3.X UR13, UPT, UPT, URZ, UR13, URZ, UP2, !UPT ;  /* 0x0000000dff0d7290 */ /* 0x000fca00097fe4ff */
[----:B---3--:R-:W-:Y:S07]  /*34b0*/  BRA.U UP0, `(.L_x_283) ;  /* 0xffffffcd00447547 */ /* 0x008fee000b83ffff */
[----:B------:R-:W-:Y:S05]  /*34c0*/  EXIT ;  /* 0x000000000000794d */ /* 0x000fea0003800000 */
        .weak           $__internal_4_$__cuda_sm20_div_rn_f64_full
        .type           $__internal_4_$__cuda_sm20_div_rn_f64_full,@function
        .size           $__internal_4_$__cuda_sm20_div_rn_f64_full,($__internal_5_$__cuda_sm20_dsqrt_rn_f64_mediumpath_v1 - $__internal_4_$__cuda_sm20_div_rn_f64_full)
$__internal_4_$__cuda_sm20_div_rn_f64_full:
[C---:B------:R-:W-:Y:S01]  /*34d0*/  FSETP.GEU.AND P0, PT, |R17|.reuse, 1.469367938527859385e-39, PT ;  /* 0x001000001100780b */ /* 0x040fe20003f0e200 */
[----:B------:R-:W-:Y:S01]  /*34e0*/  IMAD.MOV.U32 R24, RZ, RZ, 0x1 ;  /* 0x00000001ff187424 */ /* 0x000fe200078e00ff */
[----:B------:R-:W-:Y:S01]  /*34f0*/  LOP3.LUT R14, R17, 0x800fffff, RZ, 0xc0, !PT ;  /* 0x800fffff110e7812 */ /* 0x000fe200078ec0ff */
[----:B------:R-:W-:Y:S01]  /*3500*/  BSSY.RECONVERGENT B1, `(.L_x_284) ;  /* 0x0000055000017945 */ /* 0x000fe20003800200 */
[C---:B------:R-:W-:Y:S02]  /*3510*/  FSETP.GEU.AND P2, PT, |R19|.reuse, 1.469367938527859385e-39, PT ;  /* 0x001000001300780b */ /* 0x040fe40003f4e200 */
[----:B------:R-:W-:Y:S01]  /*3520*/  LOP3.LUT R15, R14, 0x3ff00000, RZ, 0xfc, !PT ;  /* 0x3ff000000e0f7812 */ /* 0x000fe200078efcff */
[----:B------:R-:W-:Y:S01]  /*3530*/  IMAD.MOV.U32 R14, RZ, RZ, R16 ;  /* 0x000000ffff0e7224 */ /* 0x000fe200078e0010 */
[----:B------:R-:W-:Y:S02]  /*3540*/  LOP3.LUT R20, R19, 0x7ff00000, RZ, 0xc0, !PT ;  /* 0x7ff0000013147812 */ /* 0x000fe400078ec0ff */
        /* <DEDUP_REMOVED lines=50> */
[----:B------:R-:W-:Y:S01]  /*3870*/  MOV R12, RZ ;  /* 0x000000ff000c7202 */ /* 0x000fe20000000f00 */
        /* <DEDUP_REMOVED lines=8> */
.L_x_285:
        /* <DEDUP_REMOVED lines=16> */
.L_x_288:
[----:B------:R-:W-:Y:S01]  /*3a00*/  LOP3.LUT R21, R17, 0x80000, RZ, 0xfc, !PT ;  /* 0x0008000011157812 */ /* 0x000fe200078efcff */
[----:B------:R-:W-:Y:S01]  /*3a10*/  IMAD.MOV.U32 R20, RZ, RZ, R16 ;  /* 0x000000ffff147224 */ /* 0x000fe200078e0010 */
[----:B------:R-:W-:Y:S06]  /*3a20*/  BRA `(.L_x_286) ;  /* 0x0000000000087947 */ /* 0x000fec0003800000 */
.L_x_287:
[----:B------:R-:W-:Y:S01]  /*3a30*/  LOP3.LUT R21, R19, 0x80000, RZ, 0xfc, !PT ;  /* 0x0008000013157812 */ /* 0x000fe200078efcff */
[----:B------:R-:W-:-:S07]  /*3a40*/  IMAD.MOV.U32 R20, RZ, RZ, R18 ;  /* 0x000000ffff147224 */ /* 0x000fce00078e0012 */
.L_x_286:
[----:B------:R-:W-:Y:S05]  /*3a50*/  BSYNC.RECONVERGENT B1 ;  /* 0x0000000000017941 */ /* 0x000fea0003800200 */
.L_x_284:
[----:B------:R-:W-:Y:S02]  /*3a60*/  IMAD.MOV.U32 R12, RZ, RZ, R2 ;  /* 0x000000ffff0c7224 */ /* 0x000fe400078e0002 */
[----:B------:R-:W-:Y:S02]  /*3a70*/  IMAD.MOV.U32 R13, RZ, RZ, 0x0 ;  /* 0x00000000ff0d7424 */ /* 0x000fe400078e00ff */
[----:B------:R-:W-:Y:S02]  /*3a80*/  IMAD.MOV.U32 R24, RZ, RZ, R20 ;  /* 0x000000ffff187224 */ /* 0x000fe400078e0014 */
[----:B------:R-:W-:Y:S01]  /*3a90*/  IMAD.MOV.U32 R25, RZ, RZ, R21 ;  /* 0x000000ffff197224 */ /* 0x000fe200078e0015 */
[----:B------:R-:W-:Y:S06]  /*3aa0*/  RET.REL.NODEC R12 `(_Z42Naive_Kriging_Kernel_SOA_Generate_B_MatrixPdS_iS_S_i14VariogramModelPA20480_d) ;  /* 0xffffffc40c547950 */ /* 0x000fec0003c3ffff */
        .weak           $__internal_5_$__cuda_sm20_dsqrt_rn_f64_mediumpath_v1
        .type           $__internal_5_$__cuda_sm20_dsqrt_rn_f64_mediumpath_v1,@function
        .size           $__internal_5_$__cuda_sm20_dsqrt_rn_f64_mediumpath_v1,($_Z42Naive_Kriging_Kernel_SOA_Generate_B_MatrixPdS_iS_S_i14VariogramModelPA20480_d$__internal_accurate_pow - $__internal_5_$__cuda_sm20_dsqrt_rn_f64_mediumpath_v1)
$__internal_5_$__cuda_sm20_dsqrt_rn_f64_mediumpath_v1:
[----:B------:R-:W-:Y:S01]  /*3ab0*/  ISETP.GE.U32.AND P1, PT, R22, -0x3400000, PT ;  /* 0xfcc000001600780c */ /* 0x000fe20003f26070 */
[----:B------:R-:W-:Y:S01]  /*3ac0*/  BSSY.RECONVERGENT B2, `(.L_x_289) ;  /* 0x0000025000027945 */ /* 0x000fe20003800200 */
[----:B------:R-:W-:Y:S02]  /*3ad0*/  IMAD.MOV.U32 R17, RZ, RZ, R15 ;  /* 0x000000ffff117224 */ /* 0x000fe400078e000f */
[----:B------:R-:W-:-:S09]  /*3ae0*/  IMAD.MOV.U32 R22, RZ, RZ, R2 ;  /* 0x000000ffff167224 */ /* 0x000fd200078e0002 */
        /* <DEDUP_REMOVED lines=9> */
.L_x_290:
        /* <DEDUP_REMOVED lines=24> */
.L_x_292:
[----:B------:R-:W-:-:S11]  /*3d00*/  DADD R18, R16, R16 ;  /* 0x0000000010127229 */ /* 0x000fd60000000010 */
.L_x_291:
[----:B------:R-:W-:Y:S05]  /*3d10*/  BSYNC.RECONVERGENT B2 ;  /* 0x0000000000027941 */ /* 0x000fea0003800200 */
.L_x_289:
[----:B------:R-:W-:Y:S02]  /*3d20*/  IMAD.MOV.U32 R15, RZ, RZ, 0x0 ;  /* 0x00000000ff0f7424 */ /* 0x000fe400078e00ff */
[----:B------:R-:W-:Y:S02]  /*3d30*/  IMAD.MOV.U32 R24, RZ, RZ, R18 ;  /* 0x000000ffff187224 */ /* 0x000fe400078e0012 */
[----:B------:R-:W-:Y:S01]  /*3d40*/  IMAD.MOV.U32 R25, RZ, RZ, R19 ;  /* 0x000000ffff197224 */ /* 0x000fe200078e0013 */
[----:B------:R-:W-:Y:S06]  /*3d50*/  RET.REL.NODEC R14 `(_Z42Naive_Kriging_Kernel_SOA_Generate_B_MatrixPdS_iS_S_i14VariogramModelPA20480_d) ;  /* 0xffffffc00ea87950 */ /* 0x000fec0003c3ffff */
        .type           $_Z42Naive_Kriging_Kernel_SOA_Generate_B_MatrixPdS_iS_S_i14VariogramModelPA20480_d$__internal_accurate_pow,@function
        .size           $_Z42Naive_Kriging_Kernel_SOA_Generate_B_MatrixPdS_iS_S_i14VariogramModelPA20480_d$__internal_accurate_pow,($_Z42Naive_Kriging_Kernel_SOA_Generate_B_MatrixPdS_iS_S_i14VariogramModelPA20480_d$__internal_trig_reduction_slowpathd - $_Z42Naive_Kriging_Kernel_SOA_Generate_B_MatrixPdS_iS_S_i14VariogramModelPA20480_d$__internal_accurate_pow)
$_Z42Naive_Kriging_Kernel_SOA_Generate_B_MatrixPdS_iS_S_i14VariogramModelPA20480_d$__internal_accurate_pow:
        /* <DEDUP_REMOVED lines=13> */
[----:B------:R-:W-:Y:S01]  /*3e30*/  @!P0 LEA.HI R37, R15, 0xffffffca, RZ, 0xc ;  /* 0xffffffca0f258811 */ /* 0x000fe200078f60ff */
[----:B------:R-:W-:Y:S02]  /*3e40*/  @!P0 IMAD.MOV.U32 R18, RZ, RZ, R14 ;  /* 0x000000ffff128224 */ /* 0x000fe400078e000e */
[----:B------:R-:W-:Y:S01]  /*3e50*/  IMAD.MOV.U32 R15, RZ, RZ, 0x43300000 ;  /* 0x43300000ff0f7424 */ /* 0x000fe200078e00ff */
[----:B------:R-:W-:Y:S01]  /*3e60*/  LOP3.LUT R16, R16, 0x800fffff, RZ, 0xc0, !PT ;  /* 0x800fffff10107812 */ /* 0x000fe200078ec0ff */
[----:B------:R-:W-:-:S03]  /*3e70*/  VIADD R14, R37, 0xfffffc01 ;  /* 0xfffffc01250e7836 */ /* 0x000fc60000000000 */
[----:B------:R-:W-:Y:S01]  /*3e80*/  LOP3.LUT R19, R16, 0x3ff00000, RZ, 0xfc, !PT ;  /* 0x3ff0000010137812 */ /* 0x000fe200078efcff */
[----:B------:R-:W-:-:S03]  /*3e90*/  IMAD.MOV.U32 R16, RZ, RZ, RZ ;  /* 0x000000ffff107224 */ /* 0x000fc600078e00ff */
[----:B------:R-:W-:-:S13]  /*3ea0*/  ISETP.GE.U32.AND P1, PT, R19, 0x3ff6a09f, PT ;  /* 0x3ff6a09f1300780c */ /* 0x000fda0003f26070 */
[----:B------:R-:W-:Y:S01]  /*3eb0*/  @P1 IADD3 R17, PT, PT, R19, -0x100000, RZ ;  /* 0xfff0000013111810 */ /* 0x000fe20007ffe0ff */
[----:B------:R-:W-:-:S04]  /*3ec0*/  @P1 VIADD R14, R37, 0xfffffc02 ;  /* 0xfffffc02250e1836 */ /* 0x000fc80000000000 */
[----:B------:R-:W-:Y:S01]  /*3ed0*/  @P1 IMAD.MOV.U32 R19, RZ, RZ, R17 ;  /* 0x000000ffff131224 */ /* 0x000fe200078e0011 */
[----:B------:R-:W-:-:S05]  /*3ee0*/  LOP3.LUT R14, R14, 0x80000000, RZ, 0x3c, !PT ;  /* 0x800000000e0e7812 */ /* 0x000fca00078e3cff */
        /* <DEDUP_REMOVED lines=8> */
[----:B------:R-:W-:-:S08]  /*3f70*/  DMUL R26, R16, R16 ;  /* 0x00000010101a7228 */ /* 0x000fd00000000000 */
[----:B------:R-:W-:Y:S01]  /*3f80*/  DFMA R20, R26, UR20, R20 ;  /* 0x000000141a147c2b */ /* 0x000fe20008000014 */
[----:B------:R-:W-:Y:S01]  /*3f90*/  UMOV UR20, 0x75488a3f ;  /* 0x75488a3f00147882 */ /* 0x000fe20000000000 */
[----:B------:R-:W-:-:S06]  /*3fa0*/  UMOV UR21, 0x3ef3b20a ;  /* 0x3ef3b20a00157882 */ /* 0x000fcc0000000000 */
[----:B------:R-:W-:Y:S01]  /*3fb0*/  DFMA R24, R26, R20, UR20 ;  /* 0x000000141a187e2b */ /* 0x000fe20008000014 */
[----:B------:R-:W-:Y:S01]  /*3fc0*/  UMOV UR20, 0xe4faecd5 ;  /* 0xe4faecd500147882 */ /* 0x000fe20000000000 */
[----:B------:R-:W-:Y:S01]  /*3fd0*/  UMOV UR21, 0x3f1745cd ;  /* 0x3f1745cd00157882 */ /* 0x000fe20000000000 */
[----:B------:R-:W-:-:S05]  /*3fe0*/  DADD R20, R18, -R16 ;  /* 0x0000000012147229 */ /* 0x000fca0000000810 */
[----:B------:R-:W-:Y:S01]  /*3ff0*/  DFMA R24, R26, R24, UR20 ;  /* 0x000000141a187e2b */ /* 0x000fe20008000018 */
[----:B------:R-:W-:Y:S01]  /*4000*/  UMOV UR20, 0x258a578b ;  /* 0x258a578b00147882 */ /* 0x000fe20000000000 */
[----:B------:R-:W-:Y:S01]  /*4010*/  UMOV UR21, 0x3f3c71c7 ;  /* 0x3f3c71c700157882 */ /* 0x000fe20000000000 */
[----:B------:R-:W-:-:S05]  /*4020*/  DADD R20, R20, R20 ;  /* 0x0000000014147229 */ /* 0x000fca0000000014 */
[----:B------:R-:W-:Y:S01]  /*4030*/  DFMA R24, R26, R24, UR20 ;  /* 0x000000141a187e2b */ /* 0x000fe20008000018 */
[----:B------:R-:W-:Y:S01]  /*4040*/  UMOV UR20, 0x9242b910 ;  /* 0x9242b91000147882 */ /* 0x000fe20000000000 */
[----:B------:R-:W-:Y:S01]  /*4050*/  UMOV UR21, 0x3f624924 ;  /* 0x3f62492400157882 */ /* 0x000fe20000000000 */
[----:B------:R-:W-:-:S05]  /*4060*/  DFMA R20, R18, -R16, R20 ;  /* 0x800000101214722b */ /* 0x000fca0000000014 */
[----:B------:R-:W-:Y:S01]  /*4070*/  DFMA R24, R26, R24, UR20 ;  /* 0x000000141a187e2b */ /* 0x000fe20008000018 */
[----:B------:R-:W-:Y:S01]  /*4080*/  UMOV UR20, 0x99999dfb ;  /* 0x99999dfb00147882 */ /* 0x000fe20000000000 */
[----:B------:R-:W-:Y:S01]  /*4090*/  UMOV UR21, 0x3f899999 ;  /* 0x3f89999900157882 */ /* 0x000fe20000000000 */
[----:B------:R-:W-:Y:S02]  /*40a0*/  DMUL R20, R22, R20 ;  /* 0x0000001416147228 */ /* 0x000fe40000000000 */
[----:B------:R-:W-:-:S03]  /*40b0*/  DMUL R22, R16, R16 ;  /* 0x0000001010167228 */ /* 0x000fc60000000000 */
        /* <DEDUP_REMOVED lines=8> */
[----:B------:R-:W-:Y:S01]  /*4140*/  DFMA R26, R16, R16, -R22 ;  /* 0x00000010101a722b */ /* 0x000fe20000000816 */
[----:B------:R-:W-:Y:S02]  /*4150*/  VIADD R25, R21, 0x100000 ;  /* 0x0010000015197836 */ /* 0x000fe40000000000 */
[----:B------:R-:W-:-:S03]  /*4160*/  IMAD.MOV.U32 R24, RZ, RZ, R20 ;  /* 0x000000ffff187224 */ /* 0x000fc600078e0014 */
[----:B------:R-:W-:Y:S01]  /*4170*/  DADD R28, R28, -UR20 ;  /* 0x800000141c1c7e29 */ /* 0x000fe20008000000 */
[----:B------:R-:W-:Y:S01]  /*4180*/  UMOV UR20, 0x80000000 ;  /* 0x8000000000147882 */ /* 0x000fe20000000000 */
[----:B------:R-:W-:Y:S01]  /*4190*/  UMOV UR21, 0x43300000 ;  /* 0x4330000000157882 */ /* 0x000fe20000000000 */
[C---:B------:R-:W-:Y:S02]  /*41a0*/  DFMA R24, R16.reuse, R24, R26 ;  /* 0x000000181018722b */ /* 0x040fe4000000001a */
[----:B------:R-:W-:-:S08]  /*41b0*/  DMUL R26, R16, R22 ;  /* 0x00000016101a7228 */ /* 0x000fd00000000000 */
[----:B------:R-:W-:-:S08]  /*41c0*/  DFMA R30, R16, R22, -R26 ;  /* 0x00000016101e722b */ /* 0x000fd0000000081a */
[----:B------:R-:W-:Y:S02]  /*41d0*/  DFMA R30, R20, R22, R30 ;  /* 0x00000016141e722b */ /* 0x000fe4000000001e */
[----:B------:R-:W-:-:S06]  /*41e0*/  DADD R22, R18, R28 ;  /* 0x0000000012167229 */ /* 0x000fcc000000001c */
[----:B------:R-:W-:Y:S02]  /*41f0*/  DFMA R24, R16, R24, R30 ;  /* 0x000000181018722b */ /* 0x000fe4000000001e */
[----:B------:R-:W-:Y:S02]  /*4200*/  DADD R30, R18, -R22 ;  /* 0x00000000121e7229 */ /* 0x000fe40000000816 */
[----:B------:R-:W-:-:S06]  /*4210*/  DMUL R18, R22, R26 ;  /* 0x0000001a16127228 */ /* 0x000fcc0000000000 */
[----:B------:R-:W-:Y:S02]  /*4220*/  DADD R30, R28, R30 ;  /* 0x000000001c1e7229 */ /* 0x000fe4000000001e */
[----:B------:R-:W-:-:S08]  /*4230*/  DFMA R28, R22, R26, -R18 ;  /* 0x0000001a161c722b */ /* 0x000fd00000000812 */
        /* <DEDUP_REMOVED lines=9> */
[----:B------:R-:W-:Y:S02]  /*42d0*/  DADD R20, R20, R16 ;  /* 0x0000000014147229 */ /* 0x000fe40000000010 */
[----:B------:R-:W-:Y:S01]  /*42e0*/  DADD R16, R14, -UR20 ;  /* 0x800000140e107e29 */ /* 0x000fe20008000000 */
[----:B------:R-:W-:Y:S01]  /*42f0*/  UMOV UR20, 0xfefa39ef ;  /* 0xfefa39ef00147882 */ /* 0x000fe20000000000 */
[----:B------:R-:W-:-:S04]  /*4300*/  UMOV UR21, 0x3fe62e42 ;  /* 0x3fe62e4200157882 */ /* 0x000fc80000000000 */
[----:B------:R-:W-:-:S08]  /*4310*/  DADD R18, R22, R20 ;  /* 0x0000000016127229 */ /* 0x000fd00000000014 */
[--C-:B------:R-:W-:Y:S02]  /*4320*/  DFMA R14, R16, UR20, R18.reuse ;  /* 0x00000014100e7c2b */ /* 0x100fe40008000012 */
[----:B------:R-:W-:-:S06]  /*4330*/  DADD R24, R22, -R18 ;  /* 0x0000000016187229 */ /* 0x000fcc0000000812 */
[----:B------:R-:W-:Y:S02]  /*4340*/  DFMA R22, R16, -UR20, R14 ;  /* 0x8000001410167c2b */ /* 0x000fe4000800000e */
[----:B------:R-:W-:Y:S01]  /*4350*/  DADD R24, R20, R24 ;  /* 0x0000000014187229 */ /* 0x000fe20000000018 */
[----:B------:R-:W-:-:S05]  /*4360*/  LOP3.LUT R21, R35, 0xff0fffff, RZ, 0xc0, !PT ;  /* 0xff0fffff23157812 */ /* 0x000fca00078ec0ff */
[----:B------:R-:W-:Y:S01]  /*4370*/  DADD R22, -R18, R22 ;  /* 0x0000000012167229 */ /* 0x000fe20000000116 */
[----:B------:R-:W-:-:S05]  /*4380*/  IMAD.SHL.U32 R18, R35, 0x2, RZ ;  /* 0x0000000223127824 */ /* 0x000fca00078e00ff */
[----:B------:R-:W-:Y:S02]  /*4390*/  ISETP.GT.U32.AND P0, PT, R18, -0x2000001, PT ;  /* 0xfdffffff1200780c */ /* 0x000fe40003f04070 */
[----:B------:R-:W-:Y:S02]  /*43a0*/  DADD R24, R24, -R22 ;  /* 0x0000000018187229 */ /* 0x000fe40000000816 */
[----:B------:R-:W-:-:S06]  /*43b0*/  SEL R35, R21, R35, P0 ;  /* 0x0000002315237207 */ /* 0x000fcc0000000000 */
[----:B------:R-:W-:-:S08]  /*43c0*/  DFMA R16, R16, UR22, R24 ;  /* 0x0000001610107c2b */ /* 0x000fd00008000018 */
        /* <DEDUP_REMOVED lines=64> */
.L_x_293:
[----:B------:R-:W-:Y:S01]  /*47d0*/  DFMA R18, R18, R22, R22 ;  /* 0x000000161212722b */ /* 0x000fe20000000016 */
[----:B------:R-:W-:Y:S01]  /*47e0*/  IMAD.MOV.U32 R16, RZ, RZ, R2 ;  /* 0x000000ffff107224 */ /* 0x000fe200078e0002 */
[----:B------:R-:W-:Y:S01]  /*47f0*/  DSETP.NEU.AND P0, PT, |R22|, +INF , PT ;  /* 0x7ff000001600742a */ /* 0x000fe20003f0d200 */
[----:B------:R-:W-:-:S07]  /*4800*/  IMAD.MOV.U32 R17, RZ, RZ, 0x0 ;  /* 0x00000000ff117424 */ /* 0x000fce00078e00ff */
[----:B------:R-:W-:Y:S02]  /*4810*/  FSEL R14, R22, R18, !P0 ;  /* 0x00000012160e7208 */ /* 0x000fe40004000000 */
[----:B------:R-:W-:Y:S01]  /*4820*/  FSEL R15, R23, R19, !P0 ;  /* 0x00000013170f7208 */ /* 0x000fe20004000000 */
[----:B------:R-:W-:Y:S06]  /*4830*/  RET.REL.NODEC R16 `(_Z42Naive_Kriging_Kernel_SOA_Generate_B_MatrixPdS_iS_S_i14VariogramModelPA20480_d) ;  /* 0xffffffb410f07950 */ /* 0x000fec0003c3ffff */
        .type           $_Z42Naive_Kriging_Kernel_SOA_Generate_B_MatrixPdS_iS_S_i14VariogramModelPA20480_d$__internal_trig_reduction_slowpathd,@function
        .size           $_Z42Naive_Kriging_Kernel_SOA_Generate_B_MatrixPdS_iS_S_i14VariogramModelPA20480_d$__internal_trig_reduction_slowpathd,(.L_x_681 - $_Z42Naive_Kriging_Kernel_SOA_Generate_B_MatrixPdS_iS_S_i14VariogramModelPA20480_d$__internal_trig_reduction_slowpathd)
$_Z42Naive_Kriging_Kernel_SOA_Generate_B_MatrixPdS_iS_S_i14VariogramModelPA20480_d$__internal_trig_reduction_slowpathd:
[----:B------:R-:W-:Y:S01]  /*4840*/  SHF.R.U32.HI R13, RZ, 0x14, R12 ;  /* 0x00000014ff0d7819 */ /* 0x000fe2000001160c */
[----:B------:R-:W-:Y:S02]  /*4850*/  IMAD.MOV.U32 R26, RZ, RZ, R14 ;  /* 0x000000ffff1a7224 */ /* 0x000fe400078e000e */
[----:B------:R-:W-:Y:S01]  /*4860*/  IMAD.MOV.U32 R27, RZ, RZ, R12 ;  /* 0x000000ffff1b7224 */ /* 0x000fe200078e000c */
[----:B------:R-:W-:Y:S01]  /*4870*/  LOP3.LUT R15, R13, 0x7ff, RZ, 0xc0, !PT ;  /* 0x000007ff0d0f7812 */ /* 0x000fe200078ec0ff */
[----:B------:R-:W-:-:S03]  /*4880*/  IMAD.MOV.U32 R14, RZ, RZ, RZ ;  /* 0x000000ffff0e7224 */ /* 0x000fc600078e00ff */
        /* <DEDUP_REMOVED lines=20> */
.L_x_298:
        /* <DEDUP_REMOVED lines=8> */
[-C--:B------:R-:W-:Y:S02]  /*4a50*/  IMAD R31, R22, R16.reuse, RZ ;  /* 0x00000010161f7224 */ /* 0x080fe400078e02ff */
        /* <DEDUP_REMOVED lines=20> */
.L_x_297:
[----:B------:R-:W-:-:S07]  /*4ba0*/  IMAD.MOV.U32 R29, RZ, RZ, R15 ;  /* 0x000000ffff1d7224 */ /* 0x000fce00078e000f */
.L_x_296:
[----:B------:R-:W-:Y:S05]  /*4bb0*/  BSYNC.RECONVERGENT B2 ;  /* 0x0000000000027941 */ /* 0x000fea0003800200 */
.L_x_295:
        /* <DEDUP_REMOVED lines=11> */
[--C-:B---3--:R-:W-:Y:S02]  /*4c70*/  @P0 SHF.R.U32.HI R30, RZ, 0x1, R17.reuse ;  /* 0x00000001ff1e0819 */ /* 0x108fe40000011611 */
[C-C-:B------:R-:W-:Y:S02]  /*4c80*/  @P0 SHF.R.U64 R28, R16.reuse, 0x1, R17.reuse ;  /* 0x00000001101c0819 */ /* 0x140fe40000001211 */
[----:B------:R-:W-:Y:S02]  /*4c90*/  @P0 SHF.L.U32 R23, R16, R27, RZ ;  /* 0x0000001b10170219 */ /* 0x000fe400000006ff */
[----:B------:R-:W-:Y:S02]  /*4ca0*/  @P0 SHF.R.U64 R18, R18, R13, R22 ;  /* 0x0000000d12120219 */ /* 0x000fe40000001216 */
[----:B------:R-:W-:-:S02]  /*4cb0*/  @P0 SHF.L.U64.HI R26, R16, R27, R17 ;  /* 0x0000001b101a0219 */ /* 0x000fc40000010211 */
[----:B0-----:R-:W-:Y:S02]  /*4cc0*/  @P0 SHF.R.U32.HI R19, RZ, R13, R22 ;  /* 0x0000000dff130219 */ /* 0x001fe40000011616 */
[----:B----4-:R-:W-:Y:S02]  /*4cd0*/  @P0 SHF.L.U32 R20, R14, R27, RZ ;  /* 0x0000001b0e140219 */ /* 0x010fe400000006ff */
[----:B------:R-:W-:Y:S02]  /*4ce0*/  @P0 SHF.R.U64 R21, R28, R13, R30 ;  /* 0x0000000d1c150219 */ /* 0x000fe4000000121e */
[----:B------:R-:W-:Y:S02]  /*4cf0*/  @P0 LOP3.LUT R16, R23, R18, RZ, 0xfc, !PT ;  /* 0x0000001217100212 */ /* 0x000fe400078efcff */
[----:B------:R-:W-:Y:S02]  /*4d00*/  @P0 LOP3.LUT R17, R26, R19, RZ, 0xfc, !PT ;  /* 0x000000131a110212 */ /* 0x000fe400078efcff */
[----:B------:R-:W-:-:S02]  /*4d10*/  @P0 SHF.L.U64.HI R18, R14, R27, R15 ;  /* 0x0000001b0e120219 */ /* 0x000fc4000001020f */
[----:B------:R-:W-:Y:S01]  /*4d20*/  @P0 LOP3.LUT R14, R20, R21, RZ, 0xfc, !PT ;  /* 0x00000015140e0212 */ /* 0x000fe200078efcff */
[C---:B------:R-:W-:Y:S01]  /*4d30*/  IMAD.SHL.U32 R21, R16.reuse, 0x4, RZ ;  /* 0x0000000410157824 */ /* 0x040fe200078e00ff */
        /* <DEDUP_REMOVED lines=20> */
[----:B------:R-:W0:Y:S02]  /*4e80*/  FLO.U32 R17, R17 ;  /* 0x0000001100117300 */ /* 0x000e2400000e0000 */
[C---:B0-----:R-:W-:Y:S02]  /*4e90*/  IADD3 R19, PT, PT, -R17.reuse, 0x1f, RZ ;  /* 0x0000001f11137810 */ /* 0x041fe40007ffe1ff */
[----:B------:R-:W-:-:S03]  /*4ea0*/  IADD3 R13, PT, PT, -R17, 0x3f, RZ ;  /* 0x0000003f110d7810 */ /* 0x000fc60007ffe1ff */
[----:B------:R-:W-:-:S05]  /*4eb0*/  @P1 IMAD.MOV R13, RZ, RZ, R19 ;  /* 0x000000ffff0d1224 */ /* 0x000fca00078e0213 */
[----:B------:R-:W-:-:S13]  /*4ec0*/  ISETP.NE.AND P1, PT, R13, RZ, PT ;  /* 0x000000ff0d00720c */ /* 0x000fda0003f25270 */
[----:B------:R-:W-:Y:S05]  /*4ed0*/  @!P1 BRA `(.L_x_300) ;  /* 0x0000000000289947 */ /* 0x000fea0003800000 */
        /* <DEDUP_REMOVED lines=10> */
.L_x_300:
[----:B------:R-:W-:Y:S05]  /*4f80*/  BSYNC.RECONVERGENT B2 ;  /* 0x0000000000027941 */ /* 0x000fea0003800200 */
.L_x_299:
        /* <DEDUP_REMOVED lines=36> */
.L_x_294:
[----:B------:R-:W-:Y:S02]  /*51d0*/  IMAD.MOV.U32 R12, RZ, RZ, R2 ;  /* 0x000000ffff0c7224 */ /* 0x000fe400078e0002 */
[----:B------:R-:W-:-:S04]  /*51e0*/  IMAD.MOV.U32 R13, RZ, RZ, 0x0 ;  /* 0x00000000ff0d7424 */ /* 0x000fc800078e00ff */
[----:B------:R-:W-:Y:S05]  /*51f0*/  RET.REL.NODEC R12 `(_Z42Naive_Kriging_Kernel_SOA_Generate_B_MatrixPdS_iS_S_i14VariogramModelPA20480_d) ;  /* 0xffffffac0c807950 */ /* 0x000fea0003c3ffff */
.L_x_301:
        /* <DEDUP_REMOVED lines=16> */
.L_x_681:


//--------------------- .text._Z35Naive_Kriging_Kernel_SOA_Generate_APdS_iS_S_i14VariogramModelPA20480_dS2_ --------------------------
	.section	.text._Z35Naive_Kriging_Kernel_SOA_Generate_APdS_iS_S_i14VariogramModelPA20480_dS2_,"ax",@progbits
	.align	128
        .global         _Z35Naive_Kriging_Kernel_SOA_Generate_APdS_iS_S_i14VariogramModelPA20480_dS2_
        .type           _Z35Naive_Kriging_Kernel_SOA_Generate_APdS_iS_S_i14VariogramModelPA20480_dS2_,@function
        .size           _Z35Naive_Kriging_Kernel_SOA_Generate_APdS_iS_S_i14VariogramModelPA20480_dS2_,(.L_x_685 - _Z35Naive_Kriging_Kernel_SOA_Generate_APdS_iS_S_i14VariogramModelPA20480_dS2_)
        .other          _Z35Naive_Kriging_Kernel_SOA_Generate_APdS_iS_S_i14VariogramModelPA20480_dS2_,@"STO_CUDA_ENTRY STV_DEFAULT"
_Z35Naive_Kriging_Kernel_SOA_Generate_APdS_iS_S_i14VariogramModelPA20480_dS2_:
.text._Z35Naive_Kriging_Kernel_SOA_Generate_APdS_iS_S_i14VariogramModelPA20480_dS2_:
        /* <DEDUP_REMOVED lines=9> */
[----:B------:R-:W-:Y:S01]  /*0090*/  ISETP.GE.U32.AND P0, PT, R0, UR18, PT ;  /* 0x0000001200007c0c */ /* 0x000fe2000bf06070 */
[----:B------:R-:W0:Y:S01]  /*00a0*/  LDCU.64 UR4, c[0x0][0x358] ;  /* 0x00006b00ff0477ac */ /* 0x000e220008000a00 */
[----:B------:R-:W-:Y:S01]  /*00b0*/  BSSY.RECONVERGENT B0, `(.L_x_302) ;  /* 0x0000345000007945 */ /* 0x000fe20003800200 */
[----:B------:R-:W-:Y:S01]  /*00c0*/  SHF.R.S32.HI R3, RZ, 0x1f, R0 ;  /* 0x0000001fff037819 */ /* 0x000fe20000011400 */
[----:B------:R-:W1:Y:S01]  /*00d0*/  LDCU UR16, c[0x0][0x3cc] ;  /* 0x00007980ff1077ac */ /* 0x000e620008000800 */
[----:B------:R-:W2:Y:S01]  /*00e0*/  LDCU.64 UR6, c[0x0][0x3b8] ;  /* 0x00007700ff0677ac */ /* 0x000ea20008000a00 */
[----:B------:R-:W3:Y:S01]  /*00f0*/  LDCU.64 UR8, c[0x0][0x3c0] ;  /* 0x00007800ff0877ac */ /* 0x000ee20008000a00 */
[----:B------:R-:W4:Y:S01]  /*0100*/  LDCU UR17, c[0x0][0x390] ;  /* 0x00007200ff1177ac */ /* 0x000f220008000800 */
[----:B------:R-:W0:Y:S01]  /*0110*/  LDCU.64 UR10, c[0x0][0x380] ;  /* 0x00007000ff0a77ac */ /* 0x000e220008000a00 */
[----:B------:R-:W0:Y:S01]  /*0120*/  LDCU.64 UR12, c[0x0][0x388] ;  /* 0x00007100ff0c77ac */ /* 0x000e220008000a00 */
[----:B------:R-:W0:Y:S03]  /*0130*/  LDCU.64 UR14, c[0x4][0x8] ;  /* 0x01000100ff0e77ac */ /* 0x000e260008000a00 */
[----:B------:R-:W-:Y:S05]  /*0140*/  @P0 BRA `(.L_x_303) ;  /* 0x0000003000ec0947 */ /* 0x000fea0003800000 */
[----:B------:R-:W5:Y:S01]  /*0150*/  LDC.64 R10, c[0x0][0x3d0] ;  /* 0x0000f400ff0a7b82 */ /* 0x000f620000000a00 */
[----:B------:R-:W1:Y:S01]  /*0160*/  LDCU.128 UR20, c[0x0][0x380] ;  /* 0x00007000ff1477ac */ /* 0x000e620008000c00 */
[C---:B------:R-:W-:Y:S01]  /*0170*/  IMAD.SHL.U32 R4, R0.reuse, 0x8, RZ ;  /* 0x0000000800047824 */ /* 0x040fe200078e00ff */
[----:B------:R-:W-:Y:S01]  /*0180*/  SHF.L.U64.HI R7, R0, 0x3, R3 ;  /* 0x0000000300077819 */ /* 0x000fe20000010203 */
[----:B------:R-:W-:Y:S01]  /*0190*/  IMAD R9, R3, 0x28008, RZ ;  /* 0x0002800803097824 */ /* 0x000fe200078e02ff */
[----:B------:R-:W2:Y:S03]  /*01a0*/  LDCU.64 UR18, c[0x0][0x3c0] ;  /* 0x00007800ff1277ac */ /* 0x000ea60008000a00 */
[----:B------:R-:W2:Y:S01]  /*01b0*/  LDC.64 R26, c[0x0][0x3b8] ;  /* 0x0000ee00ff1a7b82 */ /* 0x000ea20000000a00 */
[C---:B-1----:R-:W-:Y:S02]  /*01c0*/  IADD3 R2, P0, PT, R4.reuse, UR22, RZ ;  /* 0x0000001604027c10 */ /* 0x042fe4000ff1e0ff */
[----:B------:R-:W-:-:S02]  /*01d0*/  IADD3 R4, P1, PT, R4, UR20, RZ ;  /* 0x0000001404047c10 */ /* 0x000fc4000ff3e0ff */
[C---:B------:R-:W-:Y:S01]  /*01e0*/  IADD3.X R5, PT, PT, R7.reuse, UR23, RZ, P0, !PT ;  /* 0x0000001707057c10 */ /* 0x040fe200087fe4ff */
[----:B-----5:R-:W-:Y:S01]  /*01f0*/  IMAD.WIDE.U32 R10, R0, 0x28008, R10 ;  /* 0x00028008000a7825 */ /* 0x020fe200078e000a */
[----:B------:R-:W-:-:S03]  /*0200*/  IADD3.X R7, PT, PT, R7, UR21, RZ, P1, !PT ;  /* 0x0000001507077c10 */ /* 0x000fc60008ffe4ff */
[----:B------:R-:W-:Y:S02]  /*0210*/  IMAD.IADD R9, R11, 0x1, R9 ;  /* 0x000000010b097824 */ /* 0x000fe400078e0209 */
[--C-:B------:R-:W-:Y:S01]  /*0220*/  IMAD.MOV.U32 R8, RZ, RZ, R10.reuse ;  /* 0x000000ffff087224 */ /* 0x100fe200078e000a */
[----:B--2---:R-:W-:Y:S01]  /*0230*/  DADD R26, -R26, UR18 ;  /* 0x000000121a1a7e29 */ /* 0x004fe20008000100 */
[----:B------:R-:W-:Y:S01]  /*0240*/  IMAD.MOV.U32 R6, RZ, RZ, R10 ;  /* 0x000000ffff067224 */ /* 0x000fe200078e000a */
[----:B------:R-:W-:Y:S01]  /*0250*/  CS2R R10, SRZ ;  /* 0x00000000000a7805 */ /* 0x000fe2000001ff00 */
[----:B------:R-:W-:-:S08]  /*0260*/  IMAD.MOV.U32 R25, RZ, RZ, R9 ;  /* 0x000000ffff197224 */ /* 0x000fd000078e0009 */
.L_x_354:
[C---:B0-----:R-:W-:Y:S01]  /*0270*/  LEA R16, P0, R0.reuse, UR10, 0x3 ;  /* 0x0000000a00107c11 */ /* 0x041fe2000f8018ff */
[----:B------:R-:W-:Y:S02]  /*0280*/  IMAD.MOV.U32 R14, RZ, RZ, R4 ;  /* 0x000000ffff0e7224 */ /* 0x000fe400078e0004 */
[----:B------:R-:W-:Y:S01]  /*0290*/  IMAD.MOV.U32 R15, RZ, RZ, R7 ;  /* 0x000000ffff0f7224 */ /* 0x000fe200078e0007 */
[----:B------:R-:W-:-:S05]  /*02a0*/  LEA.HI.X R17, R0, UR11, R3, 0x3, P0 ;  /* 0x0000000b00117c11 */ /* 0x000fca00080f1c03 */
[----:B------:R-:W2:Y:S04]  /*02b0*/  LDG.E.64 R14, desc[UR4][R14.64] ;  /* 0x000000040e0e7981 */ /* 0x000ea8000c1e1b00 */
[----:B------:R-:W2:Y:S01]  /*02c0*/  LDG.E.64 R12, desc[UR4][R16.64] ;  /* 0x00000004100c7981 */ /* 0x000ea2000c1e1b00 */
[----:B------:R-:W-:Y:S01]  /*02d0*/  BSSY.RECONVERGENT B1, `(.L_x_304) ;  /* 0x0000007000017945 */ /* 0x000fe20003800200 */
[----:B------:R-:W-:Y:S01]  /*02e0*/  IMAD.MOV.U32 R36, RZ, RZ, RZ ;  /* 0x000000ffff247224 */ /* 0x000fe200078e00ff */
[----:B------:R-:W-:Y:S01]  /*02f0*/  MOV R24, 0x340 ;  /* 0x0000034000187802 */ /* 0x000fe20000000f00 */
[----:B------:R-:W-:Y:S01]  /*0300*/  IMAD.MOV.U32 R37, RZ, RZ, 0x40000000 ;  /* 0x40000000ff257424 */ /* 0x000fe200078e00ff */
[----:B--2---:R-:W-:-:S08]  /*0310*/  DADD R12, R12, -R14 ;  /* 0x000000000c0c7229 */ /* 0x004fd0000000080e */
[----:B------:R-:W-:-:S11]  /*0320*/  DADD R28, -RZ, |R12| ;  /* 0x00000000ff1c7229 */ /* 0x000fd6000000050c */
[----:B---34-:R-:W-:Y:S05]  /*0330*/  CALL.REL.NOINC `($_Z35Naive_Kriging_Kernel_SOA_Generate_APdS_iS_S_i14VariogramModelPA20480_dS2_$__internal_accurate_pow) ;  /* 0x0000003800c47944 */ /* 0x018fea0003c00000 */
[----:B------:R-:W-:Y:S05]  /*0340*/  BSYNC.RECONVERGENT B1 ;  /* 0x0000000000017941 */ /* 0x000fea0003800200 */
.L_x_304:
[C---:B------:R-:W-:Y:S01]  /*0350*/  LEA R16, P0, R0.reuse, UR12, 0x3 ;  /* 0x0000000c00107c11 */ /* 0x040fe2000f8018ff */
[----:B------:R-:W-:Y:S02]  /*0360*/  IMAD.MOV.U32 R20, RZ, RZ, R2 ;  /* 0x000000ffff147224 */ /* 0x000fe400078e0002 */
[----:B------:R-:W-:Y:S01]  /*0370*/  IMAD.MOV.U32 R21, RZ, RZ, R5 ;  /* 0x000000ffff157224 */ /* 0x000fe200078e0005 */
[----:B------:R-:W-:-:S05]  /*0380*/  LEA.HI.X R17, R0, UR13, R3, 0x3, P0 ;  /* 0x0000000d00117c11 */ /* 0x000fca00080f1c03 */
        /* <DEDUP_REMOVED lines=11> */
[----:B------:R-:W-:-:S04]  /*0440*/  DADD R28, -RZ, |R14| ;  /* 0x00000000ff1c7229 */ /* 0x000fc8000000050e */
[----:B------:R-:W-:Y:S07]  /*0450*/  @P1 BRA `(.L_x_306) ;  /* 0x0000000000181947 */ /* 0x000fee0003800000 */
[----:B------:R-:W-:-:S14]  /*0460*/  DSETP.NAN.AND P0, PT, R12, R12, PT ;  /* 0x0000000c0c00722a */ /* 0x000fdc0003f08000 */
[----:B------:R-:W-:Y:S01]  /*0470*/  @P0 DADD R18, R12, 2 ;  /* 0x400000000c120429 */ /* 0x000fe20000000000 */
[----:B------:R-:W-:Y:S10]  /*0480*/  @P0 BRA `(.L_x_306) ;  /* 0x00000000000c0947 */ /* 0x000ff40003800000 */
[----:B------:R-:W-:-:S14]  /*0490*/  DSETP.NEU.AND P0, PT, |R12|, +INF , PT ;  /* 0x7ff000000c00742a */ /* 0x000fdc0003f0d200 */
[----:B------:R-:W-:Y:S02]  /*04a0*/  @!P0 IMAD.MOV.U32 R18, RZ, RZ, 0x0 ;  /* 0x00000000ff128424 */ /* 0x000fe400078e00ff */
[----:B------:R-:W-:-:S07]  /*04b0*/  @!P0 IMAD.MOV.U32 R19, RZ, RZ, 0x7ff00000 ;  /* 0x7ff00000ff138424 */ /* 0x000fce00078e00ff */
.L_x_306:
[----:B------:R-:W-:Y:S05]  /*04c0*/  BSYNC.RECONVERGENT B1 ;  /* 0x0000000000017941 */ /* 0x000fea0003800200 */
.L_x_305:
[----:B------:R-:W-:Y:S01]  /*04d0*/  BSSY.RECONVERGENT B1, `(.L_x_307) ;  /* 0x0000006000017945 */ /* 0x000fe20003800200 */
[----:B------:R-:W-:Y:S01]  /*04e0*/  FSEL R12, R18, RZ, P2 ;  /* 0x000000ff120c7208 */ /* 0x000fe20001000000 */
[----:B------:R-:W-:Y:S01]  /*04f0*/  IMAD.MOV.U32 R37, RZ, RZ, 0x40000000 ;  /* 0x40000000ff257424 */ /* 0x000fe200078e00ff */
[----:B------:R-:W-:Y:S02]  /*0500*/  FSEL R13, R19, 1.875, P2 ;  /* 0x3ff00000130d7808 */ /* 0x000fe40001000000 */
[----:B------:R-:W-:-:S07]  /*0510*/  MOV R24, 0x530 ;  /* 0x0000053000187802 */ /* 0x000fce0000000f00 */
[----:B------:R-:W-:Y:S05]  /*0520*/  CALL.REL.NOINC `($_Z35Naive_Kriging_Kernel_SOA_Generate_APdS_iS_S_i14VariogramModelPA20480_dS2_$__internal_accurate_pow) ;  /* 0x0000003800487944 */ /* 0x000fea0003c00000 */
[----:B------:R-:W-:Y:S05]  /*0530*/  BSYNC.RECONVERGENT B1 ;  /* 0x0000000000017941 */ /* 0x000fea0003800200 */
.L_x_307:
        /* <DEDUP_REMOVED lines=15> */
.L_x_309:
[----:B------:R-:W-:Y:S05]  /*0630*/  BSYNC.RECONVERGENT B1 ;  /* 0x0000000000017941 */ /* 0x000fea0003800200 */
.L_x_308:
        /* <DEDUP_REMOVED lines=21> */
[----:B------:R-:W-:Y:S01]  /*0790*/  IMAD.MOV.U32 R28, RZ, RZ, R22 ;  /* 0x000000ffff1c7224 */ /* 0x000fe200078e0016 */
[----:B------:R-:W-:Y:S01]  /*07a0*/  MOV R22, 0x810 ;  /* 0x0000081000167802 */ /* 0x000fe20000000f00 */
[----:B------:R-:W-:Y:S02]  /*07b0*/  IMAD.MOV.U32 R24, RZ, RZ, R20 ;  /* 0x000000ffff187224 */ /* 0x000fe400078e0014 */
[----:B------:R-:W-:Y:S02]  /*07c0*/  IMAD.MOV.U32 R29, RZ, RZ, R21 ;  /* 0x000000ffff1d7224 */ /* 0x000fe400078e0015 */
[----:B------:R-:W-:Y:S02]  /*07d0*/  IMAD.MOV.U32 R17, RZ, RZ, R15 ;  /* 0x000000ffff117224 */ /* 0x000fe400078e000f */
[----:B------:R-:W-:-:S02]  /*07e0*/  IMAD.MOV.U32 R30, RZ, RZ, R12 ;  /* 0x000000ffff1e7224 */ /* 0x000fc400078e000c */
[----:B------:R-:W-:-:S07]  /*07f0*/  IMAD.MOV.U32 R19, RZ, RZ, R13 ;  /* 0x000000ffff137224 */ /* 0x000fce00078e000d */
[----:B------:R-:W-:Y:S05]  /*0800*/  CALL.REL.NOINC `($__internal_7_$__cuda_sm20_dsqrt_rn_f64_mediumpath_v1) ;  /* 0x0000003000e47944 */ /* 0x000fea0003c00000 */
.L_x_311:
[----:B------:R-:W-:Y:S05]  /*0810*/  BSYNC.RECONVERGENT B1 ;  /* 0x0000000000017941 */ /* 0x000fea0003800200 */
.L_x_310:
        /* <DEDUP_REMOVED lines=10> */
.L_x_630:
[----:B------:R-:W-:Y:S05]  /*08c0*/  BRX R14 -0x8d0                                                                                                                               (*"BRANCH_TARGETS .L_x_631,.L_x_632,.L_x_633,.L_x_314"*) ;  /* 0xfffffff40ecc7949 */ /* 0x000fea000383ffff */
.L_x_633:
        /* <DEDUP_REMOVED lines=25> */
[----:B------:R-:W-:Y:S05]  /*0a60*/  CALL.REL.NOINC `($__internal_6_$__cuda_sm20_div_rn_f64_full) ;  /* 0x0000002800d07944 */ /* 0x000fea0003c00000 */
[----:B------:R-:W-:Y:S02]  /*0a70*/  IMAD.MOV.U32 R12, RZ, RZ, R14 ;  /* 0x000000ffff0c7224 */ /* 0x000fe400078e000e */
[----:B------:R-:W-:-:S07]  /*0a80*/  IMAD.MOV.U32 R13, RZ, RZ, R15 ;  /* 0x000000ffff0d7224 */ /* 0x000fce00078e000f */
.L_x_316:
[----:B------:R-:W-:Y:S05]  /*0a90*/  BSYNC.RECONVERGENT B2 ;  /* 0x0000000000027941 */ /* 0x000fea0003800200 */
.L_x_315:
[----:B------:R-:W-:Y:S01]  /*0aa0*/  DADD R28, -RZ, |R12| ;  /* 0x00000000ff1c7229 */ /* 0x000fe2000000050c */
[----:B------:R-:W-:Y:S01]  /*0ab0*/  BSSY.RECONVERGENT B2, `(.L_x_317) ;  /* 0x0000004000027945 */ /* 0x000fe20003800200 */
[----:B------:R-:W-:Y:S01]  /*0ac0*/  IMAD.MOV.U32 R37, RZ, RZ, 0x40000000 ;  /* 0x40000000ff257424 */ /* 0x000fe200078e00ff */
[----:B------:R-:W-:-:S08]  /*0ad0*/  MOV R24, 0xaf0 ;  /* 0x00000af000187802 */ /* 0x000fd00000000f00 */
[----:B------:R-:W-:Y:S05]  /*0ae0*/  CALL.REL.NOINC `($_Z35Naive_Kriging_Kernel_SOA_Generate_APdS_iS_S_i14VariogramModelPA20480_dS2_$__internal_accurate_pow) ;  /* 0x0000003000d87944 */ /* 0x000fea0003c00000 */
[----:B------:R-:W-:Y:S05]  /*0af0*/  BSYNC.RECONVERGENT B2 ;  /* 0x0000000000027941 */ /* 0x000fea0003800200 */
.L_x_317:
        /* <DEDUP_REMOVED lines=14> */
.L_x_319:
[----:B------:R-:W-:Y:S05]  /*0be0*/  BSYNC.RECONVERGENT B2 ;  /* 0x0000000000027941 */ /* 0x000fea0003800200 */
.L_x_318:
        /* <DEDUP_REMOVED lines=63> */
.L_x_321:
[----:B------:R-:W-:Y:S05]  /*0fe0*/  BSYNC.RECONVERGENT B2 ;  /* 0x0000000000027941 */ /* 0x000fea0003800200 */
.L_x_320:
[----:B------:R-:W-:Y:S01]  /*0ff0*/  DMUL R18, R26, R18 ;  /* 0x000000121a127228 */ /* 0x000fe20000000000 */
[----:B------:R-:W-:Y:S10]  /*1000*/  BRA `(.L_x_314) ;  /* 0x0000002000e47947 */ /* 0x000ff40003800000 */
.L_x_631:
        /* <DEDUP_REMOVED lines=29> */
.L_x_323:
[----:B------:R-:W-:Y:S05]  /*11e0*/  BSYNC.RECONVERGENT B2 ;  /* 0x0000000000027941 */ /* 0x000fea0003800200 */
.L_x_322:
[----:B------:R-:W-:Y:S01]  /*11f0*/  DADD R28, -RZ, |R12| ;  /* 0x00000000ff1c7229 */ /* 0x000fe2000000050c */
[----:B------:R-:W-:Y:S01]  /*1200*/  BSSY.RECONVERGENT B2, `(.L_x_324) ;  /* 0x0000004000027945 */ /* 0x000fe20003800200 */
[----:B------:R-:W-:Y:S01]  /*1210*/  IMAD.MOV.U32 R37, RZ, RZ, 0x40080000 ;  /* 0x40080000ff257424 */ /* 0x000fe200078e00ff */
[----:B------:R-:W-:-:S08]  /*1220*/  MOV R24, 0x1240 ;  /* 0x0000124000187802 */ /* 0x000fd00000000f00 */
[----:B------:R-:W-:Y:S05]  /*1230*/  CALL.REL.NOINC `($_Z35Naive_Kriging_Kernel_SOA_Generate_APdS_iS_S_i14VariogramModelPA20480_dS2_$__internal_accurate_pow) ;  /* 0x0000002c00047944 */ /* 0x000fea0003c00000 */
[----:B------:R-:W-:Y:S05]  /*1240*/  BSYNC.RECONVERGENT B2 ;  /* 0x0000000000027941 */ /* 0x000fea0003800200 */
.L_x_324:
        /* <DEDUP_REMOVED lines=19> */
.L_x_326:
[----:B------:R-:W-:Y:S05]  /*1380*/  BSYNC.RECONVERGENT B2 ;  /* 0x0000000000027941 */ /* 0x000fea0003800200 */
.L_x_325:
        /* <DEDUP_REMOVED lines=8> */
.L_x_632:
        /* <DEDUP_REMOVED lines=29> */
.L_x_328:
[----:B------:R-:W-:Y:S05]  /*15e0*/  BSYNC.RECONVERGENT B2 ;  /* 0x0000000000027941 */ /* 0x000fea0003800200 */
.L_x_327:
        /* <DEDUP_REMOVED lines=59> */
.L_x_330:
[----:B------:R-:W-:Y:S05]  /*19a0*/  BSYNC.RECONVERGENT B2 ;  /* 0x0000000000027941 */ /* 0x000fea0003800200 */
.L_x_329:
[----:B------:R-:W-:Y:S01]  /*19b0*/  DMUL R18, R26, R18 ;  /* 0x000000121a127228 */ /* 0x000fe20000000000 */
[----:B------:R-:W-:Y:S10]  /*19c0*/  BRA `(.L_x_314) ;  /* 0x0000001800747947 */ /* 0x000ff40003800000 */
.L_x_313:
[----:B------:R-:W-:-:S05]  /*19d0*/  IMAD.MOV.U32 R15, RZ, RZ, -0x5 ;  /* 0xfffffffbff0f7424 */ /* 0x000fca00078e00ff */
[----:B------:R-:W-:-:S05]  /*19e0*/  VIADDMNMX.U32 R14, R14, R15, 0x3, PT ;  /* 0x000000030e0e7446 */ /* 0x000fca000380000f */
[----:B------:R-:W-:-:S04]  /*19f0*/  IMAD.SHL.U32 R20, R14, 0x4, RZ ;  /* 0x000000040e147824 */ /* 0x000fc800078e00ff */
[----:B------:R-:W0:Y:S02]  /*1a00*/  LDC R14, c[0x2][R20+0x10] ;  /* 0x00800400140e7b82 */ /* 0x000e240000000800 */
[----:B0-----:R-:W-:-:S04]  /*1a10*/  SHF.R.S32.HI R15, RZ, 0x1f, R14 ;  /* 0x0000001fff0f7819 */ /* 0x001fc8000001140e */
.L_x_635:
[----:B------:R-:W-:Y:S05]  /*1a20*/  BRX R14 -0x1a30                                                                                                                              (*"BRANCH_TARGETS .L_x_636,.L_x_637,.L_x_638,.L_x_314"*) ;  /* 0xffffffe40e747949 */ /* 0x000fea000383ffff */
.L_x_638:
        /* <DEDUP_REMOVED lines=27> */
.L_x_332:
[----:B------:R-:W-:Y:S05]  /*1be0*/  BSYNC.RECONVERGENT B2 ;  /* 0x0000000000027941 */ /* 0x000fea0003800200 */
.L_x_331:
        /* <DEDUP_REMOVED lines=57> */
.L_x_334:
[----:B------:R-:W-:Y:S01]  /*1f80*/  DADD R32, -|R14|, 1 ;  /* 0x3ff000000e207429 */ /* 0x000fe20000000300 */
[----:B------:R-:W-:Y:S01]  /*1f90*/  IMAD.MOV.U32 R12, RZ, RZ, 0x66faac4b ;  /* 0x66faac4bff0c7424 */ /* 0x000fe200078e00ff */
[----:B------:R-:W-:Y:S01]  /*1fa0*/  UMOV UR18, 0x71155f70 ;  /* 0x71155f7000127882 */ /* 0x000fe20000000000 */
[----:B------:R-:W-:Y:S01]  /*1fb0*/  IMAD.MOV.U32 R13, RZ, RZ, 0x3ebac2fe ;  /* 0x3ebac2feff0d7424 */ /* 0x000fe200078e00ff */
[----:B------:R-:W-:Y:S01]  /*1fc0*/  UMOV UR19, 0x3ec715b3 ;  /* 0x3ec715b300137882 */ /* 0x000fe20000000000 */
[----:B------:R-:W-:-:S04]  /*1fd0*/  IMAD.MOV.U32 R22, RZ, RZ, RZ ;  /* 0x000000ffff167224 */ /* 0x000fc800078e00ff */
        /* <DEDUP_REMOVED lines=23> */
[----:B0-----:R-:W-:Y:S01]  /*2150*/  DMUL R18, R12, R16 ;  /* 0x000000100c127228 */ /* 0x001fe20000000000 */
[----:B------:R-:W-:-:S04]  /*2160*/  VIADD R23, R17, 0xfff00000 ;  /* 0xfff0000011177836 */ /* 0x000fc80000000000 */
[----:B------:R-:W-:Y:S01]  /*2170*/  DFMA R30, R32, R30, UR18 ;  /* 0x00000012201e7e2b */ /* 0x000fe2000800001e */
[----:B------:R-:W-:Y:S01]  /*2180*/  UMOV UR18, 0x60009c8f ;  /* 0x60009c8f00127882 */ /* 0x000fe20000000000 */
[----:B------:R-:W-:Y:S01]  /*2190*/  UMOV UR19, 0x3f46e8ba ;  /* 0x3f46e8ba00137882 */ /* 0x000fe20000000000 */
[----:B------:R-:W-:-:S05]  /*21a0*/  DFMA R20, R18, -R18, R12 ;  /* 0x800000121214722b */ /* 0x000fca000000000c */
[----:B------:R-:W-:Y:S01]  /*21b0*/  DFMA R30, R32, R30, UR18 ;  /* 0x00000012201e7e2b */ /* 0x000fe2000800001e */
[----:B------:R-:W-:Y:S01]  /*21c0*/  UMOV UR18, 0xc62b05a2 ;  /* 0xc62b05a200127882 */ /* 0x000fe20000000000 */
[----:B------:R-:W-:Y:S01]  /*21d0*/  UMOV UR19, 0x3f5f1c71 ;  /* 0x3f5f1c7100137882 */ /* 0x000fe20000000000 */
[----:B------:R-:W-:-:S05]  /*21e0*/  DFMA R20, R22, R20, R18 ;  /* 0x000000141614722b */ /* 0x000fca0000000012 */
[----:B------:R-:W-:Y:S01]  /*21f0*/  DFMA R30, R32, R30, UR18 ;  /* 0x00000012201e7e2b */ /* 0x000fe2000800001e */
[----:B------:R-:W-:Y:S01]  /*2200*/  UMOV UR18, 0xb6dc9f2c ;  /* 0xb6dc9f2c00127882 */ /* 0x000fe20000000000 */
[----:B------:R-:W-:Y:S01]  /*2210*/  UMOV UR19, 0x3f76db6d ;  /* 0x3f76db6d00137882 */ /* 0x000fe20000000000 */
[-C--:B------:R-:W-:Y:S02]  /*2220*/  DFMA R16, R16, -R20.reuse, 1 ;  /* 0x3ff000001010742b */ /* 0x080fe40000000814 */
[----:B------:R-:W-:-:S03]  /*2230*/  DFMA R12, R20, -R20, R12 ;  /* 0x80000014140c722b */ /* 0x000fc6000000000c */
[----:B------:R-:W-:Y:S01]  /*2240*/  DFMA R30, R32, R30, UR18 ;  /* 0x00000012201e7e2b */ /* 0x000fe2000800001e */
[----:B------:R-:W-:Y:S01]  /*2250*/  UMOV UR18, 0x3333329c ;  /* 0x3333329c00127882 */ /* 0x000fe20000000000 */
[----:B------:R-:W-:Y:S01]  /*2260*/  UMOV UR19, 0x3f933333 ;  /* 0x3f93333300137882 */ /* 0x000fe20000000000 */
[----:B------:R-:W-:-:S05]  /*2270*/  DFMA R16, R22, R16, R22 ;  /* 0x000000101610722b */ /* 0x000fca0000000016 */
[----:B------:R-:W-:Y:S01]  /*2280*/  DFMA R30, R32, R30, UR18 ;  /* 0x00000012201e7e2b */ /* 0x000fe2000800001e */
[----:B------:R-:W-:Y:S01]  /*2290*/  UMOV UR18, 0x55555555 ;  /* 0x5555555500127882 */ /* 0x000fe20000000000 */
[----:B------:R-:W-:Y:S01]  /*22a0*/  UMOV UR19, 0x3fb55555 ;  /* 0x3fb5555500137882 */ /* 0x000fe20000000000 */
[----:B------:R-:W-:Y:S02]  /*22b0*/  DFMA R12, R16, R12, R20 ;  /* 0x0000000c100c722b */ /* 0x000fe40000000014 */
[----:B------:R-:W-:-:S03]  /*22c0*/  DMUL R16, RZ, |R14| ;  /* 0x4000000eff107228 */ /* 0x000fc60000000000 */
[----:B------:R-:W-:Y:S01]  /*22d0*/  DFMA R30, R32, R30, UR18 ;  /* 0x00000012201e7e2b */ /* 0x000fe2000800001e */
[----:B------:R-:W-:Y:S01]  /*22e0*/  UMOV UR18, 0x33145c07 ;  /* 0x33145c0700127882 */ /* 0x000fe20000000000 */
[----:B------:R-:W-:-:S03]  /*22f0*/  UMOV UR19, 0x3ca1a626 ;  /* 0x3ca1a62600137882 */ /* 0x000fc60000000000 */
[----:B------:R-:W-:-:S03]  /*2300*/  VIADD R13, R13, 0x100000 ;  /* 0x001000000d0d7836 */ /* 0x000fc60000000000 */
        /* <DEDUP_REMOVED lines=15> */
.L_x_335:
[----:B------:R-:W-:Y:S05]  /*2400*/  BSYNC.RECONVERGENT B2 ;  /* 0x0000000000027941 */ /* 0x000fea0003800200 */
.L_x_333:
[----:B------:R-:W-:Y:S01]  /*2410*/  BSSY.RECONVERGENT B2, `(.L_x_336) ;  /* 0x0000004000027945 */ /* 0x000fe20003800200 */
[----:B------:R-:W-:Y:S01]  /*2420*/  IMAD.MOV.U32 R37, RZ, RZ, 0x40000000 ;  /* 0x40000000ff257424 */ /* 0x000fe200078e00ff */
[----:B------:R-:W-:-:S07]  /*2430*/  MOV R24, 0x2450 ;  /* 0x0000245000187802 */ /* 0x000fce0000000f00 */
[----:B------:R-:W-:Y:S05]  /*2440*/  CALL.REL.NOINC `($_Z35Naive_Kriging_Kernel_SOA_Generate_APdS_iS_S_i14VariogramModelPA20480_dS2_$__internal_accurate_pow) ;  /* 0x0000001800807944 */ /* 0x000fea0003c00000 */
[----:B------:R-:W-:Y:S05]  /*2450*/  BSYNC.RECONVERGENT B2 ;  /* 0x0000000000027941 */ /* 0x000fea0003800200 */
.L_x_336:
        /* <DEDUP_REMOVED lines=14> */
.L_x_338:
[----:B------:R-:W-:Y:S05]  /*2540*/  BSYNC.RECONVERGENT B2 ;  /* 0x0000000000027941 */ /* 0x000fea0003800200 */
.L_x_337:
        /* <DEDUP_REMOVED lines=25> */
[----:B------:R-:W-:-:S07]  /*26e0*/  IMAD.MOV.U32 R29, RZ, RZ, R21 ;  /* 0x000000ffff1d7224 */ /* 0x000fce00078e0015 */
[----:B------:R-:W-:Y:S05]  /*26f0*/  CALL.REL.NOINC `($__internal_7_$__cuda_sm20_dsqrt_rn_f64_mediumpath_v1) ;  /* 0x0000001400287944 */ /* 0x000fea0003c00000 */
[----:B------:R-:W-:Y:S02]  /*2700*/  IMAD.MOV.U32 R30, RZ, RZ, R16 ;  /* 0x000000ffff1e7224 */ /* 0x000fe400078e0010 */
[----:B------:R-:W-:-:S07]  /*2710*/  IMAD.MOV.U32 R31, RZ, RZ, R17 ;  /* 0x000000ffff1f7224 */ /* 0x000fce00078e0011 */
.L_x_340:
[----:B------:R-:W-:Y:S05]  /*2720*/  BSYNC.RECONVERGENT B2 ;  /* 0x0000000000027941 */ /* 0x000fea0003800200 */
.L_x_339:
        /* <DEDUP_REMOVED lines=11> */
.L_x_636:
        /* <DEDUP_REMOVED lines=28> */
.L_x_342:
[----:B------:R-:W-:Y:S05]  /*29a0*/  BSYNC.RECONVERGENT B2 ;  /* 0x0000000000027941 */ /* 0x000fea0003800200 */
.L_x_341:
        /* <DEDUP_REMOVED lines=24> */
[----:B------:R-:W-:Y:S05]  /*2b30*/  CALL.REL.NOINC `($_Z35Naive_Kriging_Kernel_SOA_Generate_APdS_iS_S_i14VariogramModelPA20480_dS2_$__internal_trig_reduction_slowpathd) ;  /* 0x0000001c007c7944 */ /* 0x000fea0003c00000 */
[----:B------:R-:W-:-:S07]  /*2b40*/  IMAD.MOV.U32 R24, RZ, RZ, R12 ;  /* 0x000000ffff187224 */ /* 0x000fce00078e000c */
.L_x_344:
[----:B------:R-:W-:Y:S05]  /*2b50*/  BSYNC.RECONVERGENT B2 ;  /* 0x0000000000027941 */ /* 0x000fea0003800200 */
.L_x_343:
        /* <DEDUP_REMOVED lines=9> */
[----:B------:R-:W-:Y:S01]  /*2bf0*/  DMUL R32, R28, R28 ;  /* 0x0000001c1c207228 */ /* 0x000fe20000000000 */
[----:B------:R-:W-:Y:S01]  /*2c00*/  BSSY.RECONVERGENT B2, `(.L_x_345) ;  /* 0x0000027000027945 */ /* 0x000fe20003800200 */
[----:B------:R-:W-:Y:S01]  /*2c10*/  ISETP.NE.U32.AND P0, PT, R30, 0x1, PT ;  /* 0x000000011e00780c */ /* 0x000fe20003f05070 */
[----:B------:R-:W-:-:S03]  /*2c20*/  IMAD.MOV.U32 R30, RZ, RZ, 0x20fd8164 ;  /* 0x20fd8164ff1e7424 */ /* 0x000fc600078e00ff */
[----:B------:R-:W-:Y:S02]  /*2c30*/  FSEL R31, -R31, 0.11223486810922622681, !P0 ;  /* 0x3de5db651f1f7808 */ /* 0x000fe40004000100 */
[----:B------:R-:W-:-:S06]  /*2c40*/  FSEL R30, R30, -8.06006814911005101289e+34, !P0 ;  /* 0xf9785eba1e1e7808 */ /* 0x000fcc0004000000 */
        /* <DEDUP_REMOVED lines=31> */
[----:B------:R-:W-:Y:S05]  /*2e40*/  CALL.REL.NOINC `($__internal_6_$__cuda_sm20_div_rn_f64_full) ;  /* 0x0000000400d87944 */ /* 0x000fea0003c00000 */
[----:B------:R-:W-:Y:S02]  /*2e50*/  IMAD.MOV.U32 R12, RZ, RZ, R14 ;  /* 0x000000ffff0c7224 */ /* 0x000fe400078e000e */
[----:B------:R-:W-:-:S07]  /*2e60*/  IMAD.MOV.U32 R13, RZ, RZ, R15 ;  /* 0x000000ffff0d7224 */ /* 0x000fce00078e000f */
.L_x_346:
[----:B------:R-:W-:Y:S05]  /*2e70*/  BSYNC.RECONVERGENT B2 ;  /* 0x0000000000027941 */ /* 0x000fea0003800200 */
.L_x_345:
[----:B------:R-:W-:-:S08]  /*2e80*/  DADD R12, -R12, 1 ;  /* 0x3ff000000c0c7429 */ /* 0x000fd00000000100 */
[----:B------:R-:W-:Y:S01]  /*2e90*/  DFMA R18, R26, R12, UR6 ;  /* 0x000000061a127e2b */ /* 0x000fe2000800000c */
[----:B------:R-:W-:Y:S10]  /*2ea0*/  BRA `(.L_x_314) ;  /* 0x00000004003c7947 */ /* 0x000ff40003800000 */
.L_x_637:
        /* <DEDUP_REMOVED lines=28> */
.L_x_348:
[----:B------:R-:W-:Y:S05]  /*3070*/  BSYNC.RECONVERGENT B2 ;  /* 0x0000000000027941 */ /* 0x000fea0003800200 */
.L_x_347:
[----:B------:R-:W-:Y:S01]  /*3080*/  DADD R28, -RZ, |R12| ;  /* 0x00000000ff1c7229 */ /* 0x000fe2000000050c */
[----:B------:R-:W-:Y:S01]  /*3090*/  BSSY.RECONVERGENT B2, `(.L_x_349) ;  /* 0x0000004000027945 */ /* 0x000fe20003800200 */
[----:B------:R-:W-:Y:S01]  /*30a0*/  IMAD.MOV.U32 R37, RZ, RZ, 0x40000000 ;  /* 0x40000000ff257424 */ /* 0x000fe200078e00ff */
[----:B------:R-:W-:-:S08]  /*30b0*/  MOV R24, 0x30d0 ;  /* 0x000030d000187802 */ /* 0x000fd00000000f00 */
[----:B------:R-:W-:Y:S05]  /*30c0*/  CALL.REL.NOINC `($_Z35Naive_Kriging_Kernel_SOA_Generate_APdS_iS_S_i14VariogramModelPA20480_dS2_$__internal_accurate_pow) ;  /* 0x0000000c00607944 */ /* 0x000fea0003c00000 */
[----:B------:R-:W-:Y:S05]  /*30d0*/  BSYNC.RECONVERGENT B2 ;  /* 0x0000000000027941 */ /* 0x000fea0003800200 */
.L_x_349:
        /* <DEDUP_REMOVED lines=15> */
.L_x_351:
[----:B------:R-:W-:Y:S05]  /*31d0*/  BSYNC.RECONVERGENT B2 ;  /* 0x0000000000027941 */ /* 0x000fea0003800200 */
.L_x_350:
        /* <DEDUP_REMOVED lines=23> */
[----:B------:R-:W-:Y:S05]  /*3350*/  CALL.REL.NOINC `($__internal_6_$__cuda_sm20_div_rn_f64_full) ;  /* 0x0000000000947944 */ /* 0x000fea0003c00000 */
[----:B------:R-:W-:Y:S02]  /*3360*/  IMAD.MOV.U32 R12, RZ, RZ, R14 ;  /* 0x000000ffff0c7224 */ /* 0x000fe400078e000e */
[----:B------:R-:W-:-:S07]  /*3370*/  IMAD.MOV.U32 R13, RZ, RZ, R15 ;  /* 0x000000ffff0d7224 */ /* 0x000fce00078e000f */
.L_x_353:
[----:B------:R-:W-:Y:S05]  /*3380*/  BSYNC.RECONVERGENT B2 ;  /* 0x0000000000027941 */ /* 0x000fea0003800200 */
.L_x_352:
[----:B------:R-:W-:-:S11]  /*3390*/  DFMA R18, R26, R12, UR6 ;  /* 0x000000061a127e2b */ /* 0x000fd6000800000c */
.L_x_314:
[----:B------:R-:W-:Y:S05]  /*33a0*/  BSYNC.RECONVERGENT B1 ;  /* 0x0000000000017941 */ /* 0x000fea0003800200 */
.L_x_312:
[C---:B------:R-:W-:Y:S01]  /*33b0*/  ISETP.NE.U32.AND P0, PT, R11.reuse, RZ, PT ;  /* 0x000000ff0b00720c */ /* 0x040fe20003f05070 */
[----:B------:R0:W-:Y:S01]  /*33c0*/  STG.E.64 desc[UR4][R8.64], R18 ;  /* 0x0000001208007986 */ /* 0x0001e2000c101b04 */
[----:B------:R-:W-:Y:S01]  /*33d0*/  IADD3 R11, P1, PT, R11, 0x1, RZ ;  /* 0x000000010b0b7810 */ /* 0x000fe20007f3e0ff */
[----:B------:R-:W-:Y:S01]  /*33e0*/  USHF.R.S32.HI UR18, URZ, 0x1f, UR17 ;  /* 0x0000001fff127899 */ /* 0x000fe20008011411 */
[----:B------:R-:W-:Y:S02]  /*33f0*/  ISETP.NE.AND.EX P0, PT, R10, RZ, PT, P0 ;  /* 0x000000ff0a00720c */ /* 0x000fe40003f05300 */
[----:B------:R-:W-:Y:S01]  /*3400*/  IADD3 R4, P4, PT, R4, 0x8, RZ ;  /* 0x0000000804047810 */ /* 0x000fe20007f9e0ff */
[----:B------:R-:W-:Y:S01]  /*3410*/  IMAD.X R10, RZ, RZ, R10, P1 ;  /* 0x000000ffff0a7224 */ /* 0x000fe200008e060a */
[----:B------:R-:W-:-:S03]  /*3420*/  IADD3 R12, P1, PT, R0, R11, RZ ;  /* 0x0000000b000c7210 */ /* 0x000fc60007f3e0ff */
[----:B------:R-:W-:Y:S01]  /*3430*/  IMAD.X R7, RZ, RZ, R7, P4 ;  /* 0x000000ffff077224 */ /* 0x000fe200020e0607 */
[----:B0-----:R-:W-:-:S05]  /*3440*/  IADD3 R8, P3, PT, R8, 0x8, RZ ;  /* 0x0000000808087810 */ /* 0x001fca0007f7e0ff */
[----:B------:R-:W-:Y:S01]  /*3450*/  @P0 IMAD.MOV.U32 R24, RZ, RZ, R6 ;  /* 0x000000ffff180224 */ /* 0x000fe200078e0006 */
[----:B------:R-:W-:Y:S01]  /*3460*/  IADD3 R6, P2, PT, R6, 0x28000, RZ ;  /* 0x0002800006067810 */ /* 0x000fe20007f5e0ff */
[----:B------:R-:W-:-:S03]  /*3470*/  IMAD.X R9, RZ, RZ, R9, P3 ;  /* 0x000000ffff097224 */ /* 0x000fc600018e0609 */
[----:B------:R0:W-:Y:S01]  /*3480*/  @P0 STG.E.64 desc[UR4][R24.64], R18 ;  /* 0x0000001218000986 */ /* 0x0001e2000c101b04 */
[----:B------:R-:W-:Y:S01]  /*3490*/  ISETP.GE.U32.AND P0, PT, R12, UR17, PT ;  /* 0x000000110c007c0c */ /* 0x000fe2000bf06070 */
[----:B------:R-:W-:Y:S01]  /*34a0*/  IMAD.X R12, R3, 0x1, R10, P1 ;  /* 0x00000001030c7824 */ /* 0x000fe200008e060a */
[----:B------:R-:W-:-:S04]  /*34b0*/  IADD3 R2, P1, PT, R2, 0x8, RZ ;  /* 0x0000000802027810 */ /* 0x000fc80007f3e0ff */
[----:B------:R-:W-:Y:S01]  /*34c0*/  ISETP.GE.U32.AND.EX P0, PT, R12, UR18, PT, P0 ;  /* 0x000000120c007c0c */ /* 0x000fe2000bf06100 */
[----:B------:R-:W-:Y:S02]  /*34d0*/  IMAD.X R5, RZ, RZ, R5, P1 ;  /* 0x000000ffff057224 */ /* 0x000fe400008e0605 */
[----:B0-----:R-:W-:-:S10]  /*34e0*/  IMAD.X R25, RZ, RZ, R25, P2 ;  /* 0x000000ffff197224 */ /* 0x001fd400010e0619 */
[----:B------:R-:W-:Y:S05]  /*34f0*/  @!P0 BRA `(.L_x_354) ;  /* 0xffffffcc005c8947 */ /* 0x000fea000383ffff */
.L_x_303:
[----:B01234-:R-:W-:Y:S05]  /*3500*/  BSYNC.RECONVERGENT B0 ;  /* 0x0000000000007941 */ /* 0x01ffea0003800200 */
.L_x_302:
[----:B------:R-:W0:Y:S01]  /*3510*/  LDC.64 R4, c[0x0][0x3d8] ;  /* 0x0000f600ff047b82 */ /* 0x000e220000000a00 */
[----:B------:R-:W-:Y:S02]  /*3520*/  IMAD R7, R3, 0x28000, RZ ;  /* 0x0002800003077824 */ /* 0x000fe400078e02ff */
[----:B0-----:R-:W-:-:S04]  /*3530*/  IMAD.WIDE.U32 R4, R0, 0x28000, R4 ;  /* 0x0002800000047825 */ /* 0x001fc800078e0004 */
[----:B------:R-:W-:Y:S01]  /*3540*/  IMAD.IADD R2, R5, 0x1, R7 ;  /* 0x0000000105027824 */ /* 0x000fe200078e0207 */
[----:B------:R-:W-:-:S04]  /*3550*/  LEA R4, P0, R0, R4, 0x3 ;  /* 0x0000000400047211 */ /* 0x000fc800078018ff */
[----:B------:R-:W-:Y:S01]  /*3560*/  LEA.HI.X R5, R0, R2, R3, 0x3, P0 ;  /* 0x0000000200057211 */ /* 0x000fe200000f1c03 */
[----:B------:R-:W-:Y:S02]  /*3570*/  IMAD.MOV.U32 R2, RZ, RZ, 0x0 ;  /* 0x00000000ff027424 */ /* 0x000fe400078e00ff */
[----:B------:R-:W-:-:S05]  /*3580*/  IMAD.MOV.U32 R3, RZ, RZ, 0x3ff00000 ;  /* 0x3ff00000ff037424 */ /* 0x000fca00078e00ff */
[----:B------:R-:W-:Y:S01]  /*3590*/  STG.E.64 desc[UR4][R4.64], R2 ;  /* 0x0000000204007986 */ /* 0x000fe2000c101b04 */
[----:B------:R-:W-:Y:S05]  /*35a0*/  EXIT ;  /* 0x000000000000794d */ /* 0x000fea0003800000 */
        .weak           $__internal_6_$__cuda_sm20_div_rn_f64_full
        .type           $__internal_6_$__cuda_sm20_div_rn_f64_full,@function
        .size           $__internal_6_$__cuda_sm20_div_rn_f64_full,($__internal_7_$__cuda_sm20_dsqrt_rn_f64_mediumpath_v1 - $__internal_6_$__cuda_sm20_div_rn_f64_full)
$__internal_6_$__cuda_sm20_div_rn_f64_full:
        /* <DEDUP_REMOVED lines=9> */
[----:B------:R-:W-:Y:S01]  /*3640*/  IMAD.MOV.U32 R31, RZ, RZ, 0x1ca00000 ;  /* 0x1ca00000ff1f7424 */ /* 0x000fe200078e00ff */
[----:B------:R-:W-:Y:S01]  /*3650*/  LOP3.LUT R33, R35, 0x7ff00000, RZ, 0xc0, !PT ;  /* 0x7ff0000023217812 */ /* 0x000fe200078ec0ff */
[----:B------:R-:W-:Y:S02]  /*3660*/  BSSY.RECONVERGENT B3, `(.L_x_355) ;  /* 0x000004e000037945 */ /* 0x000fe40003800200 */
[----:B------:R-:W-:Y:S01]  /*3670*/  @!P0 DMUL R12, R14, 8.98846567431157953865e+307 ;  /* 0x7fe000000e0c8828 */ /* 0x000fe20000000000 */
[----:B------:R-:W-:-:S03]  /*3680*/  ISETP.GE.U32.AND P1, PT, R30, R33, PT ;  /* 0x000000211e00720c */ /* 0x000fc60003f26070 */
[----:B------:R-:W-:Y:S02]  /*3690*/  @!P2 LOP3.LUT R23, R15, 0x7ff00000, RZ, 0xc0, !PT ;  /* 0x7ff000000f17a812 */ /* 0x000fe400078ec0ff */
[----:B------:R-:W0:Y:S02]  /*36a0*/  MUFU.RCP64H R19, R13 ;  /* 0x0000000d00137308 */ /* 0x000e240000001800 */
[----:B------:R-:W-:Y:S02]  /*36b0*/  @!P2 ISETP.GE.U32.AND P3, PT, R30, R23, PT ;  /* 0x000000171e00a20c */ /* 0x000fe40003f66070 */
[----:B------:R-:W-:Y:S02]  /*36c0*/  @!P0 LOP3.LUT R33, R13, 0x7ff00000, RZ, 0xc0, !PT ;  /* 0x7ff000000d218812 */ /* 0x000fe400078ec0ff */
[----:B------:R-:W-:-:S04]  /*36d0*/  @!P2 SEL R23, R31, 0x63400000, !P3 ;  /* 0x634000001f17a807 */ /* 0x000fc80005800000 */
[----:B------:R-:W-:-:S04]  /*36e0*/  @!P2 LOP3.LUT R28, R23, 0x80000000, R17, 0xf8, !PT ;  /* 0x80000000171ca812 */ /* 0x000fc800078ef811 */
[----:B------:R-:W-:Y:S01]  /*36f0*/  @!P2 LOP3.LUT R29, R28, 0x100000, RZ, 0xfc, !PT ;  /* 0x001000001c1da812 */ /* 0x000fe200078efcff */
[----:B------:R-:W-:Y:S01]  /*3700*/  @!P2 IMAD.MOV.U32 R28, RZ, RZ, RZ ;  /* 0x000000ffff1ca224 */ /* 0x000fe200078e00ff */
        /* <DEDUP_REMOVED lines=8> */
[----:B------:R-:W-:-:S08]  /*3790*/  DFMA R22, R20, R22, R20 ;  /* 0x000000161416722b */ /* 0x000fd00000000014 */
[----:B------:R-:W-:-:S08]  /*37a0*/  DMUL R20, R22, R18 ;  /* 0x0000001216147228 */ /* 0x000fd00000000000 */
[----:B------:R-:W-:-:S08]  /*37b0*/  DFMA R28, R20, -R12, R18 ;  /* 0x8000000c141c722b */ /* 0x000fd00000000012 */
[----:B------:R-:W-:Y:S01]  /*37c0*/  DFMA R28, R22, R28, R20 ;  /* 0x0000001c161c722b */ /* 0x000fe20000000014 */
[----:B------:R-:W-:Y:S01]  /*37d0*/  IMAD.MOV.U32 R22, RZ, RZ, R30 ;  /* 0x000000ffff167224 */ /* 0x000fe200078e001e */
[----:B------:R-:W-:Y:S01]  /*37e0*/  @!P2 LOP3.LUT R22, R19, 0x7ff00000, RZ, 0xc0, !PT ;  /* 0x7ff000001316a812 */ /* 0x000fe200078ec0ff */
[----:B------:R-:W-:-:S04]  /*37f0*/  VIADD R21, R33, 0xffffffff ;  /* 0xffffffff21157836 */ /* 0x000fc80000000000 */
[----:B------:R-:W-:-:S05]  /*3800*/  VIADD R20, R22, 0xffffffff ;  /* 0xffffffff16147836 */ /* 0x000fca0000000000 */
[----:B------:R-:W-:-:S04]  /*3810*/  ISETP.GT.U32.AND P0, PT, R20, 0x7feffffe, PT ;  /* 0x7feffffe1400780c */ /* 0x000fc80003f04070 */
[----:B------:R-:W-:-:S13]  /*3820*/  ISETP.GT.U32.OR P0, PT, R21, 0x7feffffe, P0 ;  /* 0x7feffffe1500780c */ /* 0x000fda0000704470 */
        /* <DEDUP_REMOVED lines=28> */
.L_x_356:
        /* <DEDUP_REMOVED lines=16> */
.L_x_359:
[----:B------:R-:W-:Y:S01]  /*3af0*/  LOP3.LUT R21, R15, 0x80000, RZ, 0xfc, !PT ;  /* 0x000800000f157812 */ /* 0x000fe200078efcff */
[----:B------:R-:W-:Y:S01]  /*3b00*/  IMAD.MOV.U32 R20, RZ, RZ, R14 ;  /* 0x000000ffff147224 */ /* 0x000fe200078e000e */
[----:B------:R-:W-:Y:S06]  /*3b10*/  BRA `(.L_x_357) ;  /* 0x0000000000087947 */ /* 0x000fec0003800000 */
.L_x_358:
[----:B------:R-:W-:Y:S01]  /*3b20*/  LOP3.LUT R21, R17, 0x80000, RZ, 0xfc, !PT ;  /* 0x0008000011157812 */ /* 0x000fe200078efcff */
[----:B------:R-:W-:-:S07]  /*3b30*/  IMAD.MOV.U32 R20, RZ, RZ, R16 ;  /* 0x000000ffff147224 */ /* 0x000fce00078e0010 */
.L_x_357:
[----:B------:R-:W-:Y:S05]  /*3b40*/  BSYNC.RECONVERGENT B3 ;  /* 0x0000000000037941 */ /* 0x000fea0003800200 */
.L_x_355:
[----:B------:R-:W-:Y:S02]  /*3b50*/  IMAD.MOV.U32 R12, RZ, RZ, R24 ;  /* 0x000000ffff0c7224 */ /* 0x000fe400078e0018 */
[----:B------:R-:W-:Y:S02]  /*3b60*/  IMAD.MOV.U32 R13, RZ, RZ, 0x0 ;  /* 0x00000000ff0d7424 */ /* 0x000fe400078e00ff */
[----:B------:R-:W-:Y:S02]  /*3b70*/  IMAD.MOV.U32 R14, RZ, RZ, R20 ;  /* 0x000000ffff0e7224 */ /* 0x000fe400078e0014 */
[----:B------:R-:W-:Y:S01]  /*3b80*/  IMAD.MOV.U32 R15, RZ, RZ, R21 ;  /* 0x000000ffff0f7224 */ /* 0x000fe200078e0015 */
[----:B------:R-:W-:Y:S06]  /*3b90*/  RET.REL.NODEC R12 `(_Z35Naive_Kriging_Kernel_SOA_Generate_APdS_iS_S_i14VariogramModelPA20480_dS2_) ;  /* 0xffffffc40c187950 */ /* 0x000fec0003c3ffff */
        .weak           $__internal_7_$__cuda_sm20_dsqrt_rn_f64_mediumpath_v1
        .type           $__internal_7_$__cuda_sm20_dsqrt_rn_f64_mediumpath_v1,@function
        .size           $__internal_7_$__cuda_sm20_dsqrt_rn_f64_mediumpath_v1,($_Z35Naive_Kriging_Kernel_SOA_Generate_APdS_iS_S_i14VariogramModelPA20480_dS2_$__internal_accurate_pow - $__internal_7_$__cuda_sm20_dsqrt_rn_f64_mediumpath_v1)
$__internal_7_$__cuda_sm20_dsqrt_rn_f64_mediumpath_v1:
[----:B------:R-:W-:Y:S01]  /*3ba0*/  ISETP.GE.U32.AND P1, PT, R18, -0x3400000, PT ;  /* 0xfcc000001200780c */ /* 0x000fe20003f26070 */
[----:B------:R-:W-:Y:S01]  /*3bb0*/  BSSY.RECONVERGENT B3, `(.L_x_360) ;  /* 0x0000027000037945 */ /* 0x000fe20003800200 */
[----:B------:R-:W-:Y:S02]  /*3bc0*/  IMAD.MOV.U32 R20, RZ, RZ, R28 ;  /* 0x000000ffff147224 */ /* 0x000fe400078e001c */
[----:B------:R-:W-:Y:S02]  /*3bd0*/  IMAD.MOV.U32 R18, RZ, RZ, R30 ;  /* 0x000000ffff127224 */ /* 0x000fe400078e001e */
[----:B------:R-:W-:Y:S02]  /*3be0*/  IMAD.MOV.U32 R21, RZ, RZ, R23 ;  /* 0x000000ffff157224 */ /* 0x000fe400078e0017 */
[----:B------:R-:W-:-:S05]  /*3bf0*/  IMAD.MOV.U32 R28, RZ, RZ, R24 ;  /* 0x000000ffff1c7224 */ /* 0x000fca00078e0018 */
        /* <DEDUP_REMOVED lines=9> */
.L_x_361:
        /* <DEDUP_REMOVED lines=9> */
[----:B------:R-:W-:Y:S02]  /*3d20*/  IMAD.MOV.U32 R20, RZ, RZ, 0x0 ;  /* 0x00000000ff147424 */ /* 0x000fe400078e00ff */
[----:B------:R-:W-:Y:S02]  /*3d30*/  IMAD.MOV.U32 R18, RZ, RZ, RZ ;  /* 0x000000ffff127224 */ /* 0x000fe400078e00ff */
[----:B------:R-:W-:Y:S01]  /*3d40*/  IMAD.MOV.U32 R21, RZ, RZ, 0x3fd80000 ;  /* 0x3fd80000ff157424 */ /* 0x000fe200078e00ff */
[----:B------:R-:W0:Y:S03]  /*3d50*/  MUFU.RSQ64H R19, R17 ;  /* 0x0000001100137308 */ /* 0x000e260000001c00 */
        /* <DEDUP_REMOVED lines=11> */
.L_x_363:
[----:B------:R-:W-:-:S11]  /*3e10*/  DADD R16, R18, R18 ;  /* 0x0000000012107229 */ /* 0x000fd60000000012 */
.L_x_362:
[----:B------:R-:W-:Y:S05]  /*3e20*/  BSYNC.RECONVERGENT B3 ;  /* 0x0000000000037941 */ /* 0x000fea0003800200 */
.L_x_360:
[----:B------:R-:W-:-:S04]  /*3e30*/  IMAD.MOV.U32 R23, RZ, RZ, 0x0 ;  /* 0x00000000ff177424 */ /* 0x000fc800078e00ff */
[----:B------:R-:W-:Y:S05]  /*3e40*/  RET.REL.NODEC R22 `(_Z35Naive_Kriging_Kernel_SOA_Generate_APdS_iS_S_i14VariogramModelPA20480_dS2_) ;  /* 0xffffffc0166c7950 */ /* 0x000fea0003c3ffff */
        .type           $_Z35Naive_Kriging_Kernel_SOA_Generate_APdS_iS_S_i14VariogramModelPA20480_dS2_$__internal_accurate_pow,@function
        .size           $_Z35Naive_Kriging_Kernel_SOA_Generate_APdS_iS_S_i14VariogramModelPA20480_dS2_$__internal_accurate_pow,($_Z35Naive_Kriging_Kernel_SOA_Generate_APdS_iS_S_i14VariogramModelPA20480_dS2_$__internal_trig_reduction_slowpathd - $_Z35Naive_Kriging_Kernel_SOA_Generate_APdS_iS_S_i14VariogramModelPA20480_dS2_$__internal_accurate_pow)
$_Z35Naive_Kriging_Kernel_SOA_Generate_APdS_iS_S_i14VariogramModelPA20480_dS2_$__internal_accurate_pow:
[----:B------:R-:W-:Y:S01]  /*3e50*/  ISETP.GT.U32.AND P0, PT, R29, 0xfffff, PT ;  /* 0x000fffff1d00780c */ /* 0x000fe20003f04070 */
[--C-:B------:R-:W-:Y:S01]  /*3e60*/  IMAD.MOV.U32 R16, RZ, RZ, R29.reuse ;  /* 0x000000ffff107224 */ /* 0x100fe200078e001d */
[----:B------:R-:W-:Y:S01]  /*3e70*/  UMOV UR18, 0x7d2cafe2 ;  /* 0x7d2cafe200127882 */ /* 0x000fe20000000000 */
[----:B------:R-:W-:Y:S01]  /*3e80*/  IMAD.MOV.U32 R20, RZ, RZ, R28 ;  /* 0x000000ffff147224 */ /* 0x000fe200078e001c */
[----:B------:R-:W-:Y:S01]  /*3e90*/  UMOV UR19, 0x3eb0f5ff ;  /* 0x3eb0f5ff00137882 */ /* 0x000fe20000000000 */
[----:B------:R-:W-:Y:S01]  /*3ea0*/  SHF.R.U32.HI R38, RZ, 0x14, R29 ;  /* 0x00000014ff267819 */ /* 0x000fe2000001161d */
[----:B------:R-:W-:Y:S01]  /*3eb0*/  UMOV UR20, 0x3b39803f ;  /* 0x3b39803f00147882 */ /* 0x000fe20000000000 */
[----:B------:R-:W-:-:S06]  /*3ec0*/  UMOV UR21, 0x3c7abc9e ;  /* 0x3c7abc9e00157882 */ /* 0x000fcc0000000000 */
[----:B------:R-:W-:-:S10]  /*3ed0*/  @!P0 DMUL R30, R28, 1.80143985094819840000e+16 ;  /* 0x435000001c1e8828 */ /* 0x000fd40000000000 */
[----:B------:R-:W-:Y:S01]  /*3ee0*/  @!P0 IMAD.MOV.U32 R16, RZ, RZ, R31 ;  /* 0x000000ffff108224 */ /* 0x000fe200078e001f */
[----:B------:R-:W-:Y:S01]  /*3ef0*/  @!P0 LEA.HI R38, R31, 0xffffffca, RZ, 0xc ;  /* 0xffffffca1f268811 */ /* 0x000fe200078f60ff */
[----:B------:R-:W-:-:S03]  /*3f00*/  @!P0 IMAD.MOV.U32 R20, RZ, RZ, R30 ;  /* 0x000000ffff148224 */ /* 0x000fc600078e001e */
[----:B------:R-:W-:-:S04]  /*3f10*/  LOP3.LUT R16, R16, 0x800fffff, RZ, 0xc0, !PT ;  /* 0x800fffff10107812 */ /* 0x000fc800078ec0ff */
[----:B------:R-:W-:Y:S01]  /*3f20*/  LOP3.LUT R21, R16, 0x3ff00000, RZ, 0xfc, !PT ;  /* 0x3ff0000010157812 */ /* 0x000fe200078efcff */
[----:B------:R-:W-:-:S03]  /*3f30*/  IMAD.MOV.U32 R16, RZ, RZ, RZ ;  /* 0x000000ffff107224 */ /* 0x000fc600078e00ff */
[----:B------:R-:W-:-:S13]  /*3f40*/  ISETP.GE.U32.AND P1, PT, R21, 0x3ff6a09f, PT ;  /* 0x3ff6a09f1500780c */ /* 0x000fda0003f26070 */
[----:B------:R-:W-:-:S04]  /*3f50*/  @P1 VIADD R17, R21, 0xfff00000 ;  /* 0xfff0000015111836 */ /* 0x000fc80000000000 */
[----:B------:R-:W-:-:S06]  /*3f60*/  @P1 IMAD.MOV.U32 R21, RZ, RZ, R17 ;  /* 0x000000ffff151224 */ /* 0x000fcc00078e0011 */
        /* <DEDUP_REMOVED lines=8> */
[----:B------:R-:W-:Y:S02]  /*3ff0*/  DADD R16, R20, -R34 ;  /* 0x0000000014107229 */ /* 0x000fe40000000822 */
[----:B------:R-:W-:-:S06]  /*4000*/  DMUL R22, R34, R34 ;  /* 0x0000002222167228 */ /* 0x000fcc0000000000 */
[----:B------:R-:W-:-:S08]  /*4010*/  DADD R16, R16, R16 ;  /* 0x0000000010107229 */ /* 0x000fd00000000010 */
[----:B------:R-:W-:Y:S01]  /*4020*/  DFMA R16, R20, -R34, R16 ;  /* 0x800000221410722b */ /* 0x000fe20000000010 */
[----:B------:R-:W-:Y:S02]  /*4030*/  IMAD.MOV.U32 R20, RZ, RZ, 0x41ad3b5a ;  /* 0x41ad3b5aff147424 */ /* 0x000fe400078e00ff */
[----:B------:R-:W-:-:S05]  /*4040*/  IMAD.MOV.U32 R21, RZ, RZ, 0x3ed0f5d2 ;  /* 0x3ed0f5d2ff157424 */ /* 0x000fca00078e00ff */
[----:B------:R-:W-:Y:S02]  /*4050*/  DMUL R16, R18, R16 ;  /* 0x0000001012107228 */ /* 0x000fe40000000000 */
        /* <DEDUP_REMOVED lines=23> */
[----:B------:R-:W-:Y:S01]  /*41d0*/  DMUL R22, R34, R34 ;  /* 0x0000002222167228 */ /* 0x000fe20000000000 */
[----:B------:R-:W-:Y:S02]  /*41e0*/  VIADD R29, R17, 0x100000 ;  /* 0x00100000111d7836 */ /* 0x000fe40000000000 */
[----:B------:R-:W-:-:S03]  /*41f0*/  IMAD.MOV.U32 R28, RZ, RZ, R16 ;  /* 0x000000ffff1c7224 */ /* 0x000fc600078e0010 */
[----:B------:R-:W-:Y:S01]  /*4200*/  DADD R20, R20, -UR18 ;  /* 0x8000001214147e29 */ /* 0x000fe20008000000 */
[----:B------:R-:W-:Y:S01]  /*4210*/  UMOV UR18, 0x80000000 ;  /* 0x8000000000127882 */ /* 0x000fe20000000000 */
[----:B------:R-:W-:Y:S01]  /*4220*/  DFMA R30, R34, R34, -R22 ;  /* 0x00000022221e722b */ /* 0x000fe20000000816 */
[----:B------:R-:W-:-:S07]  /*4230*/  UMOV UR19, 0x43300000 ;  /* 0x4330000000137882 */ /* 0x000fce0000000000 */
[C---:B------:R-:W-:Y:S02]  /*4240*/  DFMA R28, R34.reuse, R28, R30 ;  /* 0x0000001c221c722b */ /* 0x040fe4000000001e */
[----:B------:R-:W-:-:S08]  /*4250*/  DMUL R30, R34, R22 ;  /* 0x00000016221e7228 */ /* 0x000fd00000000000 */
[----:B------:R-:W-:-:S08]  /*4260*/  DFMA R32, R34, R22, -R30 ;  /* 0x000000162220722b */ /* 0x000fd0000000081e */
[----:B------:R-:W-:Y:S02]  /*4270*/  DFMA R32, R16, R22, R32 ;  /* 0x000000161020722b */ /* 0x000fe40000000020 */
[----:B------:R-:W-:-:S06]  /*4280*/  DADD R22, R18, R20 ;  /* 0x0000000012167229 */ /* 0x000fcc0000000014 */
[----:B------:R-:W-:Y:S02]  /*4290*/  DFMA R28, R34, R28, R32 ;  /* 0x0000001c221c722b */ /* 0x000fe40000000020 */
[----:B------:R-:W-:-:S08]  /*42a0*/  DADD R32, R18, -R22 ;  /* 0x0000000012207229 */ /* 0x000fd00000000816 */
[----:B------:R-:W-:Y:S02]  /*42b0*/  DADD R32, R20, R32 ;  /* 0x0000000014207229 */ /* 0x000fe40000000020 */
[----:B------:R-:W-:-:S08]  /*42c0*/  DMUL R20, R22, R30 ;  /* 0x0000001e16147228 */ /* 0x000fd00000000000 */
        /* <DEDUP_REMOVED lines=8> */
[----:B------:R-:W-:Y:S01]  /*4350*/  DADD R34, R22, R34 ;  /* 0x0000000016227229 */ /* 0x000fe20000000022 */
[C---:B------:R-:W-:Y:S02]  /*4360*/  VIADD R22, R38.reuse, 0xfffffc01 ;  /* 0xfffffc0126167836 */ /* 0x040fe40000000000 */
[----:B------:R-:W-:-:S05]  /*4370*/  @P1 VIADD R22, R38, 0xfffffc02 ;  /* 0xfffffc0226161836 */ /* 0x000fca0000000000 */
[----:B------:R-:W-:-:S08]  /*4380*/  DADD R20, R20, R34 ;  /* 0x0000000014147229 */ /* 0x000fd00000000022 */
[----:B------:R-:W-:Y:S01]  /*4390*/  DADD R28, R16, R20 ;  /* 0x00000000101c7229 */ /* 0x000fe20000000014 */
[----:B------:R-:W-:Y:S01]  /*43a0*/  LOP3.LUT R20, R22, 0x80000000, RZ, 0x3c, !PT ;  /* 0x8000000016147812 */ /* 0x000fe200078e3cff */
[----:B------:R-:W-:-:S06]  /*43b0*/  IMAD.MOV.U32 R21, RZ, RZ, 0x43300000 ;  /* 0x43300000ff157424 */ /* 0x000fcc00078e00ff */
[----:B------:R-:W-:Y:S02]  /*43c0*/  DADD R22, R18, R28 ;  /* 0x0000000012167229 */ /* 0x000fe4000000001c */
[----:B------:R-:W-:Y:S01]  /*43d0*/  DADD R20, R20, -UR18 ;  /* 0x8000001214147e29 */ /* 0x000fe20008000000 */
[----:B------:R-:W-:Y:S01]  /*43e0*/  UMOV UR18, 0xfefa39ef ;  /* 0xfefa39ef00127882 */ /* 0x000fe20000000000 */
[----:B------:R-:W-:-:S04]  /*43f0*/  UMOV UR19, 0x3fe62e42 ;  /* 0x3fe62e4200137882 */ /* 0x000fc80000000000 */
[--C-:B------:R-:W-:Y:S02]  /*4400*/  DADD R30, R18, -R22.reuse ;  /* 0x00000000121e7229 */ /* 0x100fe40000000816 */
[----:B------:R-:W-:-:S06]  /*4410*/  DFMA R16, R20, UR18, R22 ;  /* 0x0000001214107c2b */ /* 0x000fcc0008000016 */
[----:B------:R-:W-:Y:S02]  /*4420*/  DADD R30, R28, R30 ;  /* 0x000000001c1e7229 */ /* 0x000fe4000000001e */
[----:B------:R-:W-:Y:S01]  /*4430*/  DFMA R18, R20, -UR18, R16 ;  /* 0x8000001214127c2b */ /* 0x000fe20008000010 */
[----:B------:R-:W-:Y:S01]  /*4440*/  LOP3.LUT R29, R37, 0xff0fffff, RZ, 0xc0, !PT ;  /* 0xff0fffff251d7812 */ /* 0x000fe200078ec0ff */
[----:B------:R-:W-:-:S06]  /*4450*/  IMAD.MOV.U32 R28, RZ, RZ, R36 ;  /* 0x000000ffff1c7224 */ /* 0x000fcc00078e0024 */
[----:B------:R-:W-:-:S08]  /*4460*/  DADD R18, -R22, R18 ;  /* 0x0000000016127229 */ /* 0x000fd00000000112 */
[----:B------:R-:W-:-:S08]  /*4470*/  DADD R18, R30, -R18 ;  /* 0x000000001e127229 */ /* 0x000fd00000000812 */
[----:B------:R-:W-:Y:S01]  /*4480*/  DFMA R20, R20, UR20, R18 ;  /* 0x0000001414147c2b */ /* 0x000fe20008000012 */
[----:B------:R-:W-:-:S05]  /*4490*/  IMAD.SHL.U32 R18, R37, 0x2, RZ ;  /* 0x0000000225127824 */ /* 0x000fca00078e00ff */
        /* <DEDUP_REMOVED lines=66> */
.L_x_364:
[----:B------:R-:W-:Y:S01]  /*48c0*/  DFMA R28, R28, R22, R22 ;  /* 0x000000161c1c722b */ /* 0x000fe20000000016 */
[----:B------:R-:W-:Y:S01]  /*48d0*/  IMAD.MOV.U32 R16, RZ, RZ, R24 ;  /* 0x000000ffff107224 */ /* 0x000fe200078e0018 */
[----:B------:R-:W-:Y:S01]  /*48e0*/  DSETP.NEU.AND P0, PT, |R22|, +INF , PT ;  /* 0x7ff000001600742a */ /* 0x000fe20003f0d200 */
[----:B------:R-:W-:-:S07]  /*48f0*/  IMAD.MOV.U32 R17, RZ, RZ, 0x0 ;  /* 0x00000000ff117424 */ /* 0x000fce00078e00ff */
[----:B------:R-:W-:Y:S02]  /*4900*/  FSEL R18, R22, R28, !P0 ;  /* 0x0000001c16127208 */ /* 0x000fe40004000000 */
[----:B------:R-:W-:Y:S01]  /*4910*/  FSEL R19, R23, R29, !P0 ;  /* 0x0000001d17137208 */ /* 0x000fe20004000000 */
[----:B------:R-:W-:Y:S06]  /*4920*/  RET.REL.NODEC R16 `(_Z35Naive_Kriging_Kernel_SOA_Generate_APdS_iS_S_i14VariogramModelPA20480_dS2_) ;  /* 0xffffffb410b47950 */ /* 0x000fec0003c3ffff */
        .type           $_Z35Naive_Kriging_Kernel_SOA_Generate_APdS_iS_S_i14VariogramModelPA20480_dS2_$__internal_trig_reduction_slowpathd,@function
        .size           $_Z35Naive_Kriging_Kernel_SOA_Generate_APdS_iS_S_i14VariogramModelPA20480_dS2_$__internal_trig_reduction_slowpathd,(.L_x_685 - $_Z35Naive_Kriging_Kernel_SOA_Generate_APdS_iS_S_i14VariogramModelPA20480_dS2_$__internal_trig_reduction_slowpathd)
$_Z35Naive_Kriging_Kernel_SOA_Generate_APdS_iS_S_i14VariogramModelPA20480_dS2_$__internal_trig_reduction_slowpathd:
        /* <DEDUP_REMOVED lines=24> */
.L_x_369:
        /* <DEDUP_REMOVED lines=11> */
[----:B------:R-:W-:-:S03]  /*4b60*/  IADD3 R31, P0, PT, R33, R31, RZ ;  /* 0x0000001f211f7210 */ /* 0x000fc60007f1e0ff */
[----:B------:R-:W-:Y:S01]  /*4b70*/  IMAD R33, R20, 0x8, R1 ;  /* 0x0000000814217824 */ /* 0x000fe200078e0201 */
[----:B------:R-:W-:Y:S01]  /*4b80*/  IADD3 R31, P1, PT, R28, R31, RZ ;  /* 0x0000001f1c1f7210 */ /* 0x000fe20007f3e0ff */
[----:B------:R-:W-:-:S04]  /*4b90*/  IMAD.HI.U32 R28, R12, R21, RZ ;  /* 0x000000150c1c7227 */ /* 0x000fc800078e00ff */
[----:B------:R-:W-:Y:S01]  /*4ba0*/  IMAD.X R12, RZ, RZ, R28, P2 ;  /* 0x000000ffff0c7224 */ /* 0x000fe200010e061c */
[----:B------:R0:W-:Y:S01]  /*4bb0*/  STL.64 [R33], R30 ;  /* 0x0000001e21007387 */ /* 0x0001e20000100a00 */
[----:B------:R-:W-:-:S03]  /*4bc0*/  IMAD.HI.U32 R28, R13, R21, RZ ;  /* 0x000000150d1c7227 */ /* 0x000fc600078e00ff */
[----:B------:R-:W-:Y:S01]  /*4bd0*/  IADD3.X R12, P0, PT, R37, R12, RZ, P0, !PT ;  /* 0x0000000c250c7210 */ /* 0x000fe2000071e4ff */
[----:B------:R-:W-:Y:S02]  /*4be0*/  IMAD R13, R13, R21, RZ ;  /* 0x000000150d0d7224 */ /* 0x000fe400078e02ff */
[----:B------:R-:W-:-:S03]  /*4bf0*/  VIADD R20, R20, 0x1 ;  /* 0x0000000114147836 */ /* 0x000fc60000000000 */
[----:B------:R-:W-:Y:S01]  /*4c00*/  IADD3.X R13, P1, PT, R13, R12, RZ, P1, !PT ;  /* 0x0000000c0d0d7210 */ /* 0x000fe20000f3e4ff */
[----:B------:R-:W-:Y:S01]  /*4c10*/  IMAD.X R12, RZ, RZ, R28, P0 ;  /* 0x000000ffff0c7224 */ /* 0x000fe200000e061c */
[----:B------:R-:W-:-:S03]  /*4c20*/  ISETP.NE.AND P0, PT, R23, -0xf, PT ;  /* 0xfffffff11700780c */ /* 0x000fc60003f05270 */
[----:B0-----:R-:W-:Y:S02]  /*4c30*/  IMAD.X R31, RZ, RZ, R12, P1 ;  /* 0x000000ffff1f7224 */ /* 0x001fe400008e060c */
[----:B------:R-:W-:-:S08]  /*4c40*/  IMAD.MOV.U32 R30, RZ, RZ, R13 ;  /* 0x000000ffff1e7224 */ /* 0x000fd000078e000d */
[----:B------:R-:W-:Y:S05]  /*4c50*/  @P0 BRA `(.L_x_369) ;  /* 0xfffffffc00940947 */ /* 0x000fea000383ffff */
[----:B------:R-:W-:Y:S05]  /*4c60*/  BSYNC.RECONVERGENT B4 ;  /* 0x0000000000047941 */ /* 0x000fea0003800200 */
.L_x_368:
[----:B------:R-:W-:-:S07]  /*4c70*/  IMAD.MOV.U32 R29, RZ, RZ, R18 ;  /* 0x000000ffff1d7224 */ /* 0x000fce00078e0012 */
.L_x_367:
[----:B------:R-:W-:Y:S05]  /*4c80*/  BSYNC.RECONVERGENT B3 ;  /* 0x0000000000037941 */ /* 0x000fea0003800200 */
.L_x_366:
        /* <DEDUP_REMOVED lines=16> */
[-C--:B------:R-:W-:Y:S02]  /*4d90*/  @P0 SHF.R.U32.HI R18, RZ, R16.reuse, R19 ;  /* 0x00000010ff120219 */ /* 0x080fe40000011613 */
[----:B------:R-:W-:Y:S02]  /*4da0*/  @P0 LOP3.LUT R14, R20, R17, RZ, 0xfc, !PT ;  /* 0x00000011140e0212 */ /* 0x000fe400078efcff */
[-C--:B----4-:R-:W-:Y:S02]  /*4db0*/  @P0 SHF.L.U32 R19, R12, R37.reuse, RZ ;  /* 0x000000250c130219 */ /* 0x090fe400000006ff */
        /* <DEDUP_REMOVED lines=41> */
.L_x_371:
[----:B------:R-:W-:Y:S05]  /*5050*/  BSYNC.RECONVERGENT B3 ;  /* 0x0000000000037941 */ /* 0x000fea0003800200 */
.L_x_370:
[----:B------:R-:W-:-:S04]  /*5060*/  IMAD.WIDE.U32 R18, R21, 0x2168c235, RZ ;  /* 0x2168c23515127825 */ /* 0x000fc800078e00ff */
[----:B------:R-:W-:Y:S01]  /*5070*/  IMAD.MOV.U32 R14, RZ, RZ, R19 ;  /* 0x000000ffff0e7224 */ /* 0x000fe200078e0013 */
[----:B------:R-:W-:Y:S01]  /*5080*/  IADD3 RZ, P1, PT, R18, R18, RZ ;  /* 0x0000001212ff7210 */ /* 0x000fe20007f3e0ff */
[----:B------:R-:W-:Y:S02]  /*5090*/  IMAD.MOV.U32 R15, RZ, RZ, RZ ;  /* 0x000000ffff0f7224 */ /* 0x000fe400078e00ff */
        /* <DEDUP_REMOVED lines=19> */
[----:B------:R-:W-:-:S02]  /*51d0*/  SHF.R.U32.HI R17, RZ, 0x1e, R13 ;  /* 0x0000001eff117819 */ /* 0x000fc4000001160d */
[----:B------:R-:W-:Y:S01]  /*51e0*/  SHF.R.U64 R15, R15, 0xa, R18 ;  /* 0x0000000a0f0f7819 */ /* 0x000fe20000001212 */
[----:B------:R-:W-:Y:S01]  /*51f0*/  IMAD.SHL.U32 R13, R16, 0x100000, RZ ;  /* 0x00100000100d7824 */ /* 0x000fe200078e00ff */
[----:B------:R-:W-:Y:S02]  /*5200*/  LEA.HI R12, R12, R17, RZ, 0x1 ;  /* 0x000000110c0c7211 */ /* 0x000fe400078f08ff */
[----:B------:R-:W-:Y:S02]  /*5210*/  IADD3 R15, P2, PT, R15, 0x1, RZ ;  /* 0x000000010f0f7810 */ /* 0x000fe40007f5e0ff */
[----:B------:R-:W-:Y:S01]  /*5220*/  @!P0 LOP3.LUT R14, R14, 0x80000000, RZ, 0x3c, !PT ;  /* 0x800000000e0e8812 */ /* 0x000fe200078e3cff */
[----:B------:R-:W-:Y:S01]  /*5230*/  @P1 IMAD.MOV R12, RZ, RZ, -R12 ;  /* 0x000000ffff0c1224 */ /* 0x000fe200078e0a0c */
[----:B------:R-:W-:-:S04]  /*5240*/  LEA.HI.X R18, R18, RZ, RZ, 0x16, P2 ;  /* 0x000000ff12127211 */ /* 0x000fc800010fb4ff */
[--C-:B------:R-:W-:Y:S02]  /*5250*/  SHF.R.U64 R15, R15, 0x1, R18.reuse ;  /* 0x000000010f0f7819 */ /* 0x100fe40000001212 */
[----:B------:R-:W-:Y:S02]  /*5260*/  SHF.R.U32.HI R16, RZ, 0x1, R18 ;  /* 0x00000001ff107819 */ /* 0x000fe40000011612 */
[----:B------:R-:W-:-:S04]  /*5270*/  IADD3 R28, P2, P3, RZ, RZ, R15 ;  /* 0x000000ffff1c7210 */ /* 0x000fc80007b5e00f */
[----:B------:R-:W-:-:S04]  /*5280*/  IADD3.X R13, PT, PT, R13, 0x3fe00000, R16, P2, P3 ;  /* 0x3fe000000d0d7810 */ /* 0x000fc800017e6410 */
[----:B------:R-:W-:-:S07]  /*5290*/  LOP3.LUT R24, R13, R14, RZ, 0xfc, !PT ;  /* 0x0000000e0d187212 */ /* 0x000fce00078efcff */
.L_x_365:
[----:B------:R-:W-:Y:S02]  /*52a0*/  IMAD.MOV.U32 R23, RZ, RZ, 0x0 ;  /* 0x00000000ff177424 */ /* 0x000fe400078e00ff */
[----:B------:R-:W-:Y:S02]  /*52b0*/  IMAD.MOV.U32 R29, RZ, RZ, R24 ;  /* 0x000000ffff1d7224 */ /* 0x000fe400078e0018 */
[----:B------:R-:W-:Y:S05]  /*52c0*/  RET.REL.NODEC R22 `(_Z35Naive_Kriging_Kernel_SOA_Generate_APdS_iS_S_i14VariogramModelPA20480_dS2_) ;  /* 0xffffffac164c7950 */ /* 0x000fea0003c3ffff */
.L_x_372:
        /* <DEDUP_REMOVED lines=11> */
.L_x_685:


//--------------------- .text._Z36Tiled_Kriging_Kernel_AOAS_Generate_AP5Pointi14VariogramModelPA20480_dS3_ --------------------------
	.section	.text._Z36Tiled_Kriging_Kernel_AOAS_Generate_AP5Pointi14VariogramModelPA20480_dS3_,"ax",@progbits
	.align	128
        .global         _Z36Tiled_Kriging_Kernel_AOAS_Generate_AP5Pointi14VariogramModelPA20480_dS3_
        .type           _Z36Tiled_Kriging_Kernel_AOAS_Generate_AP5Pointi14VariogramModelPA20480_dS3_,@function
        .size           _Z36Tiled_Kriging_Kernel_AOAS_Generate_AP5Pointi14VariogramModelPA20480_dS3_,(.L_x_689 - _Z36Tiled_Kriging_Kernel_AOAS_Generate_AP5Pointi14VariogramModelPA20480_dS3_)
        .other          _Z36Tiled_Kriging_Kernel_AOAS_Generate_AP5Pointi14VariogramModelPA20480_dS3_,@"STO_CUDA_ENTRY STV_DEFAULT"
_Z36Tiled_Kriging_Kernel_AOAS_Generate_AP5Pointi14VariogramModelPA20480_dS3_:
.text._Z36Tiled_Kriging_Kernel_AOAS_Generate_AP5Pointi14VariogramModelPA20480_dS3_:
[----:B------:R-:W0:Y:S01]  /*0000*/  LDC R1, c[0x0][0x37c] ;  /* 0x0000df00ff017b82 */ /* 0x000e220000000800 */
[----:B------:R-:W1:Y:S07]  /*0010*/  S2R R8, SR_CTAID.X ;  /* 0x0000000000087919 */ /* 0x000e6e0000002500 */
[----:B------:R-:W2:Y:S01]  /*0020*/  LDC R7, c[0x0][0x388] ;  /* 0x0000e200ff077b82 */ /* 0x000ea20000000800 */
[----:B------:R-:W1:Y:S01]  /*0030*/  LDCU UR4, c[0x0][0x360] ;  /* 0x00006c00ff0477ac */ /* 0x000e620008000800 */
[----:B0-----:R-:W-:Y:S01]  /*0040*/  VIADD R1, R1, 0xffffffd8 ;  /* 0xffffffd801017836 */ /* 0x001fe20000000000 */
[----:B------:R-:W1:Y:S01]  /*0050*/  S2R R9, SR_TID.X ;  /* 0x0000000000097919 */ /* 0x000e620000002100 */
[----:B------:R-:W0:Y:S04]  /*0060*/  LDCU.64 UR8, c[0x0][0x358] ;  /* 0x00006b00ff0877ac */ /* 0x000e280008000a00 */
[----:B------:R-:W3:Y:S01]  /*0070*/  S2UR UR6, SR_CgaCtaId ;  /* 0x00000000000679c3 */ /* 0x000ee20000008800 */
[----:B--2---:R-:W-:-:S02]  /*0080*/  VIADD R0, R7, 0x3fe ;  /* 0x000003fe07007836 */ /* 0x004fc40000000000 */
[----:B------:R-:W-:Y:S02]  /*0090*/  VIADD R6, R7, 0xffffffff ;  /* 0xffffffff07067836 */ /* 0x000fe40000000000 */
[----:B-1----:R-:W-:Y:S01]  /*00a0*/  IMAD R8, R8, UR4, R9 ;  /* 0x0000000408087c24 */ /* 0x002fe2000f8e0209 */
[----:B------:R-:W-:Y:S02]  /*00b0*/  UMOV UR4, 0x400 ;  /* 0x0000040000047882 */ /* 0x000fe40000000000 */
[----:B------:R-:W-:Y:S02]  /*00c0*/  UIADD3 UR5, UPT, UPT, UR4, 0x2000, URZ ;  /* 0x0000200004057890 */ /* 0x000fe4000fffe0ff */
[----:B------:R-:W-:Y:S01]  /*00d0*/  ISETP.GE.AND P0, PT, R8, R7, PT ;  /* 0x000000070800720c */ /* 0x000fe20003f06270 */
[----:B---3--:R-:W-:Y:S01]  /*00e0*/  ULEA UR4, UR6, UR4, 0x18 ;  /* 0x0000000406047291 */ /* 0x008fe2000f8ec0ff */
[----:B------:R-:W-:Y:S01]  /*00f0*/  SHF.R.S32.HI R7, RZ, 0x1f, R6 ;  /* 0x0000001fff077819 */ /* 0x000fe20000011406 */
[----:B------:R-:W-:-:S10]  /*0100*/  ULEA UR5, UR6, UR5, 0x18 ;  /* 0x0000000506057291 */ /* 0x000fd4000f8ec0ff */
[----:B------:R-:W1:Y:S01]  /*0110*/  @!P0 LDC.64 R2, c[0x0][0x3b8] ;  /* 0x0000ee00ff028b82 */ /* 0x000e620000000a00 */
[----:B------:R-:W-:Y:S02]  /*0120*/  @!P0 IMAD.MOV.U32 R4, RZ, RZ, 0x0 ;  /* 0x00000000ff048424 */ /* 0x000fe400078e00ff */
[----:B------:R-:W-:Y:S02]  /*0130*/  @!P0 IMAD.MOV.U32 R5, RZ, RZ, 0x3ff00000 ;  /* 0x3ff00000ff058424 */ /* 0x000fe400078e00ff */
[----:B-1----:R-:W-:-:S04]  /*0140*/  @!P0 IMAD.WIDE R2, R8, 0x28000, R2 ;  /* 0x0002800008028825 */ /* 0x002fc800078e0202 */
[----:B------:R-:W-:-:S05]  /*0150*/  @!P0 IMAD.WIDE R2, R8, 0x8, R2 ;  /* 0x0000000808028825 */ /* 0x000fca00078e0202 */
[----:B0-----:R0:W-:Y:S01]  /*0160*/  @!P0 STG.E.64 desc[UR8][R2.64], R4 ;  /* 0x0000000402008986 */ /* 0x0011e2000c101b08 */
[----:B------:R-:W-:Y:S02]  /*0170*/  ISETP.GE.U32.AND P0, PT, R0, 0x7ff, PT ;  /* 0x000007ff0000780c */ /* 0x000fe40003f06070 */
[----:B------:R-:W-:Y:S02]  /*0180*/  LEA.HI R0, R7, R6, RZ, 0xa ;  /* 0x0000000607007211 */ /* 0x000fe400078f50ff */
[C---:B------:R-:W-:Y:S01]  /*0190*/  LEA R7, R9.reuse, UR4, 0x3 ;  /* 0x0000000409077c11 */ /* 0x040fe2000f8e18ff */
[----:B------:R-:W-:Y:S01]  /*01a0*/  UMOV UR4, URZ ;  /* 0x000000ff00047c82 */ /* 0x000fe20008000000 */
[----:B------:R-:W-:Y:S02]  /*01b0*/  LEA R6, R9, UR5, 0x3 ;  /* 0x0000000509067c11 */ /* 0x000fe4000f8e18ff */
[----:B0-----:R-:W-:-:S05]  /*01c0*/  SHF.R.S32.HI R5, RZ, 0xa, R0 ;  /* 0x0000000aff057819 */ /* 0x001fca0000011400 */
[----:B------:R-:W-:Y:S05]  /*01d0*/  @!P0 BRA `(.L_x_373) ;  /* 0x0000003400448947 */ /* 0x000fea0003800000 */
[----:B------:R-:W0:Y:S01]  /*01e0*/  LDC.64 R32, c[0x0][0x398] ;  /* 0x0000e600ff207b82 */ /* 0x000e220000000a00 */
[----:B------:R-:W0:Y:S01]  /*01f0*/  LDCU.64 UR6, c[0x0][0x3a0] ;  /* 0x00007400ff0677ac */ /* 0x000e220008000a00 */
[----:B------:R-:W-:Y:S01]  /*0200*/  SHF.R.S32.HI R4, RZ, 0x1f, R8 ;  /* 0x0000001fff047819 */ /* 0x000fe20000011408 */
[----:B------:R-:W-:Y:S01]  /*0210*/  IMAD.MOV.U32 R3, RZ, RZ, RZ ;  /* 0x000000ffff037224 */ /* 0x000fe200078e00ff */
[----:B------:R-:W-:Y:S01]  /*0220*/  VIMNMX.U32 R2, PT, PT, R5, 0x1, !PT ;  /* 0x0000000105027848 */ /* 0x000fe20007fe0000 */
[----:B------:R-:W-:-:S03]  /*0230*/  IMAD.MOV.U32 R0, RZ, RZ, RZ ;  /* 0x000000ffff007224 */ /* 0x000fc600078e00ff */
[----:B------:R-:W1:Y:S08]  /*0240*/  LDC.64 R30, c[0x0][0x380] ;  /* 0x0000e000ff1e7b82 */ /* 0x000e700000000a00 */
[----:B------:R-:W2:Y:S01]  /*0250*/  LDC.64 R28, c[0x0][0x3b0] ;  /* 0x0000ec00ff1c7b82 */ /* 0x000ea20000000a00 */
[----:B0-----:R-:W-:Y:S01]  /*0260*/  DADD R32, -R32, UR6 ;  /* 0x0000000620207e29 */ /* 0x001fe20008000100 */
[----:B-1----:R-:W-:-:S04]  /*0270*/  IMAD.WIDE R30, R8, 0x20, R30 ;  /* 0x00000020081e7825 */ /* 0x002fc800078e021e */
[----:B--2---:R-:W-:-:S07]  /*0280*/  IMAD.WIDE R28, R8, 0x8, R28 ;  /* 0x00000008081c7825 */ /* 0x004fce00078e021c */
.L_x_427:
[----:B------:R-:W0:Y:S01]  /*0290*/  LDCU.64 UR6, c[0x0][0x380] ;  /* 0x00007000ff0677ac */ /* 0x000e220008000a00 */
[C---:B------:R-:W-:Y:S01]  /*02a0*/  IMAD.SHL.U32 R24, R3.reuse, 0x400, RZ ;  /* 0x0000040003187824 */ /* 0x040fe200078e00ff */
[----:B------:R-:W-:Y:S01]  /*02b0*/  SHF.L.U64.HI R17, R3, 0xa, R0 ;  /* 0x0000000a03117819 */ /* 0x000fe20000010200 */
[----:B-1----:R-:W1:Y:S03]  /*02c0*/  LDCU UR5, c[0x0][0x388] ;  /* 0x00007100ff0577ac */ /* 0x002e660008000800 */
[----:B------:R-:W-:Y:S01]  /*02d0*/  LOP3.LUT R10, R24, R9, RZ, 0xfc, !PT ;  /* 0x00000009180a7212 */ /* 0x000fe200078efcff */
[----:B------:R-:W2:Y:S01]  /*02e0*/  LDCU UR16, c[0x0][0x3ac] ;  /* 0x00007580ff1077ac */ /* 0x000ea20008000800 */
[----:B------:R-:W3:Y:S01]  /*02f0*/  LDCU.64 UR10, c[0x0][0x398] ;  /* 0x00007300ff0a77ac */ /* 0x000ee20008000a00 */
[----:B------:R-:W4:Y:S01]  /*0300*/  LDCU.64 UR12, c[0x0][0x3a0] ;  /* 0x00007400ff0c77ac */ /* 0x000f220008000a00 */
[C---:B0-----:R-:W-:Y:S01]  /*0310*/  LEA R12, P0, R10.reuse, UR6, 0x5 ;  /* 0x000000060a0c7c11 */ /* 0x041fe2000f8028ff */
[----:B------:R-:W0:Y:S03]  /*0320*/  LDCU.64 UR14, c[0x4][0x8] ;  /* 0x01000100ff0e77ac */ /* 0x000e260008000a00 */
[----:B------:R-:W-:-:S06]  /*0330*/  LEA.HI.X R13, R10, UR7, R17, 0x5, P0 ;  /* 0x000000070a0d7c11 */ /* 0x000fcc00080f2c11 */
[----:B------:R-:W5:Y:S01]  /*0340*/  LDG.E.128 R12, desc[UR8][R12.64] ;  /* 0x000000080c0c7981 */ /* 0x000f62000c1e1d00 */
[----:B-1----:R-:W-:Y:S01]  /*0350*/  ISETP.GE.AND P0, PT, R8, UR5, PT ;  /* 0x0000000508007c0c */ /* 0x002fe2000bf06270 */
[----:B------:R-:W-:Y:S02]  /*0360*/  BSSY.RECONVERGENT B0, `(.L_x_374) ;  /* 0x0000331000007945 */ /* 0x000fe40003800200 */
[----:B-----5:R1:W-:Y:S04]  /*0370*/  STS.64 [R7], R12 ;  /* 0x0000000c07007388 */ /* 0x0203e80000000a00 */
[----:B------:R1:W-:Y:S01]  /*0380*/  STS.64 [R6], R14 ;  /* 0x0000000e06007388 */ /* 0x0003e20000000a00 */
[----:B------:R-:W-:Y:S06]  /*0390*/  BAR.SYNC.DEFER_BLOCKING 0x0 ;  /* 0x0000000000007b1d */ /* 0x000fec0000010000 */
[----:B0-234-:R-:W-:Y:S05]  /*03a0*/  @P0 BRA `(.L_x_375) ;  /* 0x0000003000b00947 */ /* 0x01dfea0003800000 */
[----:B------:R-:W0:Y:S01]  /*03b0*/  LDC.64 R26, c[0x0][0x3b0] ;  /* 0x0000ec00ff1a7b82 */ /* 0x000e220000000a00 */
[----:B------:R-:W-:Y:S01]  /*03c0*/  UMOV UR5, 0x400 ;  /* 0x0000040000057882 */ /* 0x000fe20000000000 */
[----:B------:R-:W-:Y:S01]  /*03d0*/  IMAD R41, R4, 0x28000, RZ ;  /* 0x0002800004297824 */ /* 0x000fe200078e02ff */
[----:B------:R-:W-:Y:S01]  /*03e0*/  UIADD3 UR6, UPT, UPT, UR5, 0x2000, URZ ;  /* 0x0000200005067890 */ /* 0x000fe2000fffe0ff */
[----:B------:R-:W-:Y:S01]  /*03f0*/  IADD3 R24, P0, PT, R8, -R24, RZ ;  /* 0x8000001808187210 */ /* 0x000fe20007f1e0ff */
[----:B-1----:R-:W-:Y:S02]  /*0400*/  IMAD R13, R0, 0xa000000, RZ ;  /* 0x0a000000000d7824 */ /* 0x002fe400078e02ff */
[----:B------:R-:W-:Y:S01]  /*0410*/  IMAD.WIDE.U32 R10, R3, 0xa000000, R28 ;  /* 0x0a000000030a7825 */ /* 0x000fe200078e001c */
[----:B------:R-:W1:Y:S03]  /*0420*/  S2UR UR7, SR_CgaCtaId ;  /* 0x00000000000779c3 */ /* 0x000e660000008800 */
[----:B------:R-:W-:-:S02]  /*0430*/  IMAD.IADD R11, R11, 0x1, R13 ;  /* 0x000000010b0b7824 */ /* 0x000fc400078e020d */
[----:B------:R-:W-:Y:S02]  /*0440*/  IMAD.MOV.U32 R25, RZ, RZ, 0x400 ;  /* 0x00000400ff197424 */ /* 0x000fe400078e00ff */
[----:B------:R-:W-:Y:S02]  /*0450*/  IMAD.X R38, R4, 0x1, ~R17, P0 ;  /* 0x0000000104267824 */ /* 0x000fe400000e0e11 */
[----:B0-----:R-:W-:-:S04]  /*0460*/  IMAD.WIDE.U32 R26, R8, 0x28000, R26 ;  /* 0x00028000081a7825 */ /* 0x001fc800078e001a */
[----:B------:R-:W-:Y:S01]  /*0470*/  IMAD.IADD R41, R27, 0x1, R41 ;  /* 0x000000011b297824 */ /* 0x000fe200078e0229 */
[C---:B------:R-:W-:Y:S01]  /*0480*/  LEA R26, P1, R3.reuse, R26, 0xd ;  /* 0x0000001a031a7211 */ /* 0x040fe200078268ff */
[----:B------:R-:W-:Y:S01]  /*0490*/  IMAD.MOV.U32 R27, RZ, RZ, RZ ;  /* 0x000000ffff1b7224 */ /* 0x000fe200078e00ff */
[----:B-1----:R-:W-:Y:S02]  /*04a0*/  ULEA UR5, UR7, UR5, 0x18 ;  /* 0x0000000507057291 */ /* 0x002fe4000f8ec0ff */
[----:B------:R-:W-:Y:S01]  /*04b0*/  LEA.HI.X R41, R3, R41, R0, 0xd, P1 ;  /* 0x0000002903297211 */ /* 0x000fe200008f6c00 */
[----:B------:R-:W-:-:S03]  /*04c0*/  ULEA UR6, UR7, UR6, 0x18 ;  /* 0x0000000607067291 */ /* 0x000fc6000f8ec0ff */
[----:B------:R-:W-:-:S03]  /*04d0*/  IMAD.U32 R39, RZ, RZ, UR5 ;  /* 0x00000005ff277e24 */ /* 0x000fc6000f8e00ff */
[----:B------:R-:W-:-:S07]  /*04e0*/  IMAD.U32 R40, RZ, RZ, UR6 ;  /* 0x00000006ff287e24 */ /* 0x000fce000f8e00ff */
.L_x_426:
[----:B------:R-:W2:Y:S01]  /*04f0*/  LDG.E.64 R12, desc[UR8][R30.64] ;  /* 0x000000081e0c7981 */ /* 0x000ea2000c1e1b00 */
[----:B------:R-:W-:Y:S01]  /*0500*/  BSSY.RECONVERGENT B1, `(.L_x_376) ;  /* 0x0000007000017945 */ /* 0x000fe20003800200 */
[----:B------:R-:W-:Y:S01]  /*0510*/  IMAD.MOV.U32 R49, RZ, RZ, 0x40000000 ;  /* 0x40000000ff317424 */ /* 0x000fe200078e00ff */
[----:B------:R-:W-:Y:S01]  /*0520*/  MOV R48, 0x570 ;  /* 0x0000057000307802 */ /* 0x000fe20000000f00 */
[----:B------:R-:W2:Y:S02]  /*0530*/  LDS.64 R14, [R39] ;  /* 0x00000000270e7984 */ /* 0x000ea40000000a00 */
[----:B--2---:R-:W-:-:S08]  /*0540*/  DADD R12, R12, -R14 ;  /* 0x000000000c0c7229 */ /* 0x004fd0000000080e */
[----:B------:R-:W-:-:S11]  /*0550*/  DADD R50, -RZ, |R12| ;  /* 0x00000000ff327229 */ /* 0x000fd6000000050c */
[----:B------:R-:W-:Y:S05]  /*0560*/  CALL.REL.NOINC `($_Z36Tiled_Kriging_Kernel_AOAS_Generate_AP5Pointi14VariogramModelPA20480_dS3_$__internal_accurate_pow) ;  /* 0x0000006c00907944 */ /* 0x000fea0003c00000 */
[----:B------:R-:W-:Y:S05]  /*0570*/  BSYNC.RECONVERGENT B1 ;  /* 0x0000000000017941 */ /* 0x000fea0003800200 */
.L_x_376:
[----:B------:R-:W2:Y:S01]  /*0580*/  LDG.E.64 R20, desc[UR8][R30.64+0x8] ;  /* 0x000008081e147981 */ /* 0x000ea2000c1e1b00 */
[C---:B------:R-:W-:Y:S01]  /*0590*/  DADD R18, R12.reuse, 2 ;  /* 0x400000000c127429 */ /* 0x040fe20000000000 */
[----:B------:R-:W-:Y:S01]  /*05a0*/  BSSY.RECONVERGENT B1, `(.L_x_377) ;  /* 0x0000012000017945 */ /* 0x000fe20003800200 */
[C---:B------:R-:W-:Y:S01]  /*05b0*/  DSETP.NEU.AND P1, PT, R12.reuse, RZ, PT ;  /* 0x000000ff0c00722a */ /* 0x040fe20003f2d000 */
[----:B------:R-:W2:Y:S01]  /*05c0*/  LDS.64 R14, [R40] ;  /* 0x00000000280e7984 */ /* 0x000ea20000000a00 */
[----:B------:R-:W-:-:S04]  /*05d0*/  DSETP.NEU.AND P0, PT, R12, 1, PT ;  /* 0x3ff000000c00742a */ /* 0x000fc80003f0d000 */
[----:B------:R-:W-:Y:S02]  /*05e0*/  FSEL R16, R16, RZ, P1 ;  /* 0x000000ff10107208 */ /* 0x000fe40000800000 */
[----:B------:R-:W-:Y:S01]  /*05f0*/  FSEL R17, R17, RZ, P1 ;  /* 0x000000ff11117208 */ /* 0x000fe20000800000 */
[----:B--2---:R-:W-:Y:S01]  /*0600*/  DADD R14, R20, -R14 ;  /* 0x00000000140e7229 */ /* 0x004fe2000000080e */
[----:B------:R-:W-:-:S04]  /*0610*/  LOP3.LUT R20, R19, 0x7ff00000, RZ, 0xc0, !PT ;  /* 0x7ff0000013147812 */ /* 0x000fc800078ec0ff */
[----:B------:R-:W-:-:S03]  /*0620*/  ISETP.NE.AND P2, PT, R20, 0x7ff00000, PT ;  /* 0x7ff000001400780c */ /* 0x000fc60003f45270 */
        /* <DEDUP_REMOVED lines=9> */
.L_x_378:
[----:B------:R-:W-:Y:S05]  /*06c0*/  BSYNC.RECONVERGENT B1 ;  /* 0x0000000000017941 */ /* 0x000fea0003800200 */
.L_x_377:
[----:B------:R-:W-:Y:S01]  /*06d0*/  BSSY.RECONVERGENT B1, `(.L_x_379) ;  /* 0x0000007000017945 */ /* 0x000fe20003800200 */
[----:B------:R-:W-:Y:S01]  /*06e0*/  FSEL R12, R16, RZ, P0 ;  /* 0x000000ff100c7208 */ /* 0x000fe20000000000 */
[----:B------:R-:W-:Y:S01]  /*06f0*/  IMAD.MOV.U32 R51, RZ, RZ, R19 ;  /* 0x000000ffff337224 */ /* 0x000fe200078e0013 */
[----:B------:R-:W-:Y:S01]  /*0700*/  FSEL R13, R17, 1.875, P0 ;  /* 0x3ff00000110d7808 */ /* 0x000fe20000000000 */
[----:B------:R-:W-:Y:S01]  /*0710*/  IMAD.MOV.U32 R49, RZ, RZ, 0x40000000 ;  /* 0x40000000ff317424 */ /* 0x000fe200078e00ff */
[----:B------:R-:W-:-:S07]  /*0720*/  MOV R48, 0x740 ;  /* 0x0000074000307802 */ /* 0x000fce0000000f00 */
[----:B------:R-:W-:Y:S05]  /*0730*/  CALL.REL.NOINC `($_Z36Tiled_Kriging_Kernel_AOAS_Generate_AP5Pointi14VariogramModelPA20480_dS3_$__internal_accurate_pow) ;  /* 0x0000006c001c7944 */ /* 0x000fea0003c00000 */
[----:B------:R-:W-:Y:S05]  /*0740*/  BSYNC.RECONVERGENT B1 ;  /* 0x0000000000017941 */ /* 0x000fea0003800200 */
.L_x_379:
        /* <DEDUP_REMOVED lines=15> */
.L_x_381:
[----:B------:R-:W-:Y:S05]  /*0840*/  BSYNC.RECONVERGENT B1 ;  /* 0x0000000000017941 */ /* 0x000fea0003800200 */
.L_x_380:
[----:B------:R-:W-:Y:S01]  /*0850*/  FSEL R14, R16, RZ, P0 ;  /* 0x000000ff100e7208 */ /* 0x000fe20000000000 */
[----:B------:R-:W-:Y:S01]  /*0860*/  BSSY.RECONVERGENT B1, `(.L_x_382) ;  /* 0x0000019000017945 */ /* 0x000fe20003800200 */
[----:B------:R-:W-:-:S06]  /*0870*/  FSEL R15, R17, 1.875, P0 ;  /* 0x3ff00000110f7808 */ /* 0x000fcc0000000000 */
[----:B------:R-:W-:Y:S01]  /*0880*/  DADD R12, R12, R14 ;  /* 0x000000000c0c7229 */ /* 0x000fe2000000000e */
[----:B------:R-:W-:Y:S02]  /*0890*/  IMAD.MOV.U32 R14, RZ, RZ, 0x0 ;  /* 0x00000000ff0e7424 */ /* 0x000fe400078e00ff */
[----:B------:R-:W-:-:S03]  /*08a0*/  IMAD.MOV.U32 R15, RZ, RZ, 0x3fd80000 ;  /* 0x3fd80000ff0f7424 */ /* 0x000fc600078e00ff */
        /* <DEDUP_REMOVED lines=19> */
[----:B------:R-:W-:Y:S05]  /*09e0*/  CALL.REL.NOINC `($__internal_9_$__cuda_sm20_dsqrt_rn_f64_mediumpath_v1) ;  /* 0x0000006400c87944 */ /* 0x000fea0003c00000 */
.L_x_383:
[----:B------:R-:W-:Y:S05]  /*09f0*/  BSYNC.RECONVERGENT B1 ;  /* 0x0000000000017941 */ /* 0x000fea0003800200 */
.L_x_382:
        /* <DEDUP_REMOVED lines=10> */
.L_x_640:
[----:B------:R-:W-:Y:S05]  /*0aa0*/  BRX R18 -0xab0                                                                                                                               (*"BRANCH_TARGETS .L_x_641,.L_x_642,.L_x_643,.L_x_386"*) ;  /* 0xfffffff412547949 */ /* 0x000fea000383ffff */
.L_x_643:
        /* <DEDUP_REMOVED lines=24> */
[----:B0-----:R-:W-:Y:S02]  /*0c30*/  IMAD.U32 R12, RZ, RZ, UR6 ;  /* 0x00000006ff0c7e24 */ /* 0x001fe4000f8e00ff */
[----:B------:R-:W-:-:S07]  /*0c40*/  IMAD.U32 R13, RZ, RZ, UR7 ;  /* 0x00000007ff0d7e24 */ /* 0x000fce000f8e00ff */
[----:B------:R-:W-:Y:S05]  /*0c50*/  CALL.REL.NOINC `($__internal_8_$__cuda_sm20_div_rn_f64_full) ;  /* 0x0000005c00b87944 */ /* 0x000fea0003c00000 */
.L_x_388:
[----:B------:R-:W-:Y:S05]  /*0c60*/  BSYNC.RECONVERGENT B3 ;  /* 0x0000000000037941 */ /* 0x000fea0003800200 */
.L_x_387:
[----:B------:R-:W-:Y:S01]  /*0c70*/  DADD R50, -RZ, |R12| ;  /* 0x00000000ff327229 */ /* 0x000fe2000000050c */
[----:B------:R-:W-:Y:S01]  /*0c80*/  BSSY.RECONVERGENT B2, `(.L_x_389) ;  /* 0x0000004000027945 */ /* 0x000fe20003800200 */
[----:B------:R-:W-:Y:S01]  /*0c90*/  IMAD.MOV.U32 R49, RZ, RZ, 0x40000000 ;  /* 0x40000000ff317424 */ /* 0x000fe200078e00ff */
[----:B------:R-:W-:-:S08]  /*0ca0*/  MOV R48, 0xcc0 ;  /* 0x00000cc000307802 */ /* 0x000fd00000000f00 */
[----:B------:R-:W-:Y:S05]  /*0cb0*/  CALL.REL.NOINC `($_Z36Tiled_Kriging_Kernel_AOAS_Generate_AP5Pointi14VariogramModelPA20480_dS3_$__internal_accurate_pow) ;  /* 0x0000006400bc7944 */ /* 0x000fea0003c00000 */
[----:B------:R-:W-:Y:S05]  /*0cc0*/  BSYNC.RECONVERGENT B2 ;  /* 0x0000000000027941 */ /* 0x000fea0003800200 */
.L_x_389:
        /* <DEDUP_REMOVED lines=14> */
.L_x_391:
[----:B------:R-:W-:Y:S05]  /*0db0*/  BSYNC.RECONVERGENT B2 ;  /* 0x0000000000027941 */ /* 0x000fea0003800200 */
.L_x_390:
[----:B------:R-:W-:Y:S01]  /*0dc0*/  DADD R16, -RZ, -R16 ;  /* 0x00000000ff107229 */ /* 0x000fe20000000910 */
[----:B------:R-:W-:Y:S01]  /*0dd0*/  UMOV UR6, 0xfefa39ef ;  /* 0xfefa39ef00067882 */ /* 0x000fe20000000000 */
[----:B------:R-:W-:Y:S01]  /*0de0*/  DSETP.NEU.AND P0, PT, R12, 1, PT ;  /* 0x3ff000000c00742a */ /* 0x000fe20003f0d000 */
[----:B------:R-:W-:Y:S01]  /*0df0*/  UMOV UR7, 0x3fe62e42 ;  /* 0x3fe62e4200077882 */ /* 0x000fe20000000000 */
[----:B------:R-:W-:Y:S01]  /*0e00*/  IMAD.MOV.U32 R12, RZ, RZ, 0x652b82fe ;  /* 0x652b82feff0c7424 */ /* 0x000fe200078e00ff */
[----:B------:R-:W-:Y:S01]  /*0e10*/  BSSY.RECONVERGENT B2, `(.L_x_392) ;  /* 0x0000039000027945 */ /* 0x000fe20003800200 */
[----:B------:R-:W-:-:S04]  /*0e20*/  IMAD.MOV.U32 R13, RZ, RZ, 0x3ff71547 ;  /* 0x3ff71547ff0d7424 */ /* 0x000fc800078e00ff */
[----:B------:R-:W-:Y:S02]  /*0e30*/  FSEL R14, R16, RZ, P0 ;  /* 0x000000ff100e7208 */ /* 0x000fe40000000000 */
        /* <DEDUP_REMOVED lines=54> */
.L_x_393:
[----:B------:R-:W-:Y:S05]  /*11a0*/  BSYNC.RECONVERGENT B2 ;  /* 0x0000000000027941 */ /* 0x000fea0003800200 */
.L_x_392:
[----:B------:R-:W-:Y:S01]  /*11b0*/  DMUL R14, R32, R16 ;  /* 0x00000010200e7228 */ /* 0x000fe20000000000 */
[----:B------:R-:W-:Y:S10]  /*11c0*/  BRA `(.L_x_386) ;  /* 0x0000002000d07947 */ /* 0x000ff40003800000 */
.L_x_641:
        /* <DEDUP_REMOVED lines=28> */
.L_x_395:
[----:B------:R-:W-:Y:S05]  /*1390*/  BSYNC.RECONVERGENT B3 ;  /* 0x0000000000037941 */ /* 0x000fea0003800200 */
.L_x_394:
[----:B------:R-:W-:Y:S01]  /*13a0*/  DADD R50, -RZ, |R12| ;  /* 0x00000000ff327229 */ /* 0x000fe2000000050c */
[----:B------:R-:W-:Y:S01]  /*13b0*/  BSSY.RECONVERGENT B2, `(.L_x_396) ;  /* 0x0000004000027945 */ /* 0x000fe20003800200 */
[----:B------:R-:W-:Y:S01]  /*13c0*/  IMAD.MOV.U32 R49, RZ, RZ, 0x40080000 ;  /* 0x40080000ff317424 */ /* 0x000fe200078e00ff */
[----:B------:R-:W-:-:S08]  /*13d0*/  MOV R48, 0x13f0 ;  /* 0x000013f000307802 */ /* 0x000fd00000000f00 */
[----:B------:R-:W-:Y:S05]  /*13e0*/  CALL.REL.NOINC `($_Z36Tiled_Kriging_Kernel_AOAS_Generate_AP5Pointi14VariogramModelPA20480_dS3_$__internal_accurate_pow) ;  /* 0x0000005c00f07944 */ /* 0x000fea0003c00000 */
[----:B------:R-:W-:Y:S05]  /*13f0*/  BSYNC.RECONVERGENT B2 ;  /* 0x0000000000027941 */ /* 0x000fea0003800200 */
.L_x_396:
        /* <DEDUP_REMOVED lines=19> */
.L_x_398:
[----:B------:R-:W-:Y:S05]  /*1530*/  BSYNC.RECONVERGENT B2 ;  /* 0x0000000000027941 */ /* 0x000fea0003800200 */
.L_x_397:
        /* <DEDUP_REMOVED lines=8> */
.L_x_642:
        /* <DEDUP_REMOVED lines=28> */
.L_x_400:
[----:B------:R-:W-:Y:S05]  /*1780*/  BSYNC.RECONVERGENT B3 ;  /* 0x0000000000037941 */ /* 0x000fea0003800200 */
.L_x_399:
        /* <DEDUP_REMOVED lines=58> */
.L_x_402:
[----:B------:R-:W-:Y:S05]  /*1b30*/  BSYNC.RECONVERGENT B2 ;  /* 0x0000000000027941 */ /* 0x000fea0003800200 */
.L_x_401:
[----:B------:R-:W-:Y:S01]  /*1b40*/  DMUL R14, R32, R16 ;  /* 0x00000010200e7228 */ /* 0x000fe20000000000 */
[----:B------:R-:W-:Y:S10]  /*1b50*/  BRA `(.L_x_386) ;  /* 0x00000018006c7947 */ /* 0x000ff40003800000 */
.L_x_385:
[----:B------:R-:W-:-:S05]  /*1b60*/  IMAD.MOV.U32 R19, RZ, RZ, -0x5 ;  /* 0xfffffffbff137424 */ /* 0x000fca00078e00ff */
[----:B------:R-:W-:-:S05]  /*1b70*/  VIADDMNMX.U32 R18, R18, R19, 0x3, PT ;  /* 0x0000000312127446 */ /* 0x000fca0003800013 */
[----:B------:R-:W-:-:S04]  /*1b80*/  IMAD.SHL.U32 R20, R18, 0x4, RZ ;  /* 0x0000000412147824 */ /* 0x000fc800078e00ff */
[----:B------:R-:W0:Y:S02]  /*1b90*/  LDC R18, c[0x2][R20+0x10] ;  /* 0x0080040014127b82 */ /* 0x000e240000000800 */
[----:B0-----:R-:W-:-:S04]  /*1ba0*/  SHF.R.S32.HI R19, RZ, 0x1f, R18 ;  /* 0x0000001fff137819 */ /* 0x001fc80000011412 */
.L_x_645:
[----:B------:R-:W-:Y:S05]  /*1bb0*/  BRX R18 -0x1bc0                                                                                                                              (*"BRANCH_TARGETS .L_x_646,.L_x_647,.L_x_648,.L_x_386"*) ;  /* 0xffffffe412107949 */ /* 0x000fea000383ffff */
.L_x_648:
        /* <DEDUP_REMOVED lines=28> */
[----:B------:R-:W-:Y:S02]  /*1d80*/  IMAD.MOV.U32 R14, RZ, RZ, R12 ;  /* 0x000000ffff0e7224 */ /* 0x000fe400078e000c */
[----:B------:R-:W-:-:S07]  /*1d90*/  IMAD.MOV.U32 R15, RZ, RZ, R13 ;  /* 0x000000ffff0f7224 */ /* 0x000fce00078e000d */
.L_x_404:
[----:B------:R-:W-:Y:S05]  /*1da0*/  BSYNC.RECONVERGENT B3 ;  /* 0x0000000000037941 */ /* 0x000fea0003800200 */
.L_x_403:
        /* <DEDUP_REMOVED lines=57> */
.L_x_406:
[----:B------:R-:W-:Y:S01]  /*2140*/  DADD R36, -|R14|, 1 ;  /* 0x3ff000000e247429 */ /* 0x000fe20000000300 */
[----:B------:R-:W-:Y:S01]  /*2150*/  IMAD.MOV.U32 R12, RZ, RZ, 0x66faac4b ;  /* 0x66faac4bff0c7424 */ /* 0x000fe200078e00ff */
[----:B------:R-:W-:Y:S01]  /*2160*/  UMOV UR6, 0x71155f70 ;  /* 0x71155f7000067882 */ /* 0x000fe20000000000 */
[----:B------:R-:W-:Y:S01]  /*2170*/  IMAD.MOV.U32 R13, RZ, RZ, 0x3ebac2fe ;  /* 0x3ebac2feff0d7424 */ /* 0x000fe200078e00ff */
[----:B------:R-:W-:Y:S01]  /*2180*/  UMOV UR7, 0x3ec715b3 ;  /* 0x3ec715b300077882 */ /* 0x000fe20000000000 */
[----:B------:R-:W-:Y:S02]  /*2190*/  IMAD.MOV.U32 R22, RZ, RZ, RZ ;  /* 0x000000ffff167224 */ /* 0x000fe400078e00ff */
[----:B------:R-:W-:Y:S02]  /*21a0*/  IMAD.MOV.U32 R20, RZ, RZ, RZ ;  /* 0x000000ffff147224 */ /* 0x000fe400078e00ff */
[----:B------:R-:W-:Y:S01]  /*21b0*/  DFMA R12, R36, UR6, -R12 ;  /* 0x00000006240c7c2b */ /* 0x000fe2000800080c */
[----:B------:R-:W-:Y:S01]  /*21c0*/  UMOV UR6, 0x8efcd9b8 ;  /* 0x8efcd9b800067882 */ /* 0x000fe20000000000 */
[----:B------:R-:W-:Y:S01]  /*21d0*/  UMOV UR7, 0x3ed9a9b8 ;  /* 0x3ed9a9b800077882 */ /* 0x000fe20000000000 */
[C---:B------:R-:W-:Y:S01]  /*21e0*/  VIADD R35, R37.reuse, 0xfff00000 ;  /* 0xfff0000025237836 */ /* 0x040fe20000000000 */
[----:B------:R-:W-:Y:S01]  /*21f0*/  ISETP.GE.AND P0, PT, R37, 0x1, PT ;  /* 0x000000012500780c */ /* 0x000fe20003f06270 */
[----:B------:R-:W-:-:S02]  /*2200*/  IMAD.MOV.U32 R34, RZ, RZ, R36 ;  /* 0x000000ffff227224 */ /* 0x000fc400078e0024 */
        /* <DEDUP_REMOVED lines=32> */
[----:B------:R-:W-:-:S05]  /*2410*/  DFMA R22, R22, R34, R12 ;  /* 0x000000221616722b */ /* 0x000fca000000000c */
[----:B------:R-:W-:Y:S01]  /*2420*/  DFMA R16, R36, R16, UR6 ;  /* 0x0000000624107e2b */ /* 0x000fe20008000010 */
[----:B------:R-:W-:Y:S01]  /*2430*/  UMOV UR6, 0x3333329c ;  /* 0x3333329c00067882 */ /* 0x000fe20000000000 */
[----:B------:R-:W-:-:S03]  /*2440*/  UMOV UR7, 0x3f933333 ;  /* 0x3f93333300077882 */ /* 0x000fc60000000000 */
[----:B------:R-:W-:-:S03]  /*2450*/  VIADD R23, R23, 0x100000 ;  /* 0x0010000017177836 */ /* 0x000fc60000000000 */
[----:B------:R-:W-:Y:S01]  /*2460*/  DFMA R16, R36, R16, UR6 ;  /* 0x0000000624107e2b */ /* 0x000fe20008000010 */
[----:B------:R-:W-:Y:S01]  /*2470*/  UMOV UR6, 0x55555555 ;  /* 0x5555555500067882 */ /* 0x000fe20000000000 */
[----:B------:R-:W-:-:S06]  /*2480*/  UMOV UR7, 0x3fb55555 ;  /* 0x3fb5555500077882 */ /* 0x000fcc0000000000 */
[----:B------:R-:W-:Y:S01]  /*2490*/  DFMA R12, R36, R16, UR6 ;  /* 0x00000006240c7e2b */ /* 0x000fe20008000010 */
[----:B------:R-:W-:Y:S01]  /*24a0*/  UMOV UR6, 0x33145c07 ;  /* 0x33145c0700067882 */ /* 0x000fe20000000000 */
[----:B------:R-:W-:Y:S01]  /*24b0*/  DMUL R16, RZ, |R14| ;  /* 0x4000000eff107228 */ /* 0x000fe20000000000 */
[----:B------:R-:W-:-:S05]  /*24c0*/  UMOV UR7, 0x3ca1a626 ;  /* 0x3ca1a62600077882 */ /* 0x000fca0000000000 */
        /* <DEDUP_REMOVED lines=15> */
.L_x_407:
[----:B------:R-:W-:Y:S05]  /*25c0*/  BSYNC.RECONVERGENT B2 ;  /* 0x0000000000027941 */ /* 0x000fea0003800200 */
.L_x_405:
[----:B------:R-:W-:Y:S01]  /*25d0*/  BSSY.RECONVERGENT B2, `(.L_x_408) ;  /* 0x0000004000027945 */ /* 0x000fe20003800200 */
[----:B------:R-:W-:Y:S01]  /*25e0*/  IMAD.MOV.U32 R49, RZ, RZ, 0x40000000 ;  /* 0x40000000ff317424 */ /* 0x000fe200078e00ff */
[----:B------:R-:W-:-:S07]  /*25f0*/  MOV R48, 0x2610 ;  /* 0x0000261000307802 */ /* 0x000fce0000000f00 */
[----:B------:R-:W-:Y:S05]  /*2600*/  CALL.REL.NOINC `($_Z36Tiled_Kriging_Kernel_AOAS_Generate_AP5Pointi14VariogramModelPA20480_dS3_$__internal_accurate_pow) ;  /* 0x0000004c00687944 */ /* 0x000fea0003c00000 */
[----:B------:R-:W-:Y:S05]  /*2610*/  BSYNC.RECONVERGENT B2 ;  /* 0x0000000000027941 */ /* 0x000fea0003800200 */
.L_x_408:
        /* <DEDUP_REMOVED lines=14> */
.L_x_410:
[----:B------:R-:W-:Y:S05]  /*2700*/  BSYNC.RECONVERGENT B2 ;  /* 0x0000000000027941 */ /* 0x000fea0003800200 */
.L_x_409:
        /* <DEDUP_REMOVED lines=22> */
[----:B------:R-:W-:-:S07]  /*2870*/  IMAD.MOV.U32 R17, RZ, RZ, R43 ;  /* 0x000000ffff117224 */ /* 0x000fce00078e002b */
[----:B------:R-:W-:Y:S05]  /*2880*/  CALL.REL.NOINC `($__internal_9_$__cuda_sm20_dsqrt_rn_f64_mediumpath_v1) ;  /* 0x0000004800207944 */ /* 0x000fea0003c00000 */
[----:B------:R-:W-:Y:S02]  /*2890*/  IMAD.MOV.U32 R36, RZ, RZ, R16 ;  /* 0x000000ffff247224 */ /* 0x000fe400078e0010 */
[----:B------:R-:W-:-:S07]  /*28a0*/  IMAD.MOV.U32 R37, RZ, RZ, R17 ;  /* 0x000000ffff257224 */ /* 0x000fce00078e0011 */
.L_x_412:
[----:B------:R-:W-:Y:S05]  /*28b0*/  BSYNC.RECONVERGENT B2 ;  /* 0x0000000000027941 */ /* 0x000fea0003800200 */
.L_x_411:
        /* <DEDUP_REMOVED lines=11> */
.L_x_646:
        /* <DEDUP_REMOVED lines=29> */
.L_x_414:
[----:B------:R-:W-:Y:S05]  /*2b40*/  BSYNC.RECONVERGENT B3 ;  /* 0x0000000000037941 */ /* 0x000fea0003800200 */
.L_x_413:
        /* <DEDUP_REMOVED lines=10> */
[----:B------:R-:W-:-:S08]  /*2bf0*/  UMOV UR7, 0x3ff921fb ;  /* 0x3ff921fb00077882 */ /* 0x000fd00000000000 */
        /* <DEDUP_REMOVED lines=13> */
[----:B------:R-:W-:Y:S05]  /*2cd0*/  CALL.REL.NOINC `($_Z36Tiled_Kriging_Kernel_AOAS_Generate_AP5Pointi14VariogramModelPA20480_dS3_$__internal_trig_reduction_slowpathd) ;  /* 0x0000005000707944 */ /* 0x000fea0003c00000 */
[----:B------:R-:W-:Y:S02]  /*2ce0*/  IMAD.MOV.U32 R46, RZ, RZ, R17 ;  /* 0x000000ffff2e7224 */ /* 0x000fe400078e0011 */
[----:B------:R-:W-:Y:S02]  /*2cf0*/  IMAD.MOV.U32 R44, RZ, RZ, R14 ;  /* 0x000000ffff2c7224 */ /* 0x000fe400078e000e */
[----:B------:R-:W-:-:S07]  /*2d00*/  IMAD.MOV.U32 R45, RZ, RZ, R15 ;  /* 0x000000ffff2d7224 */ /* 0x000fce00078e000f */
.L_x_416:
[----:B------:R-:W-:Y:S05]  /*2d10*/  BSYNC.RECONVERGENT B2 ;  /* 0x0000000000027941 */ /* 0x000fea0003800200 */
.L_x_415:
        /* <DEDUP_REMOVED lines=46> */
[----:B------:R-:W-:-:S07]  /*3000*/  IMAD.MOV.U32 R15, RZ, RZ, R17 ;  /* 0x000000ffff0f7224 */ /* 0x000fce00078e0011 */
[----:B------:R-:W-:Y:S05]  /*3010*/  CALL.REL.NOINC `($__internal_8_$__cuda_sm20_div_rn_f64_full) ;  /* 0x0000003800c87944 */ /* 0x000fea0003c00000 */
.L_x_418:
[----:B------:R-:W-:Y:S05]  /*3020*/  BSYNC.RECONVERGENT B3 ;  /* 0x0000000000037941 */ /* 0x000fea0003800200 */
.L_x_417:
[----:B------:R-:W-:-:S08]  /*3030*/  DADD R12, -R12, 1 ;  /* 0x3ff000000c0c7429 */ /* 0x000fd00000000100 */
[----:B------:R-:W-:Y:S01]  /*3040*/  DFMA R14, R32, R12, UR10 ;  /* 0x0000000a200e7e2b */ /* 0x000fe2000800000c */
[----:B------:R-:W-:Y:S10]  /*3050*/  BRA `(.L_x_386) ;  /* 0x00000004002c7947 */ /* 0x000ff40003800000 */
.L_x_647:
        /* <DEDUP_REMOVED lines=27> */
.L_x_420:
[----:B------:R-:W-:Y:S05]  /*3210*/  BSYNC.RECONVERGENT B3 ;  /* 0x0000000000037941 */ /* 0x000fea0003800200 */
.L_x_419:
[----:B------:R-:W-:Y:S01]  /*3220*/  DADD R50, -RZ, |R12| ;  /* 0x00000000ff327229 */ /* 0x000fe2000000050c */
[----:B------:R-:W-:Y:S01]  /*3230*/  BSSY.RECONVERGENT B2, `(.L_x_421) ;  /* 0x0000004000027945 */ /* 0x000fe20003800200 */
[----:B------:R-:W-:Y:S01]  /*3240*/  IMAD.MOV.U32 R49, RZ, RZ, 0x40000000 ;  /* 0x40000000ff317424 */ /* 0x000fe200078e00ff */
[----:B------:R-:W-:-:S08]  /*3250*/  MOV R48, 0x3270 ;  /* 0x0000327000307802 */ /* 0x000fd00000000f00 */
[----:B------:R-:W-:Y:S05]  /*3260*/  CALL.REL.NOINC `($_Z36Tiled_Kriging_Kernel_AOAS_Generate_AP5Pointi14VariogramModelPA20480_dS3_$__internal_accurate_pow) ;  /* 0x0000004000507944 */ /* 0x000fea0003c00000 */
[----:B------:R-:W-:Y:S05]  /*3270*/  BSYNC.RECONVERGENT B2 ;  /* 0x0000000000027941 */ /* 0x000fea0003800200 */
.L_x_421:
        /* <DEDUP_REMOVED lines=13> */
[----:B------:R-:W-:Y:S01]  /*3350*/  @!P1 IMAD.MOV.U32 R16, RZ, RZ, 0x0 ;  /* 0x00000000ff109424 */ /* 0x000fe200078e00ff */
[----:B------:R-:W-:-:S07]  /*3360*/  @!P1 MOV R17, 0x7ff00000 ;  /* 0x7ff0000000119802 */ /* 0x000fce0000000f00 */
.L_x_423:
[----:B------:R-:W-:Y:S05]  /*3370*/  BSYNC.RECONVERGENT B2 ;  /* 0x0000000000027941 */ /* 0x000fea0003800200 */
.L_x_422:
        /* <DEDUP_REMOVED lines=19> */
[----:B------:R-:W-:-:S07]  /*34b0*/  MOV R20, 0x34d0 ;  /* 0x000034d000147802 */ /* 0x000fce0000000f00 */
[----:B------:R-:W-:Y:S05]  /*34c0*/  CALL.REL.NOINC `($__internal_8_$__cuda_sm20_div_rn_f64_full) ;  /* 0x00000034009c7944 */ /* 0x000fea0003c00000 */
[----:B------:R-:W-:Y:S02]  /*34d0*/  IMAD.MOV.U32 R14, RZ, RZ, R12 ;  /* 0x000000ffff0e7224 */ /* 0x000fe400078e000c */
[----:B------:R-:W-:-:S07]  /*34e0*/  IMAD.MOV.U32 R15, RZ, RZ, R13 ;  /* 0x000000ffff0f7224 */ /* 0x000fce00078e000d */
.L_x_425:
[----:B------:R-:W-:Y:S05]  /*34f0*/  BSYNC.RECONVERGENT B3 ;  /* 0x0000000000037941 */ /* 0x000fea0003800200 */
.L_x_424:
[----:B------:R-:W-:-:S11]  /*3500*/  DFMA R14, R32, R14, UR10 ;  /* 0x0000000a200e7e2b */ /* 0x000fd6000800000e */
.L_x_386:
[----:B------:R-:W-:Y:S05]  /*3510*/  BSYNC.RECONVERGENT B1 ;  /* 0x0000000000017941 */ /* 0x000fea0003800200 */
.L_x_384:
[----:B------:R-:W-:Y:S01]  /*3520*/  IADD3 R12, P1, PT, R25, R24, RZ ;  /* 0x00000018190c7210 */ /* 0x000fe20007f3e0ff */
[----:B------:R-:W-:Y:S02]  /*3530*/  IMAD.MOV.U32 R13, RZ, RZ, R41 ;  /* 0x000000ffff0d7224 */ /* 0x000fe400078e0029 */
[----:B------:R-:W-:Y:S01]  /*3540*/  VIADD R40, R40, 0x8 ;  /* 0x0000000828287836 */ /* 0x000fe20000000000 */
[----:B------:R-:W-:Y:S01]  /*3550*/  ISETP.NE.U32.AND P0, PT, R12, 0x400, PT ;  /* 0x000004000c00780c */ /* 0x000fe20003f05070 */
[----:B------:R-:W-:Y:S02]  /*3560*/  IMAD.X R12, R27, 0x1, R38, P1 ;  /* 0x000000011b0c7824 */ /* 0x000fe400008e0626 */
[----:B------:R-:W-:-:S03]  /*3570*/  VIADD R39, R39, 0x8 ;  /* 0x0000000827277836 */ /* 0x000fc60000000000 */
[----:B------:R-:W-:Y:S01]  /*3580*/  ISETP.NE.AND.EX P0, PT, R12, RZ, PT, P0 ;  /* 0x000000ff0c00720c */ /* 0x000fe20003f05300 */
[----:B------:R-:W-:Y:S01]  /*3590*/  IMAD.MOV.U32 R12, RZ, RZ, R26 ;  /* 0x000000ffff0c7224 */ /* 0x000fe200078e001a */
[----:B------:R-:W-:-:S04]  /*35a0*/  IADD3 R26, P2, PT, R26, 0x8, RZ ;  /* 0x000000081a1a7810 */ /* 0x000fc80007f5e0ff */
[----:B------:R0:W-:Y:S01]  /*35b0*/  STG.E.64 desc[UR8][R12.64], R14 ;  /* 0x0000000e0c007986 */ /* 0x0001e2000c101b08 */
[----:B------:R-:W-:-:S06]  /*35c0*/  IMAD.X R41, RZ, RZ, R41, P2 ;  /* 0x000000ffff297224 */ /* 0x000fcc00010e0629 */
[----:B0-----:R-:W-:Y:S01]  /*35d0*/  @P0 IMAD.MOV.U32 R12, RZ, RZ, R10 ;  /* 0x000000ffff0c0224 */ /* 0x001fe200078e000a */
[----:B------:R-:W-:Y:S01]  /*35e0*/  IADD3 R10, P1, PT, R10, 0x28000, RZ ;  /* 0x000280000a0a7810 */ /* 0x000fe20007f3e0ff */
[----:B------:R-:W-:-:S04]  /*35f0*/  @P0 IMAD.MOV.U32 R13, RZ, RZ, R11 ;  /* 0x000000ffff0d0224 */ /* 0x000fc800078e000b */
[----:B------:R-:W-:Y:S01]  /*3600*/  IMAD.X R11, RZ, RZ, R11, P1 ;  /* 0x000000ffff0b7224 */ /* 0x000fe200008e060b */
[----:B------:R0:W-:Y:S01]  /*3610*/  @P0 STG.E.64 desc[UR8][R12.64], R14 ;  /* 0x0000000e0c000986 */ /* 0x0001e2000c101b08 */
[----:B------:R-:W-:-:S04]  /*3620*/  IADD3 R25, P0, PT, R25, -0x1, RZ ;  /* 0xffffffff19197810 */ /* 0x000fc80007f1e0ff */
[----:B------:R-:W-:Y:S02]  /*3630*/  IADD3.X R27, PT, PT, R27, -0x1, RZ, P0, !PT ;  /* 0xffffffff1b1b7810 */ /* 0x000fe400007fe4ff */
[----:B------:R-:W-:-:S04]  /*3640*/  ISETP.NE.U32.AND P0, PT, R25, RZ, PT ;  /* 0x000000ff1900720c */ /* 0x000fc80003f05070 */
[----:B------:R-:W-:-:S13]  /*3650*/  ISETP.NE.AND.EX P0, PT, R27, RZ, PT, P0 ;  /* 0x000000ff1b00720c */ /* 0x000fda0003f05300 */
[----:B0-----:R-:W-:Y:S05]  /*3660*/  @P0 BRA `(.L_x_426) ;  /* 0xffffffcc00a00947 */ /* 0x001fea000383ffff */
.L_x_375:
[----:B------:R-:W-:Y:S05]  /*3670*/  BSYNC.RECONVERGENT B0 ;  /* 0x0000000000007941 */ /* 0x000fea0003800200 */
.L_x_374:
[----:B------:R-:W-:Y:S01]  /*3680*/  BAR.SYNC.DEFER_BLOCKING 0x0 ;  /* 0x0000000000007b1d */ /* 0x000fe20000010000 */
[----:B------:R-:W-:Y:S02]  /*3690*/  IADD3 R3, P0, PT, R3, 0x1, RZ ;  /* 0x0000000103037810 */ /* 0x000fe40007f1e0ff */
[----:B------:R-:W-:-:S03]  /*36a0*/  SHF.R.S32.HI R11, RZ, 0x1f, R2 ;  /* 0x0000001fff0b7819 */ /* 0x000fc60000011402 */
[----:B------:R-:W-:Y:S01]  /*36b0*/  IMAD.X R0, RZ, RZ, R0, P0 ;  /* 0x000000ffff007224 */ /* 0x000fe200000e0600 */
[----:B------:R-:W-:-:S04]  /*36c0*/  ISETP.NE.U32.AND P0, PT, R3, R2, PT ;  /* 0x000000020300720c */ /* 0x000fc80003f05070 */
[----:B------:R-:W-:-:S13]  /*36d0*/  ISETP.NE.AND.EX P0, PT, R0, R11, PT, P0 ;  /* 0x0000000b0000720c */ /* 0x000fda0003f05300 */
[----:B------:R-:W-:Y:S05]  /*36e0*/  @P0 BRA `(.L_x_427) ;  /* 0xffffffc800e80947 */ /* 0x000fea000383ffff */
.L_x_373:
[----:B------:R-:W0:Y:S01]  /*36f0*/  LDCU UR5, c[0x0][0x388] ;  /* 0x00007100ff0577ac */ /* 0x000e220008000800 */
[----:B------:R-:W-:-:S05]  /*3700*/  IMAD.SHL.U32 R11, R5, 0x400, RZ ;  /* 0x00000400050b7824 */ /* 0x000fca00078e00ff */
[----:B0-----:R-:W-:-:S04]  /*3710*/  IADD3 R10, PT, PT, -R11, UR5, RZ ;  /* 0x000000050b0a7c10 */ /* 0x001fc8000fffe1ff */
[----:B------:R-:W-:-:S13]  /*3720*/  ISETP.GE.U32.AND P0, PT, R9, R10, PT ;  /* 0x0000000a0900720c */ /* 0x000fda0003f06070 */
[----:B------:R-:W-:Y:S05]  /*3730*/  @P0 EXIT ;  /* 0x000000000000094d */ /* 0x000fea0003800000 */
[----:B------:R-:W0:Y:S01]  /*3740*/  LDC.64 R24, c[0x0][0x380] ;  /* 0x0000e000ff187b82 */ /* 0x000e220000000a00 */
[----:B------:R-:W-:Y:S01]  /*3750*/  IMAD.IADD R3, R11, 0x1, R9 ;  /* 0x000000010b037824 */ /* 0x000fe200078e0209 */
[----:B------:R-:W2:Y:S01]  /*3760*/  LDCU UR16, c[0x0][0x3ac] ;  /* 0x00007580ff1077ac */ /* 0x000ea20008000800 */
[----:B------:R-:W3:Y:S01]  /*3770*/  LDCU.64 UR10, c[0x0][0x398] ;  /* 0x00007300ff0a77ac */ /* 0x000ee20008000a00 */
[----:B------:R-:W4:Y:S01]  /*3780*/  LDCU.64 UR12, c[0x0][0x3a0] ;  /* 0x00007400ff0c77ac */ /* 0x000f220008000a00 */
[----:B------:R-:W0:Y:S02]  /*3790*/  LDCU.64 UR14, c[0x4][0x8] ;  /* 0x01000100ff0e77ac */ /* 0x000e240008000a00 */
[----:B0-----:R-:W-:-:S05]  /*37a0*/  IMAD.WIDE.U32 R2, R3, 0x20, R24 ;  /* 0x0000002003027825 */ /* 0x001fca00078e0018 */
[----:B-1----:R-:W5:Y:S01]  /*37b0*/  LDG.E.128 R12, desc[UR8][R2.64] ;  /* 0x00000008020c7981 */ /* 0x002f62000c1e1d00 */
[----:B------:R-:W-:Y:S01]  /*37c0*/  ISETP.GE.AND P0, PT, R8, UR5, PT ;  /* 0x0000000508007c0c */ /* 0x000fe2000bf06270 */
[----:B------:R-:W-:Y:S02]  /*37d0*/  BSSY.RECONVERGENT B0, `(.L_x_428) ;  /* 0x0000334000007945 */ /* 0x000fe40003800200 */
[----:B-----5:R0:W-:Y:S04]  /*37e0*/  STS.64 [R7], R12 ;  /* 0x0000000c07007388 */ /* 0x0201e80000000a00 */
[----:B------:R0:W-:Y:S01]  /*37f0*/  STS.64 [R6], R14 ;  /* 0x0000000e06007388 */ /* 0x0001e20000000a00 */
[----:B------:R-:W-:Y:S06]  /*3800*/  BAR.SYNC.DEFER_BLOCKING 0x0 ;  /* 0x0000000000007b1d */ /* 0x000fec0000010000 */
[----:B--234-:R-:W-:Y:S05]  /*3810*/  @P0 BRA `(.L_x_429) ;  /* 0x0000003000bc0947 */ /* 0x01cfea0003800000 */
[----:B------:R-:W1:Y:S01]  /*3820*/  S2UR UR7, SR_CgaCtaId ;  /* 0x00000000000779c3 */ /* 0x000e620000008800 */
[----:B------:R-:W2:Y:S01]  /*3830*/  LDCU.64 UR18, c[0x0][0x3b0] ;  /* 0x00007600ff1277ac */ /* 0x000ea20008000a00 */
[C---:B------:R-:W-:Y:S01]  /*3840*/  IMAD.WIDE R2, R8.reuse, 0x8, RZ ;  /* 0x0000000808027825 */ /* 0x040fe200078e02ff */
[----:B0-----:R-:W-:Y:S01]  /*3850*/  SHF.R.S32.HI R7, RZ, 0x1f, R11 ;  /* 0x0000001fff077819 */ /* 0x001fe2000001140b */
[----:B------:R-:W0:Y:S02]  /*3860*/  LDCU.64 UR20, c[0x0][0x3a0] ;  /* 0x00007400ff1477ac */ /* 0x000e240008000a00 */
[C---:B------:R-:W-:Y:S01]  /*3870*/  IMAD.WIDE R4, R11.reuse, 0x8, RZ ;  /* 0x000000080b047825 */ /* 0x040fe200078e02ff */
[----:B------:R-:W-:Y:S01]  /*3880*/  IADD3 R0, P0, PT, R8, -R11, RZ ;  /* 0x8000000b08007210 */ /* 0x000fe20007f1e0ff */
[----:B------:R-:W0:Y:S01]  /*3890*/  LDC.64 R26, c[0x0][0x398] ;  /* 0x0000e600ff1a7b82 */ /* 0x000e220000000a00 */
[----:B------:R-:W-:Y:S01]  /*38a0*/  UMOV UR5, 0x400 ;  /* 0x0000040000057882 */ /* 0x000fe20000000000 */
[----:B------:R-:W-:Y:S01]  /*38b0*/  IMAD.WIDE R2, R11, 0x28000, R2 ;  /* 0x000280000b027825 */ /* 0x000fe200078e0202 */
[----:B------:R-:W-:Y:S01]  /*38c0*/  UIADD3 UR6, UPT, UPT, UR5, 0x2000, URZ ;  /* 0x0000200005067890 */ /* 0x000fe2000fffe0ff */
[----:B------:R-:W-:-:S02]  /*38d0*/  SHF.R.S32.HI R6, RZ, 0x1f, R10 ;  /* 0x0000001fff067819 */ /* 0x000fc4000001140a */
[----:B------:R-:W-:-:S04]  /*38e0*/  IMAD.WIDE R4, R8, 0x28000, R4 ;  /* 0x0002800008047825 */ /* 0x000fc800078e0204 */
[C---:B------:R-:W-:Y:S01]  /*38f0*/  IMAD.WIDE R24, R8.reuse, 0x20, R24 ;  /* 0x0000002008187825 */ /* 0x040fe200078e0218 */
[----:B------:R-:W-:Y:S02]  /*3900*/  LEA.HI.X.SX32 R8, R8, ~R7, 0x1, P0 ;  /* 0x8000000708087211 */ /* 0x000fe400000f0eff */
[----:B--2---:R-:W-:Y:S01]  /*3910*/  IADD3 R2, P0, PT, R2, UR18, RZ ;  /* 0x0000001202027c10 */ /* 0x004fe2000ff1e0ff */
[----:B------:R-:W-:Y:S01]  /*3920*/  IMAD.MOV.U32 R7, RZ, RZ, R10 ;  /* 0x000000ffff077224 */ /* 0x000fe200078e000a */
[----:B------:R-:W-:Y:S01]  /*3930*/  IADD3 R4, P1, PT, R4, UR18, RZ ;  /* 0x0000001204047c10 */ /* 0x000fe2000ff3e0ff */
[----:B-1----:R-:W-:Y:S01]  /*3940*/  ULEA UR5, UR7, UR5, 0x18 ;  /* 0x0000000507057291 */ /* 0x002fe2000f8ec0ff */
[----:B------:R-:W-:Y:S01]  /*3950*/  IADD3.X R3, PT, PT, R3, UR19, RZ, P0, !PT ;  /* 0x0000001303037c10 */ /* 0x000fe200087fe4ff */
[----:B------:R-:W-:Y:S01]  /*3960*/  ULEA UR6, UR7, UR6, 0x18 ;  /* 0x0000000607067291 */ /* 0x000fe2000f8ec0ff */
[----:B------:R-:W-:-:S03]  /*3970*/  IADD3.X R5, PT, PT, R5, UR19, RZ, P1, !PT ;  /* 0x0000001305057c10 */ /* 0x000fc60008ffe4ff */
[----:B------:R-:W-:Y:S01]  /*3980*/  IMAD.U32 R9, RZ, RZ, UR5 ;  /* 0x00000005ff097e24 */ /* 0x000fe2000f8e00ff */
[----:B0-----:R-:W-:Y:S01]  /*3990*/  DADD R26, -R26, UR20 ;  /* 0x000000141a1a7e29 */ /* 0x001fe20008000100 */
[----:B------:R-:W-:-:S10]  /*39a0*/  IMAD.U32 R10, RZ, RZ, UR6 ;  /* 0x00000006ff0a7e24 */ /* 0x000fd4000f8e00ff */
.L_x_480:
        /* <DEDUP_REMOVED lines=9> */
.L_x_430:
[----:B------:R-:W2:Y:S01]  /*3a40*/  LDG.E.64 R12, desc[UR8][R24.64+0x8] ;  /* 0x00000808180c7981 */ /* 0x000ea2000c1e1b00 */
[C---:B------:R-:W-:Y:S01]  /*3a50*/  DADD R18, R14.reuse, 2 ;  /* 0x400000000e127429 */ /* 0x040fe20000000000 */
[----:B------:R-:W-:Y:S01]  /*3a60*/  BSSY.RECONVERGENT B1, `(.L_x_431) ;  /* 0x0000012000017945 */ /* 0x000fe20003800200 */
[C---:B------:R-:W-:Y:S01]  /*3a70*/  DSETP.NEU.AND P1, PT, R14.reuse, RZ, PT ;  /* 0x000000ff0e00722a */ /* 0x040fe20003f2d000 */
[----:B------:R-:W2:Y:S01]  /*3a80*/  LDS.64 R20, [R10] ;  /* 0x000000000a147984 */ /* 0x000ea20000000a00 */
        /* <DEDUP_REMOVED lines=15> */
.L_x_432:
[----:B------:R-:W-:Y:S05]  /*3b80*/  BSYNC.RECONVERGENT B1 ;  /* 0x0000000000017941 */ /* 0x000fea0003800200 */
.L_x_431:
        /* <DEDUP_REMOVED lines=8> */
.L_x_433:
        /* <DEDUP_REMOVED lines=15> */
.L_x_435:
[----:B------:R-:W-:Y:S05]  /*3d00*/  BSYNC.RECONVERGENT B1 ;  /* 0x0000000000017941 */ /* 0x000fea0003800200 */
.L_x_434:
        /* <DEDUP_REMOVED lines=26> */
.L_x_437:
[----:B------:R-:W-:Y:S05]  /*3eb0*/  BSYNC.RECONVERGENT B1 ;  /* 0x0000000000017941 */ /* 0x000fea0003800200 */
.L_x_436:
        /* <DEDUP_REMOVED lines=10> */
.L_x_650:
[----:B------:R-:W-:Y:S05]  /*3f60*/  BRX R18 -0x3f70                                                                                                                              (*"BRANCH_TARGETS .L_x_651,.L_x_652,.L_x_653,.L_x_440"*) ;  /* 0xffffffc012247949 */ /* 0x000fea000383ffff */
.L_x_653:
        /* <DEDUP_REMOVED lines=27> */
.L_x_442:
[----:B------:R-:W-:Y:S05]  /*4120*/  BSYNC.RECONVERGENT B3 ;  /* 0x0000000000037941 */ /* 0x000fea0003800200 */
.L_x_441:
[----:B------:R-:W-:Y:S01]  /*4130*/  DADD R50, -RZ, |R12| ;  /* 0x00000000ff327229 */ /* 0x000fe2000000050c */
[----:B------:R-:W-:Y:S01]  /*4140*/  BSSY.RECONVERGENT B2, `(.L_x_443) ;  /* 0x0000004000027945 */ /* 0x000fe20003800200 */
[----:B------:R-:W-:Y:S01]  /*4150*/  IMAD.MOV.U32 R49, RZ, RZ, 0x40000000 ;  /* 0x40000000ff317424 */ /* 0x000fe200078e00ff */
[----:B------:R-:W-:-:S08]  /*4160*/  MOV R48, 0x4180 ;  /* 0x0000418000307802 */ /* 0x000fd00000000f00 */
[----:B------:R-:W-:Y:S05]  /*4170*/  CALL.REL.NOINC `($_Z36Tiled_Kriging_Kernel_AOAS_Generate_AP5Pointi14VariogramModelPA20480_dS3_$__internal_accurate_pow) ;  /* 0x00000030008c7944 */ /* 0x000fea0003c00000 */
[----:B------:R-:W-:Y:S05]  /*4180*/  BSYNC.RECONVERGENT B2 ;  /* 0x0000000000027941 */ /* 0x000fea0003800200 */
.L_x_443:
        /* <DEDUP_REMOVED lines=14> */
.L_x_445:
[----:B------:R-:W-:Y:S05]  /*4270*/  BSYNC.RECONVERGENT B2 ;  /* 0x0000000000027941 */ /* 0x000fea0003800200 */
.L_x_444:
        /* <DEDUP_REMOVED lines=63> */
.L_x_447:
[----:B------:R-:W-:Y:S05]  /*4670*/  BSYNC.RECONVERGENT B2 ;  /* 0x0000000000027941 */ /* 0x000fea0003800200 */
.L_x_446:
[----:B------:R-:W-:Y:S01]  /*4680*/  DMUL R12, R26, R16 ;  /* 0x000000101a0c7228 */ /* 0x000fe20000000000 */
[----:B------:R-:W-:Y:S10]  /*4690*/  BRA `(.L_x_440) ;  /* 0x0000002000d47947 */ /* 0x000ff40003800000 */
.L_x_651:
        /* <DEDUP_REMOVED lines=28> */
.L_x_449:
[----:B------:R-:W-:Y:S05]  /*4860*/  BSYNC.RECONVERGENT B3 ;  /* 0x0000000000037941 */ /* 0x000fea0003800200 */
.L_x_448:
[----:B------:R-:W-:Y:S01]  /*4870*/  DADD R50, -RZ, |R12| ;  /* 0x00000000ff327229 */ /* 0x000fe2000000050c */
[----:B------:R-:W-:Y:S01]  /*4880*/  BSSY.RECONVERGENT B2, `(.L_x_450) ;  /* 0x0000004000027945 */ /* 0x000fe20003800200 */
[----:B------:R-:W-:Y:S01]  /*4890*/  IMAD.MOV.U32 R49, RZ, RZ, 0x40080000 ;  /* 0x40080000ff317424 */ /* 0x000fe200078e00ff */
[----:B------:R-:W-:-:S08]  /*48a0*/  MOV R48, 0x48c0 ;  /* 0x000048c000307802 */ /* 0x000fd00000000f00 */
[----:B------:R-:W-:Y:S05]  /*48b0*/  CALL.REL.NOINC `($_Z36Tiled_Kriging_Kernel_AOAS_Generate_AP5Pointi14VariogramModelPA20480_dS3_$__internal_accurate_pow) ;  /* 0x0000002800bc7944 */ /* 0x000fea0003c00000 */
[----:B------:R-:W-:Y:S05]  /*48c0*/  BSYNC.RECONVERGENT B2 ;  /* 0x0000000000027941 */ /* 0x000fea0003800200 */
.L_x_450:
        /* <DEDUP_REMOVED lines=16> */
[----:B------:R-:W-:Y:S01]  /*49d0*/  @!P1 MOV R11, 0xfff00000 ;  /* 0xfff00000000b9802 */ /* 0x000fe20000000f00 */
[----:B------:R-:W-:-:S03]  /*49e0*/  @!P1 IMAD.MOV.U32 R14, RZ, RZ, RZ ;  /* 0x000000ffff0e9224 */ /* 0x000fc600078e00ff */
[----:B------:R-:W-:-:S07]  /*49f0*/  @!P1 SEL R15, R11, 0x7ff00000, !P0 ;  /* 0x7ff000000b0f9807 */ /* 0x000fce0004000000 */
.L_x_452:
[----:B------:R-:W-:Y:S05]  /*4a00*/  BSYNC.RECONVERGENT B2 ;  /* 0x0000000000027941 */ /* 0x000fea0003800200 */
.L_x_451:
        /* <DEDUP_REMOVED lines=8> */
.L_x_652:
        /* <DEDUP_REMOVED lines=28> */
.L_x_454:
[----:B------:R-:W-:Y:S05]  /*4c50*/  BSYNC.RECONVERGENT B3 ;  /* 0x0000000000037941 */ /* 0x000fea0003800200 */
.L_x_453:
        /* <DEDUP_REMOVED lines=59> */
.L_x_456:
[----:B------:R-:W-:Y:S05]  /*5010*/  BSYNC.RECONVERGENT B2 ;  /* 0x0000000000027941 */ /* 0x000fea0003800200 */
.L_x_455:
[----:B------:R-:W-:Y:S01]  /*5020*/  DMUL R12, R26, R16 ;  /* 0x000000101a0c7228 */ /* 0x000fe20000000000 */
[----:B------:R-:W-:Y:S10]  /*5030*/  BRA `(.L_x_440) ;  /* 0x00000018006c7947 */ /* 0x000ff40003800000 */
.L_x_439:
[----:B------:R-:W-:-:S05]  /*5040*/  IMAD.MOV.U32 R18, RZ, RZ, -0x5 ;  /* 0xfffffffbff127424 */ /* 0x000fca00078e00ff */
[----:B------:R-:W-:-:S05]  /*5050*/  VIADDMNMX.U32 R18, R11, R18, 0x3, PT ;  /* 0x000000030b127446 */ /* 0x000fca0003800012 */
[----:B------:R-:W-:-:S04]  /*5060*/  IMAD.SHL.U32 R11, R18, 0x4, RZ ;  /* 0x00000004120b7824 */ /* 0x000fc800078e00ff */
[----:B------:R-:W0:Y:S02]  /*5070*/  LDC R18, c[0x2][R11+0x30] ;  /* 0x00800c000b127b82 */ /* 0x000e240000000800 */
[----:B0-----:R-:W-:-:S04]  /*5080*/  SHF.R.S32.HI R19, RZ, 0x1f, R18 ;  /* 0x0000001fff137819 */ /* 0x001fc80000011412 */
.L_x_655:
[----:B------:R-:W-:Y:S05]  /*5090*/  BRX R18 -0x50a0                                                                                                                              (*"BRANCH_TARGETS .L_x_656,.L_x_657,.L_x_658,.L_x_440"*) ;  /* 0xffffffac12d87949 */ /* 0x000fea000383ffff */
.L_x_658:
        /* <DEDUP_REMOVED lines=30> */
.L_x_458:
[----:B------:R-:W-:Y:S05]  /*5280*/  BSYNC.RECONVERGENT B3 ;  /* 0x0000000000037941 */ /* 0x000fea0003800200 */
.L_x_457:
        /* <DEDUP_REMOVED lines=16> */
[----:B------:R-:W-:Y:S02]  /*5390*/  @P0 IMAD.MOV.U32 R18, RZ, RZ, 0x33145c07 ;  /* 0x33145c07ff120424 */ /* 0x000fe400078e00ff */
[----:B------:R-:W-:-:S03]  /*53a0*/  @P0 IMAD.MOV.U32 R19, RZ, RZ, 0x3c91a626 ;  /* 0x3c91a626ff130424 */ /* 0x000fc600078e00ff */
        /* <DEDUP_REMOVED lines=33> */
[----:B------:R-:W-:-:S08]  /*55c0*/  DFMA R16, R16, |R14|, |R14| ;  /* 0x4000000e1010722b */ /* 0x000fd0000000040e */
[C---:B------:R-:W-:Y:S02]  /*55d0*/  @!P0 DADD R12, R16.reuse, R12 ;  /* 0x00000000100c8229 */ /* 0x040fe4000000000c */
[----:B------:R-:W-:-:S06]  /*55e0*/  @P0 DADD R16, R16, -R18 ;  /* 0x0000000010100229 */ /* 0x000fcc0000000812 */
[----:B------:R-:W-:Y:S02]  /*55f0*/  @!P0 DADD R12, R12, UR6 ;  /* 0x000000060c0c8e29 */ /* 0x000fe40008000000 */
[----:B------:R-:W-:Y:S01]  /*5600*/  @P0 DADD R12, -R16, UR6 ;  /* 0x00000006100c0e29 */ /* 0x000fe20008000100 */
[----:B------:R-:W-:Y:S10]  /*5610*/  BRA `(.L_x_461) ;  /* 0x0000000400207947 */ /* 0x000ff40003800000 */
.L_x_460:
        /* <DEDUP_REMOVED lines=72> */
.L_x_461:
[----:B------:R-:W-:Y:S05]  /*5aa0*/  BSYNC.RECONVERGENT B2 ;  /* 0x0000000000027941 */ /* 0x000fea0003800200 */
.L_x_459:
[----:B------:R-:W-:Y:S01]  /*5ab0*/  BSSY.RECONVERGENT B2, `(.L_x_462) ;  /* 0x0000004000027945 */ /* 0x000fe20003800200 */
[----:B------:R-:W-:Y:S01]  /*5ac0*/  IMAD.MOV.U32 R49, RZ, RZ, 0x40000000 ;  /* 0x40000000ff317424 */ /* 0x000fe200078e00ff */
[----:B------:R-:W-:-:S07]  /*5ad0*/  MOV R48, 0x5af0 ;  /* 0x00005af000307802 */ /* 0x000fce0000000f00 */
[----:B------:R-:W-:Y:S05]  /*5ae0*/  CALL.REL.NOINC `($_Z36Tiled_Kriging_Kernel_AOAS_Generate_AP5Pointi14VariogramModelPA20480_dS3_$__internal_accurate_pow) ;  /* 0x0000001800307944 */ /* 0x000fea0003c00000 */
[----:B------:R-:W-:Y:S05]  /*5af0*/  BSYNC.RECONVERGENT B2 ;  /* 0x0000000000027941 */ /* 0x000fea0003800200 */
.L_x_462:
        /* <DEDUP_REMOVED lines=14> */
.L_x_464:
[----:B------:R-:W-:Y:S05]  /*5be0*/  BSYNC.RECONVERGENT B2 ;  /* 0x0000000000027941 */ /* 0x000fea0003800200 */
.L_x_463:
        /* <DEDUP_REMOVED lines=25> */
.L_x_466:
[----:B------:R-:W-:Y:S05]  /*5d80*/  BSYNC.RECONVERGENT B2 ;  /* 0x0000000000027941 */ /* 0x000fea0003800200 */
.L_x_465:
[----:B------:R-:W-:Y:S01]  /*5d90*/  IMAD.MOV.U32 R18, RZ, RZ, 0x6dc9c883 ;  /* 0x6dc9c883ff127424 */ /* 0x000fe200078e00ff */
[----:B------:R-:W-:Y:S01]  /*5da0*/  UMOV UR6, 0x6dc9c883 ;  /* 0x6dc9c88300067882 */ /* 0x000fe20000000000 */
[----:B------:R-:W-:Y:S01]  /*5db0*/  IMAD.MOV.U32 R19, RZ, RZ, 0x3fe45f30 ;  /* 0x3fe45f30ff137424 */ /* 0x000fe200078e00ff */
[----:B------:R-:W-:Y:S01]  /*5dc0*/  UMOV UR7, 0x3fe45f30 ;  /* 0x3fe45f3000077882 */ /* 0x000fe20000000000 */
[----:B------:R-:W-:Y:S01]  /*5dd0*/  FSEL R16, R16, RZ, P0 ;  /* 0x000000ff10107208 */ /* 0x000fe20000000000 */
[----:B------:R-:W-:Y:S01]  /*5de0*/  DMUL R14, R14, UR6 ;  /* 0x000000060e0e7c28 */ /* 0x000fe20008000000 */
[----:B------:R-:W-:Y:S02]  /*5df0*/  FSEL R17, R17, RZ, P0 ;  /* 0x000000ff11117208 */ /* 0x000fe40000000000 */
[----:B------:R-:W-:-:S08]  /*5e00*/  DFMA R12, R12, -R18, 1 ;  /* 0x3ff000000c0c742b */ /* 0x000fd00000000812 */
[----:B------:R-:W-:-:S08]  /*5e10*/  DFMA R12, R14, R16, R12 ;  /* 0x000000100e0c722b */ /* 0x000fd0000000000c */
[----:B------:R-:W-:Y:S01]  /*5e20*/  DFMA R12, R26, R12, UR10 ;  /* 0x0000000a1a0c7e2b */ /* 0x000fe2000800000c */
[----:B------:R-:W-:Y:S10]  /*5e30*/  BRA `(.L_x_440) ;  /* 0x0000000800ec7947 */ /* 0x000ff40003800000 */
.L_x_656:
        /* <DEDUP_REMOVED lines=29> */
.L_x_468:
[----:B------:R-:W-:Y:S05]  /*6010*/  BSYNC.RECONVERGENT B3 ;  /* 0x0000000000037941 */ /* 0x000fea0003800200 */
.L_x_467:
        /* <DEDUP_REMOVED lines=21> */
[----:B------:R-:W-:Y:S01]  /*6170*/  MOV R14, R28 ;  /* 0x0000001c000e7202 */ /* 0x000fe20000000f00 */
[----:B------:R-:W-:Y:S01]  /*6180*/  IMAD.MOV.U32 R23, RZ, RZ, R29 ;  /* 0x000000ffff177224 */ /* 0x000fe200078e001d */
[----:B------:R-:W-:-:S07]  /*6190*/  MOV R34, 0x61b0 ;  /* 0x000061b000227802 */ /* 0x000fce0000000f00 */
[----:B------:R-:W-:Y:S05]  /*61a0*/  CALL.REL.NOINC `($_Z36Tiled_Kriging_Kernel_AOAS_Generate_AP5Pointi14VariogramModelPA20480_dS3_$__internal_trig_reduction_slowpathd) ;  /* 0x0000001c003c7944 */ /* 0x000fea0003c00000 */
[----:B------:R-:W-:Y:S02]  /*61b0*/  IMAD.MOV.U32 R11, RZ, RZ, R17 ;  /* 0x000000ffff0b7224 */ /* 0x000fe400078e0011 */
[----:B------:R-:W-:Y:S02]  /*61c0*/  IMAD.MOV.U32 R30, RZ, RZ, R14 ;  /* 0x000000ffff1e7224 */ /* 0x000fe400078e000e */
[----:B------:R-:W-:-:S07]  /*61d0*/  IMAD.MOV.U32 R31, RZ, RZ, R15 ;  /* 0x000000ffff1f7224 */ /* 0x000fce00078e000f */
.L_x_470:
[----:B------:R-:W-:Y:S05]  /*61e0*/  BSYNC.RECONVERGENT B2 ;  /* 0x0000000000027941 */ /* 0x000fea0003800200 */
.L_x_469:
        /* <DEDUP_REMOVED lines=18> */
[----:B------:R-:W-:-:S06]  /*6310*/  IMAD.MOV.U32 R14, RZ, RZ, 0x1 ;  /* 0x00000001ff0e7424 */ /* 0x000fcc00078e00ff */
        /* <DEDUP_REMOVED lines=29> */
[----:B------:R-:W-:Y:S05]  /*64f0*/  CALL.REL.NOINC `($__internal_8_$__cuda_sm20_div_rn_f64_full) ;  /* 0x0000000400907944 */ /* 0x000fea0003c00000 */
.L_x_472:
[----:B------:R-:W-:Y:S05]  /*6500*/  BSYNC.RECONVERGENT B3 ;  /* 0x0000000000037941 */ /* 0x000fea0003800200 */
.L_x_471:
[----:B------:R-:W-:-:S08]  /*6510*/  DADD R12, -R12, 1 ;  /* 0x3ff000000c0c7429 */ /* 0x000fd00000000100 */
[----:B------:R-:W-:Y:S01]  /*6520*/  DFMA R12, R26, R12, UR10 ;  /* 0x0000000a1a0c7e2b */ /* 0x000fe2000800000c */
[----:B------:R-:W-:Y:S10]  /*6530*/  BRA `(.L_x_440) ;  /* 0x00000004002c7947 */ /* 0x000ff40003800000 */
.L_x_657:
        /* <DEDUP_REMOVED lines=27> */
.L_x_474:
[----:B------:R-:W-:Y:S05]  /*66f0*/  BSYNC.RECONVERGENT B3 ;  /* 0x0000000000037941 */ /* 0x000fea0003800200 */
.L_x_473:
[----:B------:R-:W-:Y:S01]  /*6700*/  DADD R50, -RZ, |R12| ;  /* 0x00000000ff327229 */ /* 0x000fe2000000050c */
[----:B------:R-:W-:Y:S01]  /*6710*/  BSSY.RECONVERGENT B2, `(.L_x_475) ;  /* 0x0000004000027945 */ /* 0x000fe20003800200 */
[----:B------:R-:W-:Y:S01]  /*6720*/  IMAD.MOV.U32 R49, RZ, RZ, 0x40000000 ;  /* 0x40000000ff317424 */ /* 0x000fe200078e00ff */
[----:B------:R-:W-:-:S08]  /*6730*/  MOV R48, 0x6750 ;  /* 0x0000675000307802 */ /* 0x000fd00000000f00 */
[----:B------:R-:W-:Y:S05]  /*6740*/  CALL.REL.NOINC `($_Z36Tiled_Kriging_Kernel_AOAS_Generate_AP5Pointi14VariogramModelPA20480_dS3_$__internal_accurate_pow) ;  /* 0x0000000c00187944 */ /* 0x000fea0003c00000 */
[----:B------:R-:W-:Y:S05]  /*6750*/  BSYNC.RECONVERGENT B2 ;  /* 0x0000000000027941 */ /* 0x000fea0003800200 */
.L_x_475:
        /* <DEDUP_REMOVED lines=15> */
.L_x_477:
[----:B------:R-:W-:Y:S05]  /*6850*/  BSYNC.RECONVERGENT B2 ;  /* 0x0000000000027941 */ /* 0x000fea0003800200 */
.L_x_476:
        /* <DEDUP_REMOVED lines=23> */
.L_x_479:
[----:B------:R-:W-:Y:S05]  /*69d0*/  BSYNC.RECONVERGENT B3 ;  /* 0x0000000000037941 */ /* 0x000fea0003800200 */
.L_x_478:
[----:B------:R-:W-:-:S11]  /*69e0*/  DFMA R12, R26, R12, UR10 ;  /* 0x0000000a1a0c7e2b */ /* 0x000fd6000800000c */
.L_x_440:
[----:B------:R-:W-:Y:S05]  /*69f0*/  BSYNC.RECONVERGENT B1 ;  /* 0x0000000000017941 */ /* 0x000fea0003800200 */
.L_x_438:
[C---:B------:R-:W-:Y:S01]  /*6a00*/  ISETP.NE.U32.AND P0, PT, R0.reuse, RZ, PT ;  /* 0x000000ff0000720c */ /* 0x040fe20003f05070 */
[----:B------:R0:W-:Y:S01]  /*6a10*/  STG.E.64 desc[UR8][R4.64], R12 ;  /* 0x0000000c04007986 */ /* 0x0001e2000c101b08 */
[----:B------:R-:W-:Y:S01]  /*6a20*/  IADD3 R0, P2, PT, R0, -0x1, RZ ;  /* 0xffffffff00007810 */ /* 0x000fe20007f5e0ff */
[----:B------:R-:W-:Y:S01]  /*6a30*/  VIADD R10, R10, 0x8 ;  /* 0x000000080a0a7836 */ /* 0x000fe20000000000 */
[C---:B------:R-:W-:Y:S01]  /*6a40*/  ISETP.NE.AND.EX P0, PT, R8.reuse, RZ, PT, P0 ;  /* 0x000000ff0800720c */ /* 0x040fe20003f05300 */
[----:B------:R-:W-:Y:S01]  /*6a50*/  VIADD R9, R9, 0x8 ;  /* 0x0000000809097836 */ /* 0x000fe20000000000 */
[----:B------:R-:W-:Y:S02]  /*6a60*/  IADD3.X R8, PT, PT, R8, -0x1, RZ, P2, !PT ;  /* 0xffffffff08087810 */ /* 0x000fe400017fe4ff */
[----:B0-----:R-:W-:-:S09]  /*6a70*/  IADD3 R4, P1, PT, R4, 0x8, RZ ;  /* 0x0000000804047810 */ /* 0x001fd20007f3e0ff */
[----:B------:R0:W-:Y:S01]  /*6a80*/  @P0 STG.E.64 desc[UR8][R2.64], R12 ;  /* 0x0000000c02000986 */ /* 0x0001e2000c101b08 */
[----:B------:R-:W-:Y:S01]  /*6a90*/  IADD3 R7, P0, PT, R7, -0x1, RZ ;  /* 0xffffffff07077810 */ /* 0x000fe20007f1e0ff */
[----:B------:R-:W-:-:S03]  /*6aa0*/  IMAD.X R5, RZ, RZ, R5, P1 ;  /* 0x000000ffff057224 */ /* 0x000fc600008e0605 */
[----:B------:R-:W-:Y:S02]  /*6ab0*/  IADD3.X R6, PT, PT, R6, -0x1, RZ, P0, !PT ;  /* 0xffffffff06067810 */ /* 0x000fe400007fe4ff */
[----:B------:R-:W-:-:S04]  /*6ac0*/  ISETP.NE.U32.AND P0, PT, R7, RZ, PT ;  /* 0x000000ff0700720c */ /* 0x000fc80003f05070 */
[----:B------:R-:W-:Y:S02]  /*6ad0*/  ISETP.NE.AND.EX P0, PT, R6, RZ, PT, P0 ;  /* 0x000000ff0600720c */ /* 0x000fe40003f05300 */
[----:B0-----:R-:W-:-:S05]  /*6ae0*/  IADD3 R2, P3, PT, R2, 0x28000, RZ ;  /* 0x0002800002027810 */ /* 0x001fca0007f7e0ff */
[----:B------:R-:W-:-:S06]  /*6af0*/  IMAD.X R3, RZ, RZ, R3, P3 ;  /* 0x000000ffff037224 */ /* 0x000fcc00018e0603 */
[----:B------:R-:W-:Y:S05]  /*6b00*/  @P0 BRA `(.L_x_480) ;  /* 0xffffffcc00a80947 */ /* 0x000fea000383ffff */
.L_x_429:
[----:B------:R-:W-:Y:S05]  /*6b10*/  BSYNC.RECONVERGENT B0 ;  /* 0x0000000000007941 */ /* 0x000fea0003800200 */
.L_x_428:
[----:B------:R-:W-:Y:S06]  /*6b20*/  BAR.SYNC.DEFER_BLOCKING 0x0 ;  /* 0x0000000000007b1d */ /* 0x000fec0000010000 */
[----:B------:R-:W-:Y:S05]  /*6b30*/  EXIT ;  /* 0x000000000000794d */ /* 0x000fea0003800000 */
        .weak           $__internal_8_$__cuda_sm20_div_rn_f64_full
        .type           $__internal_8_$__cuda_sm20_div_rn_f64_full,@function
        .size           $__internal_8_$__cuda_sm20_div_rn_f64_full,($__internal_9_$__cuda_sm20_dsqrt_rn_f64_mediumpath_v1 - $__internal_8_$__cuda_sm20_div_rn_f64_full)
$__internal_8_$__cuda_sm20_div_rn_f64_full:
[C---:B------:R-:W-:Y:S01]  /*6b40*/  FSETP.GEU.AND P0, PT, |R13|.reuse, 1.469367938527859385e-39, PT ;  /* 0x001000000d00780b */ /* 0x040fe20003f0e200 */
[----:B------:R-:W-:Y:S01]  /*6b50*/  IMAD.MOV.U32 R14, RZ, RZ, R16 ;  /* 0x000000ffff0e7224 */ /* 0x000fe200078e0010 */
[----:B------:R-:W-:Y:S01]  /*6b60*/  LOP3.LUT R44, R13, 0x800fffff, RZ, 0xc0, !PT ;  /* 0x800fffff0d2c7812 */ /* 0x000fe200078ec0ff */
[----:B------:R-:W-:Y:S01]  /*6b70*/  IMAD.MOV.U32 R16, RZ, RZ, 0x1 ;  /* 0x00000001ff107424 */ /* 0x000fe200078e00ff */
[C---:B------:R-:W-:Y:S01]  /*6b80*/  FSETP.GEU.AND P2, PT, |R15|.reuse, 1.469367938527859385e-39, PT ;  /* 0x001000000f00780b */ /* 0x040fe20003f4e200 */
[----:B------:R-:W-:Y:S01]  /*6b90*/  IMAD.MOV.U32 R42, RZ, RZ, R14 ;  /* 0x000000ffff2a7224 */ /* 0x000fe200078e000e */
[----:B------:R-:W-:Y:S01]  /*6ba0*/  LOP3.LUT R45, R44, 0x3ff00000, RZ, 0xfc, !PT ;  /* 0x3ff000002c2d7812 */ /* 0x000fe200078efcff */
[----:B------:R-:W-:Y:S01]  /*6bb0*/  IMAD.MOV.U32 R44, RZ, RZ, R12 ;  /* 0x000000ffff2c7224 */ /* 0x000fe200078e000c */
[----:B------:R-:W-:Y:S01]  /*6bc0*/  LOP3.LUT R21, R15, 0x7ff00000, RZ, 0xc0, !PT ;  /* 0x7ff000000f157812 */ /* 0x000fe200078ec0ff */
[----:B------:R-:W-:Y:S01]  /*6bd0*/  BSSY.RECONVERGENT B2, `(.L_x_481) ;  /* 0x000004f000027945 */ /* 0x000fe20003800200 */
[----:B------:R-:W-:-:S03]  /*6be0*/  LOP3.LUT R18, R13, 0x7ff00000, RZ, 0xc0, !PT ;  /* 0x7ff000000d127812 */ /* 0x000fc600078ec0ff */
[----:B------:R-:W-:Y:S01]  /*6bf0*/  @!P0 DMUL R44, R12, 8.98846567431157953865e+307 ;  /* 0x7fe000000c2c8828 */ /* 0x000fe20000000000 */
[----:B------:R-:W-:Y:S01]  /*6c00*/  ISETP.GE.U32.AND P1, PT, R21, R18, PT ;  /* 0x000000121500720c */ /* 0x000fe20003f26070 */
[----:B------:R-:W-:Y:S02]  /*6c10*/  IMAD.MOV.U32 R19, RZ, RZ, R21 ;  /* 0x000000ffff137224 */ /* 0x000fe400078e0015 */
[----:B------:R-:W-:Y:S02]  /*6c20*/  @!P2 LOP3.LUT R22, R13, 0x7ff00000, RZ, 0xc0, !PT ;  /* 0x7ff000000d16a812 */ /* 0x000fe400078ec0ff */
[----:B------:R-:W0:Y:S02]  /*6c30*/  MUFU.RCP64H R17, R45 ;  /* 0x0000002d00117308 */ /* 0x000e240000001800 */
[----:B------:R-:W-:Y:S01]  /*6c40*/  @!P2 ISETP.GE.U32.AND P3, PT, R21, R22, PT ;  /* 0x000000161500a20c */ /* 0x000fe20003f66070 */
[----:B------:R-:W-:Y:S01]  /*6c50*/  IMAD.MOV.U32 R22, RZ, RZ, 0x1ca00000 ;  /* 0x1ca00000ff167424 */ /* 0x000fe200078e00ff */
[----:B------:R-:W-:-:S04]  /*6c60*/  @!P0 LOP3.LUT R18, R45, 0x7ff00000, RZ, 0xc0, !PT ;  /* 0x7ff000002d128812 */ /* 0x000fc800078ec0ff */
[----:B------:R-:W-:-:S04]  /*6c70*/  SEL R43, R22, 0x63400000, !P1 ;  /* 0x63400000162b7807 */ /* 0x000fc80004800000 */
[----:B------:R-:W-:Y:S01]  /*6c80*/  LOP3.LUT R43, R43, 0x800fffff, R15, 0xf8, !PT ;  /* 0x800fffff2b2b7812 */ /* 0x000fe200078ef80f */
[----:B0-----:R-:W-:-:S08]  /*6c90*/  DFMA R34, R16, -R44, 1 ;  /* 0x3ff000001022742b */ /* 0x001fd0000000082c */
[----:B------:R-:W-:-:S08]  /*6ca0*/  DFMA R34, R34, R34, R34 ;  /* 0x000000222222722b */ /* 0x000fd00000000022 */
[----:B------:R-:W-:Y:S01]  /*6cb0*/  DFMA R34, R16, R34, R16 ;  /* 0x000000221022722b */ /* 0x000fe20000000010 */
[----:B------:R-:W-:-:S04]  /*6cc0*/  @!P2 SEL R17, R22, 0x63400000, !P3 ;  /* 0x634000001611a807 */ /* 0x000fc80005800000 */
[----:B------:R-:W-:-:S03]  /*6cd0*/  @!P2 LOP3.LUT R16, R17, 0x80000000, R15, 0xf8, !PT ;  /* 0x800000001110a812 */ /* 0x000fc600078ef80f */
[----:B------:R-:W-:Y:S01]  /*6ce0*/  DFMA R36, R34, -R44, 1 ;  /* 0x3ff000002224742b */ /* 0x000fe2000000082c */
[----:B------:R-:W-:Y:S01]  /*6cf0*/  @!P2 LOP3.LUT R17, R16, 0x100000, RZ, 0xfc, !PT ;  /* 0x001000001011a812 */ /* 0x000fe200078efcff */
[----:B------:R-:W-:-:S06]  /*6d00*/  @!P2 IMAD.MOV.U32 R16, RZ, RZ, RZ ;  /* 0x000000ffff10a224 */ /* 0x000fcc00078e00ff */
[----:B------:R-:W-:Y:S02]  /*6d10*/  DFMA R36, R34, R36, R34 ;  /* 0x000000242224722b */ /* 0x000fe40000000022 */
[----:B------:R-:W-:Y:S01]  /*6d20*/  @!P2 DFMA R42, R42, 2, -R16 ;  /* 0x400000002a2aa82b */ /* 0x000fe20000000810 */
[----:B------:R-:W-:-:S07]  /*6d30*/  VIADD R34, R18, 0xffffffff ;  /* 0xffffffff12227836 */ /* 0x000fce0000000000 */
[----:B------:R-:W-:Y:S02]  /*6d40*/  DMUL R16, R36, R42 ;  /* 0x0000002a24107228 */ /* 0x000fe40000000000 */
[----:B------:R-:W-:-:S05]  /*6d50*/  @!P2 LOP3.LUT R19, R43, 0x7ff00000, RZ, 0xc0, !PT ;  /* 0x7ff000002b13a812 */ /* 0x000fca00078ec0ff */
[----:B------:R-:W-:Y:S01]  /*6d60*/  VIADD R23, R19, 0xffffffff ;  /* 0xffffffff13177836 */ /* 0x000fe20000000000 */
[----:B------:R-:W-:-:S04]  /*6d70*/  DFMA R46, R16, -R44, R42 ;  /* 0x8000002c102e722b */ /* 0x000fc8000000002a */
[----:B------:R-:W-:-:S04]  /*6d80*/  ISETP.GT.U32.AND P0, PT, R23, 0x7feffffe, PT ;  /* 0x7feffffe1700780c */ /* 0x000fc80003f04070 */
[----:B------:R-:W-:Y:S01]  /*6d90*/  ISETP.GT.U32.OR P0, PT, R34, 0x7feffffe, P0 ;  /* 0x7feffffe2200780c */ /* 0x000fe20000704470 */
[----:B------:R-:W-:-:S12]  /*6da0*/  DFMA R46, R36, R46, R16 ;  /* 0x0000002e242e722b */ /* 0x000fd80000000010 */
        /* <DEDUP_REMOVED lines=21> */
[----:B------:R-:W-:-:S06]  /*6f00*/  DFMA R12, R16, -R12, R46 ;  /* 0x8000000c100c722b */ /* 0x000fcc000000002e */
[----:B------:R-:W-:-:S04]  /*6f10*/  IADD3 R12, PT, PT, -R18, -0x43300000, RZ ;  /* 0xbcd00000120c7810 */ /* 0x000fc80007ffe1ff */
[----:B------:R-:W-:Y:S02]  /*6f20*/  FSETP.NEU.AND P0, PT, |R13|, R12, PT ;  /* 0x0000000c0d00720b */ /* 0x000fe40003f0d200 */
[----:B------:R-:W-:Y:S02]  /*6f30*/  LOP3.LUT R13, R23, R14, RZ, 0x3c, !PT ;  /* 0x0000000e170d7212 */ /* 0x000fe400078e3cff */
[----:B------:R-:W-:Y:S02]  /*6f40*/  FSEL R16, R22, R16, !P0 ;  /* 0x0000001016107208 */ /* 0x000fe40004000000 */
[----:B------:R-:W-:Y:S01]  /*6f50*/  FSEL R17, R13, R17, !P0 ;  /* 0x000000110d117208 */ /* 0x000fe20004000000 */
[----:B------:R-:W-:Y:S06]  /*6f60*/  BRA `(.L_x_483) ;  /* 0x0000000000547947 */ /* 0x000fec0003800000 */
.L_x_482:
        /* <DEDUP_REMOVED lines=16> */
.L_x_485:
[----:B------:R-:W-:Y:S01]  /*7070*/  LOP3.LUT R17, R13, 0x80000, RZ, 0xfc, !PT ;  /* 0x000800000d117812 */ /* 0x000fe200078efcff */
[----:B------:R-:W-:Y:S01]  /*7080*/  IMAD.MOV.U32 R16, RZ, RZ, R12 ;  /* 0x000000ffff107224 */ /* 0x000fe200078e000c */
[----:B------:R-:W-:Y:S06]  /*7090*/  BRA `(.L_x_483) ;  /* 0x0000000000087947 */ /* 0x000fec0003800000 */
.L_x_484:
[----:B------:R-:W-:Y:S01]  /*70a0*/  LOP3.LUT R17, R15, 0x80000, RZ, 0xfc, !PT ;  /* 0x000800000f117812 */ /* 0x000fe200078efcff */
[----:B------:R-:W-:-:S07]  /*70b0*/  IMAD.MOV.U32 R16, RZ, RZ, R14 ;  /* 0x000000ffff107224 */ /* 0x000fce00078e000e */
.L_x_483:
[----:B------:R-:W-:Y:S05]  /*70c0*/  BSYNC.RECONVERGENT B2 ;  /* 0x0000000000027941 */ /* 0x000fea0003800200 */
.L_x_481:
[----:B------:R-:W-:Y:S02]  /*70d0*/  IMAD.MOV.U32 R21, RZ, RZ, 0x0 ;  /* 0x00000000ff157424 */ /* 0x000fe400078e00ff */
[----:B------:R-:W-:Y:S02]  /*70e0*/  IMAD.MOV.U32 R12, RZ, RZ, R16 ;  /* 0x000000ffff0c7224 */ /* 0x000fe400078e0010 */
[----:B------:R-:W-:Y:S01]  /*70f0*/  IMAD.MOV.U32 R13, RZ, RZ, R17 ;  /* 0x000000ffff0d7224 */ /* 0x000fe200078e0011 */
[----:B------:R-:W-:Y:S06]  /*7100*/  RET.REL.NODEC R20 `(_Z36Tiled_Kriging_Kernel_AOAS_Generate_AP5Pointi14VariogramModelPA20480_dS3_) ;  /* 0xffffff8c14bc7950 */ /* 0x000fec0003c3ffff */
        .weak           $__internal_9_$__cuda_sm20_dsqrt_rn_f64_mediumpath_v1
        .type           $__internal_9_$__cuda_sm20_dsqrt_rn_f64_mediumpath_v1,@function
        .size           $__internal_9_$__cuda_sm20_dsqrt_rn_f64_mediumpath_v1,($_Z36Tiled_Kriging_Kernel_AOAS_Generate_AP5Pointi14VariogramModelPA20480_dS3_$__internal_accurate_pow - $__internal_9_$__cuda_sm20_dsqrt_rn_f64_mediumpath_v1)
$__internal_9_$__cuda_sm20_dsqrt_rn_f64_mediumpath_v1:
[----:B------:R-:W-:Y:S01]  /*7110*/  ISETP.GE.U32.AND P1, PT, R34, -0x3400000, PT ;  /* 0xfcc000002200780c */ /* 0x000fe20003f26070 */
[----:B------:R-:W-:Y:S01]  /*7120*/  BSSY.RECONVERGENT B3, `(.L_x_486) ;  /* 0x0000026000037945 */ /* 0x000fe20003800200 */
[----:B------:R-:W-:Y:S02]  /*7130*/  IMAD.MOV.U32 R37, RZ, RZ, R23 ;  /* 0x000000ffff257224 */ /* 0x000fe400078e0017 */
[----:B------:R-:W-:Y:S02]  /*7140*/  IMAD.MOV.U32 R23, RZ, RZ, R17 ;  /* 0x000000ffff177224 */ /* 0x000fe400078e0011 */
[----:B------:R-:W-:-:S07]  /*7150*/  IMAD.MOV.U32 R17, RZ, RZ, R19 ;  /* 0x000000ffff117224 */ /* 0x000fce00078e0013 */
        /* <DEDUP_REMOVED lines=9> */
.L_x_487:
        /* <DEDUP_REMOVED lines=9> */
[----:B------:R-:W-:Y:S01]  /*7280*/  IMAD.MOV.U32 R22, RZ, RZ, RZ ;  /* 0x000000ffff167224 */ /* 0x000fe200078e00ff */
[----:B------:R-:W-:Y:S01]  /*7290*/  MOV R17, 0x3fd80000 ;  /* 0x3fd8000000117802 */ /* 0x000fe20000000f00 */
[----:B------:R-:W-:-:S03]  /*72a0*/  IMAD.MOV.U32 R16, RZ, RZ, 0x0 ;  /* 0x00000000ff107424 */ /* 0x000fc600078e00ff */
        /* <DEDUP_REMOVED lines=12> */
.L_x_489:
[----:B------:R-:W-:-:S11]  /*7370*/  DADD R16, R36, R36 ;  /* 0x0000000024107229 */ /* 0x000fd60000000024 */
.L_x_488:
[----:B------:R-:W-:Y:S05]  /*7380*/  BSYNC.RECONVERGENT B3 ;  /* 0x0000000000037941 */ /* 0x000fea0003800200 */
.L_x_486:
[----:B------:R-:W-:-:S04]  /*7390*/  IMAD.MOV.U32 R19, RZ, RZ, 0x0 ;  /* 0x00000000ff137424 */ /* 0x000fc800078e00ff */
[----:B------:R-:W-:Y:S05]  /*73a0*/  RET.REL.NODEC R18 `(_Z36Tiled_Kriging_Kernel_AOAS_Generate_AP5Pointi14VariogramModelPA20480_dS3_) ;  /* 0xffffff8c12147950 */ /* 0x000fea0003c3ffff */
        .type           $_Z36Tiled_Kriging_Kernel_AOAS_Generate_AP5Pointi14VariogramModelPA20480_dS3_$__internal_accurate_pow,@function
        .size           $_Z36Tiled_Kriging_Kernel_AOAS_Generate_AP5Pointi14VariogramModelPA20480_dS3_$__internal_accurate_pow,($_Z36Tiled_Kriging_Kernel_AOAS_Generate_AP5Pointi14VariogramModelPA20480_dS3_$__internal_trig_reduction_slowpathd - $_Z36Tiled_Kriging_Kernel_AOAS_Generate_AP5Pointi14VariogramModelPA20480_dS3_$__internal_accurate_pow)
$_Z36Tiled_Kriging_Kernel_AOAS_Generate_AP5Pointi14VariogramModelPA20480_dS3_$__internal_accurate_pow:
[----:B------:R-:W-:Y:S01]  /*73b0*/  ISETP.GT.U32.AND P0, PT, R51, 0xfffff, PT ;  /* 0x000fffff3300780c */ /* 0x000fe20003f04070 */
[----:B------:R-:W-:Y:S01]  /*73c0*/  IMAD.MOV.U32 R16, RZ, RZ, R51 ;  /* 0x000000ffff107224 */ /* 0x000fe200078e0033 */
[----:B------:R-:W-:Y:S01]  /*73d0*/  UMOV UR6, 0x7d2cafe2 ;  /* 0x7d2cafe200067882 */ /* 0x000fe20000000000 */
[----:B------:R-:W-:Y:S01]  /*73e0*/  IMAD.MOV.U32 R20, RZ, RZ, RZ ;  /* 0x000000ffff147224 */ /* 0x000fe200078e00ff */
[----:B------:R-:W-:Y:S01]  /*73f0*/  UMOV UR7, 0x3eb0f5ff ;  /* 0x3eb0f5ff00077882 */ /* 0x000fe20000000000 */
[----:B------:R-:W-:Y:S01]  /*7400*/  UMOV UR18, 0x3b39803f ;  /* 0x3b39803f00127882 */ /* 0x000fe20000000000 */
[----:B------:R-:W-:-:S07]  /*7410*/  UMOV UR19, 0x3c7abc9e ;  /* 0x3c7abc9e00137882 */ /* 0x000fce0000000000 */
[----:B------:R-:W-:Y:S01]  /*7420*/  @!P0 DMUL R46, R50, 1.80143985094819840000e+16 ;  /* 0x43500000322e8828 */ /* 0x000fe20000000000 */
[----:B------:R-:W-:-:S09]  /*7430*/  SHF.R.U32.HI R51, RZ, 0x14, R51 ;  /* 0x00000014ff337819 */ /* 0x000fd20000011633 */
        /* <DEDUP_REMOVED lines=9> */
[----:B------:R-:W-:-:S06]  /*74d0*/  @P1 IMAD.MOV.U32 R23, RZ, RZ, R16 ;  /* 0x000000ffff171224 */ /* 0x000fcc00078e0010 */
[C---:B------:R-:W-:Y:S02]  /*74e0*/  DADD R34, R22.reuse, 1 ;  /* 0x3ff0000016227429 */ /* 0x040fe40000000000 */
[----:B------:R-:W-:-:S04]  /*74f0*/  DADD R16, R22, -1 ;  /* 0xbff0000016107429 */ /* 0x000fc80000000000 */
[----:B------:R-:W0:Y:S02]  /*7500*/  MUFU.RCP64H R21, R35 ;  /* 0x0000002300157308 */ /* 0x000e240000001800 */
[----:B0-----:R-:W-:-:S08]  /*7510*/  DFMA R18, -R34, R20, 1 ;  /* 0x3ff000002212742b */ /* 0x001fd00000000114 */
[----:B------:R-:W-:-:S08]  /*7520*/  DFMA R18, R18, R18, R18 ;  /* 0x000000121212722b */ /* 0x000fd00000000012 */
[----:B------:R-:W-:Y:S01]  /*7530*/  DFMA R18, R20, R18, R20 ;  /* 0x000000121412722b */ /* 0x000fe20000000014 */
[----:B------:R-:W-:Y:S02]  /*7540*/  IMAD.MOV.U32 R20, RZ, RZ, 0x41ad3b5a ;  /* 0x41ad3b5aff147424 */ /* 0x000fe400078e00ff */
[----:B------:R-:W-:-:S05]  /*7550*/  IMAD.MOV.U32 R21, RZ, RZ, 0x3ed0f5d2 ;  /* 0x3ed0f5d2ff157424 */ /* 0x000fca00078e00ff */
        /* <DEDUP_REMOVED lines=69> */
[----:B------:R-:W-:Y:S01]  /*79b0*/  DADD R22, -R22, R18 ;  /* 0x0000000016167229 */ /* 0x000fe20000000112 */
[----:B------:R-:W-:Y:S02]  /*79c0*/  IMAD.MOV.U32 R19, RZ, RZ, R49 ;  /* 0x000000ffff137224 */ /* 0x000fe400078e0031 */
[----:B------:R-:W-:-:S05]  /*79d0*/  IMAD.U32 R18, RZ, RZ, UR4 ;  /* 0x00000004ff127e24 */ /* 0x000fca000f8e00ff */
[----:B------:R-:W-:-:S08]  /*79e0*/  DADD R22, R34, -R22 ;  /* 0x0000000022167229 */ /* 0x000fd00000000816 */
        /* <DEDUP_REMOVED lines=69> */
.L_x_490:
[----:B------:R-:W-:Y:S01]  /*7e40*/  DFMA R20, R20, R22, R22 ;  /* 0x000000161414722b */ /* 0x000fe20000000016 */
[----:B------:R-:W-:Y:S01]  /*7e50*/  IMAD.MOV.U32 R49, RZ, RZ, 0x0 ;  /* 0x00000000ff317424 */ /* 0x000fe200078e00ff */
[----:B------:R-:W-:-:S08]  /*7e60*/  DSETP.NEU.AND P0, PT, |R22|, +INF , PT ;  /* 0x7ff000001600742a */ /* 0x000fd00003f0d200 */
[----:B------:R-:W-:Y:S02]  /*7e70*/  FSEL R16, R22, R20, !P0 ;  /* 0x0000001416107208 */ /* 0x000fe40004000000 */
[----:B------:R-:W-:Y:S01]  /*7e80*/  FSEL R17, R23, R21, !P0 ;  /* 0x0000001517117208 */ /* 0x000fe20004000000 */
[----:B------:R-:W-:Y:S06]  /*7e90*/  RET.REL.NODEC R48 `(_Z36Tiled_Kriging_Kernel_AOAS_Generate_AP5Pointi14VariogramModelPA20480_dS3_) ;  /* 0xffffff8030587950 */ /* 0x000fec0003c3ffff */
        .type           $_Z36Tiled_Kriging_Kernel_AOAS_Generate_AP5Pointi14VariogramModelPA20480_dS3_$__internal_trig_reduction_slowpathd,@function
        .size           $_Z36Tiled_Kriging_Kernel_AOAS_Generate_AP5Pointi14VariogramModelPA20480_dS3_$__internal_trig_reduction_slowpathd,(.L_x_689 - $_Z36Tiled_Kriging_Kernel_AOAS_Generate_AP5Pointi14VariogramModelPA20480_dS3_$__internal_trig_reduction_slowpathd)
$_Z36Tiled_Kriging_Kernel_AOAS_Generate_AP5Pointi14VariogramModelPA20480_dS3_$__internal_trig_reduction_slowpathd:
        /* <DEDUP_REMOVED lines=23> */
.L_x_495:
[----:B------:R-:W1:Y:S01]  /*8010*/  LDC.64 R20, c[0x4][RZ] ;  /* 0x01000000ff147b82 */ /* 0x000e620000000a00 */
[----:B0-----:R-:W-:Y:S02]  /*8020*/  R2UR UR6, R44 ;  /* 0x000000002c0672ca */ /* 0x001fe400000e0000 */
[----:B------:R-:W-:Y:S01]  /*8030*/  R2UR UR7, R45 ;  /* 0x000000002d0772ca */ /* 0x000fe200000e0000 */
[----:B-1----:R-:W-:-:S12]  /*8040*/  IMAD.WIDE R46, R15, 0x8, R20 ;  /* 0x000000080f2e7825 */ /* 0x002fd800078e0214 */
[----:B------:R-:W2:Y:S01]  /*8050*/  LDG.E.64.CONSTANT R46, desc[UR6][R46.64] ;  /* 0x000000062e2e7981 */ /* 0x000ea2000c1e9b00 */
[----:B------:R-:W-:Y:S02]  /*8060*/  VIADD R16, R16, 0x1 ;  /* 0x0000000110107836 */ /* 0x000fe40000000000 */
[C---:B------:R-:W-:Y:S02]  /*8070*/  IMAD R36, R17.reuse, 0x8, R1 ;  /* 0x0000000811247824 */ /* 0x040fe400078e0201 */
[----:B------:R-:W-:Y:S02]  /*8080*/  VIADD R17, R17, 0x1 ;  /* 0x0000000111117836 */ /* 0x000fe40000000000 */
[----:B------:R-:W-:Y:S02]  /*8090*/  VIADD R15, R15, 0x1 ;  /* 0x000000010f0f7836 */ /* 0x000fe40000000000 */
[----:B--2---:R-:W-:-:S04]  /*80a0*/  IMAD.WIDE.U32 R48, P2, R46, R14, R48 ;  /* 0x0000000e2e307225 */ /* 0x004fc80007840030 */
[----:B------:R-:W-:Y:S02]  /*80b0*/  IMAD R20, R46, R18, RZ ;  /* 0x000000122e147224 */ /* 0x000fe400078e02ff */
[C---:B------:R-:W-:Y:S02]  /*80c0*/  IMAD R19, R47.reuse, R14, RZ ;  /* 0x0000000e2f137224 */ /* 0x040fe400078e02ff */
[CC--:B------:R-:W-:Y:S01]  /*80d0*/  IMAD R22, R47.reuse, R18.reuse, RZ ;  /* 0x000000122f167224 */ /* 0x0c0fe200078e02ff */
[----:B------:R-:W-:Y:S01]  /*80e0*/  IADD3 R20, P0, PT, R20, R49, RZ ;  /* 0x0000003114147210 */ /* 0x000fe20007f1e0ff */
[----:B------:R-:W-:-:S03]  /*80f0*/  IMAD.HI.U32 R21, R47, R18, RZ ;  /* 0x000000122f157227 */ /* 0x000fc600078e00ff */
[----:B------:R-:W-:Y:S01]  /*8100*/  IADD3 R49, P1, PT, R19, R20, RZ ;  /* 0x0000001413317210 */ /* 0x000fe20007f3e0ff */
[----:B------:R-:W-:-:S04]  /*8110*/  IMAD.HI.U32 R20, R46, R18, RZ ;  /* 0x000000122e147227 */ /* 0x000fc800078e00ff */
[----:B------:R-:W-:Y:S01]  /*8120*/  IMAD.HI.U32 R19, R47, R14, RZ ;  /* 0x0000000e2f137227 */ /* 0x000fe200078e00ff */
[----:B------:R0:W-:Y:S03]  /*8130*/  STL.64 [R36], R48 ;  /* 0x0000003024007387 */ /* 0x0001e60000100a00 */
[----:B------:R-:W-:-:S05]  /*8140*/  IMAD.X R20, RZ, RZ, R20, P2 ;  /* 0x000000ffff147224 */ /* 0x000fca00010e0614 */
[----:B------:R-:W-:-:S04]  /*8150*/  IADD3.X R19, P0, PT, R19, R20, RZ, P0, !PT ;  /* 0x0000001413137210 */ /* 0x000fc8000071e4ff */
        /* <DEDUP_REMOVED lines=8> */
.L_x_494:
[----:B------:R-:W-:-:S07]  /*81e0*/  IMAD.MOV.U32 R15, RZ, RZ, R13 ;  /* 0x000000ffff0f7224 */ /* 0x000fce00078e000d */
.L_x_493:
[----:B------:R-:W-:Y:S05]  /*81f0*/  BSYNC.RECONVERGENT B3 ;  /* 0x0000000000037941 */ /* 0x000fea0003800200 */
.L_x_492:
        /* <DEDUP_REMOVED lines=11> */
[----:B---3--:R-:W-:Y:S02]  /*82b0*/  @P0 SHF.L.U32 R19, R12, R35, RZ ;  /* 0x000000230c130219 */ /* 0x008fe400000006ff */
[----:B------:R-:W-:Y:S02]  /*82c0*/  @P0 SHF.R.U64 R20, R20, R37, R22 ;  /* 0x0000002514140219 */ /* 0x000fe40000001216 */
[--C-:B------:R-:W-:Y:S02]  /*82d0*/  @P0 SHF.R.U32.HI R16, RZ, 0x1, R13.reuse ;  /* 0x00000001ff100819 */ /* 0x100fe4000001160d */
[C-C-:B------:R-:W-:Y:S02]  /*82e0*/  @P0 SHF.R.U64 R17, R12.reuse, 0x1, R13.reuse ;  /* 0x000000010c110819 */ /* 0x140fe4000000120d */
[----:B------:R-:W-:-:S02]  /*82f0*/  @P0 SHF.L.U64.HI R18, R12, R35, R13 ;  /* 0x000000230c120219 */ /* 0x000fc4000001020d */
[----:B0-----:R-:W-:Y:S02]  /*8300*/  @P0 SHF.R.U32.HI R21, RZ, R37, R22 ;  /* 0x00000025ff150219 */ /* 0x001fe40000011616 */
[----:B------:R-:W-:Y:S02]  /*8310*/  @P0 LOP3.LUT R12, R19, R20, RZ, 0xfc, !PT ;  /* 0x00000014130c0212 */ /* 0x000fe400078efcff */
[----:B----4-:R-:W-:Y:S02]  /*8320*/  @P0 SHF.L.U32 R22, R14, R35, RZ ;  /* 0x000000230e160219 */ /* 0x010fe400000006ff */
[--C-:B------:R-:W-:Y:S02]  /*8330*/  @P0 SHF.R.U64 R17, R17, R37, R16.reuse ;  /* 0x0000002511110219 */ /* 0x100fe40000001210 */
[----:B------:R-:W-:Y:S02]  /*8340*/  @P0 LOP3.LUT R13, R18, R21, RZ, 0xfc, !PT ;  /* 0x00000015120d0212 */ /* 0x000fe400078efcff */
[----:B------:R-:W-:Y:S01]  /*8350*/  @P0 SHF.R.U32.HI R18, RZ, R37, R16 ;  /* 0x00000025ff120219 */ /* 0x000fe20000011610 */
[----:B------:R-:W-:Y:S01]  /*8360*/  IMAD.SHL.U32 R16, R12, 0x4, RZ ;  /* 0x000000040c107824 */ /* 0x000fe200078e00ff */
[----:B------:R-:W-:-:S02]  /*8370*/  @P0 SHF.L.U64.HI R35, R14, R35, R15 ;  /* 0x000000230e230219 */ /* 0x000fc4000001020f */
[----:B------:R-:W-:Y:S02]  /*8380*/  @P0 LOP3.LUT R14, R22, R17, RZ, 0xfc, !PT ;  /* 0x00000011160e0212 */ /* 0x000fe400078efcff */
[----:B------:R-:W-:Y:S02]  /*8390*/  SHF.L.U64.HI R12, R12, 0x2, R13 ;  /* 0x000000020c0c7819 */ /* 0x000fe4000001020d */
[----:B------:R-:W-:Y:S02]  /*83a0*/  @P0 LOP3.LUT R15, R35, R18, RZ, 0xfc, !PT ;  /* 0x00000012230f0212 */ /* 0x000fe400078efcff */
[----:B------:R-:W-:Y:S02]  /*83b0*/  SHF.L.W.U32.HI R13, R13, 0x2, R14 ;  /* 0x000000020d0d7819 */ /* 0x000fe40000010e0e */
[----:B------:R-:W-:Y:S02]  /*83c0*/  IADD3 RZ, P0, PT, RZ, -R16, RZ ;  /* 0x80000010ffff7210 */ /* 0x000fe40007f1e0ff */
[----:B------:R-:W-:-:S02]  /*83d0*/  LOP3.LUT R19, RZ, R12, RZ, 0x33, !PT ;  /* 0x0000000cff137212 */ /* 0x000fc400078e33ff */
[----:B------:R-:W-:Y:S02]  /*83e0*/  SHF.L.W.U32.HI R17, R14, 0x2, R15 ;  /* 0x000000020e117819 */ /* 0x000fe40000010e0f */
[----:B------:R-:W-:Y:S02]  /*83f0*/  LOP3.LUT R18, RZ, R13, RZ, 0x33, !PT ;  /* 0x0000000dff127212 */ /* 0x000fe400078e33ff */
[----:B------:R-:W-:Y:S02]  /*8400*/  IADD3.X R19, P0, PT, RZ, R19, RZ, P0, !PT ;  /* 0x00000013ff137210 */ /* 0x000fe4000071e4ff */
[----:B------:R-:W-:Y:S02]  /*8410*/  LOP3.LUT R14, RZ, R17, RZ, 0x33, !PT ;  /* 0x00000011ff0e7212 */ /* 0x000fe400078e33ff */
[----:B------:R-:W-:Y:S02]  /*8420*/  IADD3.X R18, P1, PT, RZ, R18, RZ, P0, !PT ;  /* 0x00000012ff127210 */ /* 0x000fe4000073e4ff */
        /* <DEDUP_REMOVED lines=8> */
[----:B------:R-:W-:-:S03]  /*84b0*/  @!P0 IMAD.MOV R16, RZ, RZ, -R16 ;  /* 0x000000ffff108224 */ /* 0x000fc600078e0a10 */
[----:B------:R-:W0:Y:S02]  /*84c0*/  FLO.U32 R13, R20 ;  /* 0x00000014000d7300 */ /* 0x000e2400000e0000 */
[C---:B0-----:R-:W-:Y:S02]  /*84d0*/  IADD3 R18, PT, PT, -R13.reuse, 0x1f, RZ ;  /* 0x0000001f0d127810 */ /* 0x041fe40007ffe1ff */
[----:B------:R-:W-:-:S03]  /*84e0*/  IADD3 R13, PT, PT, -R13, 0x3f, RZ ;  /* 0x0000003f0d0d7810 */ /* 0x000fc60007ffe1ff */
[----:B------:R-:W-:-:S05]  /*84f0*/  @P1 IMAD.MOV R13, RZ, RZ, R18 ;  /* 0x000000ffff0d1224 */ /* 0x000fca00078e0212 */
[----:B------:R-:W-:-:S13]  /*8500*/  ISETP.NE.AND P1, PT, R13, RZ, PT ;  /* 0x000000ff0d00720c */ /* 0x000fda0003f25270 */
[----:B------:R-:W-:Y:S05]  /*8510*/  @!P1 BRA `(.L_x_497) ;  /* 0x0000000000289947 */ /* 0x000fea0003800000 */
[----:B------:R-:W-:Y:S02]  /*8520*/  LOP3.LUT R12, R13, 0x3f, RZ, 0xc0, !PT ;  /* 0x0000003f0d0c7812 */ /* 0x000fe400078ec0ff */
[--C-:B------:R-:W-:Y:S02]  /*8530*/  SHF.R.U64 R16, R16, 0x1, R19.reuse ;  /* 0x0000000110107819 */ /* 0x100fe40000001213 */
[CC--:B------:R-:W-:Y:S02]  /*8540*/  SHF.L.U64.HI R14, R21.reuse, R12.reuse, R14 ;  /* 0x0000000c150e7219 */ /* 0x0c0fe4000001020e */
[----:B------:R-:W-:Y:S02]  /*8550*/  SHF.L.U32 R21, R21, R12, RZ ;  /* 0x0000000c15157219 */ /* 0x000fe400000006ff */
[----:B------:R-:W-:Y:S02]  /*8560*/  SHF.R.U32.HI R19, RZ, 0x1, R19 ;  /* 0x00000001ff137819 */ /* 0x000fe40000011613 */
[----:B------:R-:W-:-:S04]  /*8570*/  LOP3.LUT R12, R13, 0x3f, RZ, 0xc, !PT ;  /* 0x0000003f0d0c7812 */ /* 0x000fc800078e0cff */
[-CC-:B------:R-:W-:Y:S02]  /*8580*/  SHF.R.U64 R16, R16, R12.reuse, R19.reuse ;  /* 0x0000000c10107219 */ /* 0x180fe40000001213 */
[----:B------:R-:W-:Y:S02]  /*8590*/  SHF.R.U32.HI R19, RZ, R12, R19 ;  /* 0x0000000cff137219 */ /* 0x000fe40000011613 */
[----:B------:R-:W-:Y:S02]  /*85a0*/  LOP3.LUT R21, R21, R16, RZ, 0xfc, !PT ;  /* 0x0000001015157212 */ /* 0x000fe400078efcff */
[----:B------:R-:W-:-:S07]  /*85b0*/  LOP3.LUT R14, R14, R19, RZ, 0xfc, !PT ;  /* 0x000000130e0e7212 */ /* 0x000fce00078efcff */
.L_x_497:
[----:B------:R-:W-:Y:S05]  /*85c0*/  BSYNC.RECONVERGENT B3 ;  /* 0x0000000000037941 */ /* 0x000fea0003800200 */
.L_x_496:
        /* <DEDUP_REMOVED lines=36> */
.L_x_491:
[----:B------:R-:W-:Y:S02]  /*8810*/  IMAD.MOV.U32 R35, RZ, RZ, 0x0 ;  /* 0x00000000ff237424 */ /* 0x000fe400078e00ff */
[----:B------:R-:W-:Y:S02]  /*8820*/  IMAD.MOV.U32 R15, RZ, RZ, R23 ;  /* 0x000000ffff0f7224 */ /* 0x000fe400078e0017 */
[----:B------:R-:W-:Y:S05]  /*8830*/  RET.REL.NODEC R34 `(_Z36Tiled_Kriging_Kernel_AOAS_Generate_AP5Pointi14VariogramModelPA20480_dS3_) ;  /* 0xffffff7422f07950 */ /* 0x000fea0003c3ffff */
.L_x_498:
        /* <DEDUP_REMOVED lines=12> */
.L_x_689:


//--------------------- .text._Z36Naive_Kriging_Kernel_AOAS_Generate_AP5Pointi14VariogramModelPA20480_dS3_ --------------------------
	.section	.text._Z36Naive_Kriging_Kernel_AOAS_Generate_AP5Pointi14VariogramModelPA20480_dS3_,"ax",@progbits
	.align	128
        .global         _Z36Naive_Kriging_Kernel_AOAS_Generate_AP5Pointi14VariogramModelPA20480_dS3_
        .type           _Z36Naive_Kriging_Kernel_AOAS_Generate_AP5Pointi14VariogramModelPA20480_dS3_,@function
        .size           _Z36Naive_Kriging_Kernel_AOAS_Generate_AP5Pointi14VariogramModelPA20480_dS3_,(.L_x_693 - _Z36Naive_Kriging_Kernel_AOAS_Generate_AP5Pointi14VariogramModelPA20480_dS3_)
        .other          _Z36Naive_Kriging_Kernel_AOAS_Generate_AP5Pointi14VariogramModelPA20480_dS3_,@"STO_CUDA_ENTRY STV_DEFAULT"
_Z36Naive_Kriging_Kernel_AOAS_Generate_AP5Pointi14VariogramModelPA20480_dS3_:
.text._Z36Naive_Kriging_Kernel_AOAS_Generate_AP5Pointi14VariogramModelPA20480_dS3_:
        /* <DEDUP_REMOVED lines=17> */
[----:B------:R-:W0:Y:S05]  /*0110*/  LDCU.64 UR10, c[0x4][0x8] ;  /* 0x01000100ff0a77ac */ /* 0x000e2a0008000a00 */
[----:B------:R-:W-:Y:S05]  /*0120*/  @P0 BRA `(.L_x_500) ;  /* 0x0000003000f00947 */ /* 0x000fea0003800000 */
[----:B------:R-:W5:Y:S01]  /*0130*/  LDC.64 R2, c[0x0][0x3b0] ;  /* 0x0000ec00ff027b82 */ /* 0x000f620000000a00 */
[----:B------:R-:W1:Y:S01]  /*0140*/  LDCU.64 UR14, c[0x0][0x380] ;  /* 0x00007000ff0e77ac */ /* 0x000e620008000a00 */
[----:B------:R-:W-:Y:S02]  /*0150*/  IMAD R7, R5, 0x28008, RZ ;  /* 0x0002800805077824 */ /* 0x000fe400078e02ff */
[----:B------:R-:W-:Y:S01]  /*0160*/  IMAD.MOV.U32 R0, RZ, RZ, RZ ;  /* 0x000000ffff007224 */ /* 0x000fe200078e00ff */
[----:B------:R-:W2:Y:S03]  /*0170*/  LDCU.64 UR16, c[0x0][0x3a0] ;  /* 0x00007400ff1077ac */ /* 0x000ea60008000a00 */
[----:B------:R-:W2:Y:S01]  /*0180*/  LDC.64 R24, c[0x0][0x398] ;  /* 0x0000e600ff187b82 */ /* 0x000ea20000000a00 */
[----:B-1----:R-:W-:-:S04]  /*0190*/  LEA R22, P0, R20, UR14, 0x5 ;  /* 0x0000000e14167c11 */ /* 0x002fc8000f8028ff */
[----:B------:R-:W-:Y:S01]  /*01a0*/  IADD3 R26, P1, PT, R22, 0x8, RZ ;  /* 0x00000008161a7810 */ /* 0x000fe20007f3e0ff */
[C---:B-----5:R-:W-:Y:S01]  /*01b0*/  IMAD.WIDE.U32 R2, R20.reuse, 0x28008, R2 ;  /* 0x0002800814027825 */ /* 0x060fe200078e0002 */
[----:B------:R-:W-:-:S03]  /*01c0*/  LEA.HI.X R23, R20, UR15, R5, 0x5, P0 ;  /* 0x0000000f14177c11 */ /* 0x000fc600080f2c05 */
[----:B------:R-:W-:Y:S02]  /*01d0*/  IMAD.IADD R7, R3, 0x1, R7 ;  /* 0x0000000103077824 */ /* 0x000fe400078e0207 */
[--C-:B------:R-:W-:Y:S01]  /*01e0*/  IMAD.MOV.U32 R6, RZ, RZ, R2.reuse ;  /* 0x000000ffff067224 */ /* 0x100fe200078e0002 */
[----:B--2---:R-:W-:Y:S01]  /*01f0*/  DADD R24, -R24, UR16 ;  /* 0x0000001018187e29 */ /* 0x004fe20008000100 */
[----:B------:R-:W-:Y:S02]  /*0200*/  IMAD.MOV.U32 R4, RZ, RZ, R2 ;  /* 0x000000ffff047224 */ /* 0x000fe400078e0002 */
[----:B------:R-:W-:Y:S02]  /*0210*/  IMAD.MOV.U32 R2, RZ, RZ, RZ ;  /* 0x000000ffff027224 */ /* 0x000fe400078e00ff */
[----:B------:R-:W-:Y:S02]  /*0220*/  IMAD.X R27, RZ, RZ, R23, P1 ;  /* 0x000000ffff1b7224 */ /* 0x000fe400008e0617 */
[----:B------:R-:W-:-:S07]  /*0230*/  IMAD.MOV.U32 R3, RZ, RZ, R7 ;  /* 0x000000ffff037224 */ /* 0x000fce00078e0007 */
.L_x_551:
[----:B0-----:R-:W2:Y:S04]  /*0240*/  LDG.E.64 R36, desc[UR4][R22.64] ;  /* 0x0000000416247981 */ /* 0x001ea8000c1e1b00 */
[----:B------:R-:W2:Y:S01]  /*0250*/  LDG.E.64 R8, desc[UR4][R26.64+-0x8] ;  /* 0xfffff8041a087981 */ /* 0x000ea2000c1e1b00 */
[----:B------:R-:W-:Y:S01]  /*0260*/  BSSY.RECONVERGENT B1, `(.L_x_501) ;  /* 0x0000008000017945 */ /* 0x000fe20003800200 */
[----:B------:R-:W-:Y:S01]  /*0270*/  MOV R38, 0x2e0 ;  /* 0x000002e000267802 */ /* 0x000fe20000000f00 */
[----:B--2---:R-:W-:Y:S01]  /*0280*/  DADD R36, R36, -R8 ;  /* 0x0000000024247229 */ /* 0x004fe20000000808 */
[----:B------:R-:W-:Y:S02]  /*0290*/  IMAD.MOV.U32 R8, RZ, RZ, RZ ;  /* 0x000000ffff087224 */ /* 0x000fe400078e00ff */
[----:B------:R-:W-:-:S05]  /*02a0*/  IMAD.MOV.U32 R9, RZ, RZ, 0x40000000 ;  /* 0x40000000ff097424 */ /* 0x000fca00078e00ff */
[----:B------:R-:W-:-:S10]  /*02b0*/  DADD R12, -RZ, |R36| ;  /* 0x00000000ff0c7229 */ /* 0x000fd40000000524 */
[----:B------:R-:W-:-:S07]  /*02c0*/  IMAD.MOV.U32 R21, RZ, RZ, R13 ;  /* 0x000000ffff157224 */ /* 0x000fce00078e000d */
[----:B---34-:R-:W-:Y:S05]  /*02d0*/  CALL.REL.NOINC `($_Z36Naive_Kriging_Kernel_AOAS_Generate_AP5Pointi14VariogramModelPA20480_dS3_$__internal_accurate_pow) ;  /* 0x0000003800c87944 */ /* 0x018fea0003c00000 */
[----:B------:R-:W-:Y:S05]  /*02e0*/  BSYNC.RECONVERGENT B1 ;  /* 0x0000000000017941 */ /* 0x000fea0003800200 */
.L_x_501:
[----:B------:R-:W-:Y:S01]  /*02f0*/  IMAD.MOV.U32 R18, RZ, RZ, R22 ;  /* 0x000000ffff127224 */ /* 0x000fe200078e0016 */
[----:B------:R-:W2:Y:S01]  /*0300*/  LDG.E.64 R16, desc[UR4][R26.64] ;  /* 0x000000041a107981 */ /* 0x000ea2000c1e1b00 */
[----:B------:R-:W-:-:S05]  /*0310*/  IMAD.MOV.U32 R19, RZ, RZ, R23 ;  /* 0x000000ffff137224 */ /* 0x000fca00078e0017 */
        /* <DEDUP_REMOVED lines=19> */
.L_x_503:
[----:B------:R-:W-:Y:S05]  /*0450*/  BSYNC.RECONVERGENT B1 ;  /* 0x0000000000017941 */ /* 0x000fea0003800200 */
.L_x_502:
[----:B------:R-:W-:Y:S01]  /*0460*/  BSSY.RECONVERGENT B1, `(.L_x_504) ;  /* 0x0000007000017945 */ /* 0x000fe20003800200 */
[----:B------:R-:W-:Y:S01]  /*0470*/  FSEL R36, R14, RZ, P0 ;  /* 0x000000ff0e247208 */ /* 0x000fe20000000000 */
[----:B------:R-:W-:Y:S01]  /*0480*/  IMAD.MOV.U32 R21, RZ, RZ, R17 ;  /* 0x000000ffff157224 */ /* 0x000fe200078e0011 */
[----:B------:R-:W-:Y:S01]  /*0490*/  FSEL R37, R15, 1.875, P0 ;  /* 0x3ff000000f257808 */ /* 0x000fe20000000000 */
[----:B------:R-:W-:Y:S01]  /*04a0*/  IMAD.MOV.U32 R9, RZ, RZ, 0x40000000 ;  /* 0x40000000ff097424 */ /* 0x000fe200078e00ff */
[----:B------:R-:W-:-:S07]  /*04b0*/  MOV R38, 0x4d0 ;  /* 0x000004d000267802 */ /* 0x000fce0000000f00 */
[----:B------:R-:W-:Y:S05]  /*04c0*/  CALL.REL.NOINC `($_Z36Naive_Kriging_Kernel_AOAS_Generate_AP5Pointi14VariogramModelPA20480_dS3_$__internal_accurate_pow) ;  /* 0x00000038004c7944 */ /* 0x000fea0003c00000 */
[----:B------:R-:W-:Y:S05]  /*04d0*/  BSYNC.RECONVERGENT B1 ;  /* 0x0000000000017941 */ /* 0x000fea0003800200 */
.L_x_504:
        /* <DEDUP_REMOVED lines=15> */
.L_x_506:
[----:B------:R-:W-:Y:S05]  /*05d0*/  BSYNC.RECONVERGENT B1 ;  /* 0x0000000000017941 */ /* 0x000fea0003800200 */
.L_x_505:
        /* <DEDUP_REMOVED lines=26> */
[----:B------:R-:W-:Y:S05]  /*0780*/  CALL.REL.NOINC `($__internal_11_$__cuda_sm20_dsqrt_rn_f64_mediumpath_v1) ;  /* 0x0000003000f47944 */ /* 0x000fea0003c00000 */
.L_x_508:
[----:B------:R-:W-:Y:S05]  /*0790*/  BSYNC.RECONVERGENT B1 ;  /* 0x0000000000017941 */ /* 0x000fea0003800200 */
.L_x_507:
        /* <DEDUP_REMOVED lines=10> */
.L_x_660:
[----:B------:R-:W-:Y:S05]  /*0840*/  BRX R10 -0x850                                                                                                                               (*"BRANCH_TARGETS .L_x_661,.L_x_662,.L_x_663,.L_x_511"*) ;  /* 0xfffffff40aec7949 */ /* 0x000fea000383ffff */
.L_x_663:
        /* <DEDUP_REMOVED lines=27> */
[----:B------:R-:W-:Y:S05]  /*0a00*/  CALL.REL.NOINC `($__internal_10_$__cuda_sm20_div_rn_f64_full) ;  /* 0x0000002800e47944 */ /* 0x000fea0003c00000 */
.L_x_513:
[----:B------:R-:W-:Y:S05]  /*0a10*/  BSYNC.RECONVERGENT B2 ;  /* 0x0000000000027941 */ /* 0x000fea0003800200 */
.L_x_512:
[----:B------:R-:W-:Y:S01]  /*0a20*/  DADD R12, -RZ, |R10| ;  /* 0x00000000ff0c7229 */ /* 0x000fe2000000050a */
[----:B------:R-:W-:Y:S01]  /*0a30*/  BSSY.RECONVERGENT B2, `(.L_x_514) ;  /* 0x0000005000027945 */ /* 0x000fe20003800200 */
[----:B------:R-:W-:Y:S01]  /*0a40*/  IMAD.MOV.U32 R9, RZ, RZ, 0x40000000 ;  /* 0x40000000ff097424 */ /* 0x000fe200078e00ff */
[----:B------:R-:W-:-:S07]  /*0a50*/  MOV R38, 0xa80 ;  /* 0x00000a8000267802 */ /* 0x000fce0000000f00 */
[----:B------:R-:W-:-:S07]  /*0a60*/  IMAD.MOV.U32 R21, RZ, RZ, R13 ;  /* 0x000000ffff157224 */ /* 0x000fce00078e000d */
[----:B------:R-:W-:Y:S05]  /*0a70*/  CALL.REL.NOINC `($_Z36Naive_Kriging_Kernel_AOAS_Generate_AP5Pointi14VariogramModelPA20480_dS3_$__internal_accurate_pow) ;  /* 0x0000003000e07944 */ /* 0x000fea0003c00000 */
[----:B------:R-:W-:Y:S05]  /*0a80*/  BSYNC.RECONVERGENT B2 ;  /* 0x0000000000027941 */ /* 0x000fea0003800200 */
.L_x_514:
        /* <DEDUP_REMOVED lines=14> */
.L_x_516:
[----:B------:R-:W-:Y:S05]  /*0b70*/  BSYNC.RECONVERGENT B2 ;  /* 0x0000000000027941 */ /* 0x000fea0003800200 */
.L_x_515:
        /* <DEDUP_REMOVED lines=63> */
.L_x_518:
[----:B------:R-:W-:Y:S05]  /*0f70*/  BSYNC.RECONVERGENT B2 ;  /* 0x0000000000027941 */ /* 0x000fea0003800200 */
.L_x_517:
[----:B------:R-:W-:Y:S01]  /*0f80*/  DMUL R14, R24, R14 ;  /* 0x0000000e180e7228 */ /* 0x000fe20000000000 */
[----:B------:R-:W-:Y:S10]  /*0f90*/  BRA `(.L_x_511) ;  /* 0x0000002400007947 */ /* 0x000ff40003800000 */
.L_x_661:
        /* <DEDUP_REMOVED lines=29> */
.L_x_520:
[----:B------:R-:W-:Y:S05]  /*1170*/  BSYNC.RECONVERGENT B2 ;  /* 0x0000000000027941 */ /* 0x000fea0003800200 */
.L_x_519:
[----:B------:R-:W-:Y:S01]  /*1180*/  DADD R12, -RZ, |R10| ;  /* 0x00000000ff0c7229 */ /* 0x000fe2000000050a */
[----:B------:R-:W-:Y:S01]  /*1190*/  BSSY.RECONVERGENT B2, `(.L_x_521) ;  /* 0x0000005000027945 */ /* 0x000fe20003800200 */
[----:B------:R-:W-:Y:S01]  /*11a0*/  IMAD.MOV.U32 R9, RZ, RZ, 0x40080000 ;  /* 0x40080000ff097424 */ /* 0x000fe200078e00ff */
[----:B------:R-:W-:-:S07]  /*11b0*/  MOV R38, 0x11e0 ;  /* 0x000011e000267802 */ /* 0x000fce0000000f00 */
[----:B------:R-:W-:-:S07]  /*11c0*/  IMAD.MOV.U32 R21, RZ, RZ, R13 ;  /* 0x000000ffff157224 */ /* 0x000fce00078e000d */
[----:B------:R-:W-:Y:S05]  /*11d0*/  CALL.REL.NOINC `($_Z36Naive_Kriging_Kernel_AOAS_Generate_AP5Pointi14VariogramModelPA20480_dS3_$__internal_accurate_pow) ;  /* 0x0000002c00087944 */ /* 0x000fea0003c00000 */
[----:B------:R-:W-:Y:S05]  /*11e0*/  BSYNC.RECONVERGENT B2 ;  /* 0x0000000000027941 */ /* 0x000fea0003800200 */
.L_x_521:
        /* <DEDUP_REMOVED lines=19> */
.L_x_523:
[----:B------:R-:W-:Y:S05]  /*1320*/  BSYNC.RECONVERGENT B2 ;  /* 0x0000000000027941 */ /* 0x000fea0003800200 */
.L_x_522:
        /* <DEDUP_REMOVED lines=8> */
.L_x_662:
        /* <DEDUP_REMOVED lines=29> */
[----:B------:R-:W-:Y:S02]  /*1580*/  IMAD.MOV.U32 R8, RZ, RZ, R10 ;  /* 0x000000ffff087224 */ /* 0x000fe400078e000a */
[----:B------:R-:W-:-:S07]  /*1590*/  IMAD.MOV.U32 R9, RZ, RZ, R11 ;  /* 0x000000ffff097224 */ /* 0x000fce00078e000b */
.L_x_525:
[----:B------:R-:W-:Y:S05]  /*15a0*/  BSYNC.RECONVERGENT B2 ;  /* 0x0000000000027941 */ /* 0x000fea0003800200 */
.L_x_524:
        /* <DEDUP_REMOVED lines=59> */
.L_x_527:
[----:B------:R-:W-:Y:S05]  /*1960*/  BSYNC.RECONVERGENT B2 ;  /* 0x0000000000027941 */ /* 0x000fea0003800200 */
.L_x_526:
[----:B------:R-:W-:Y:S01]  /*1970*/  DMUL R14, R24, R14 ;  /* 0x0000000e180e7228 */ /* 0x000fe20000000000 */
[----:B------:R-:W-:Y:S10]  /*1980*/  BRA `(.L_x_511) ;  /* 0x0000001800847947 */ /* 0x000ff40003800000 */
.L_x_510:
[----:B------:R-:W-:-:S05]  /*1990*/  IMAD.MOV.U32 R10, RZ, RZ, -0x5 ;  /* 0xfffffffbff0a7424 */ /* 0x000fca00078e00ff */
[----:B------:R-:W-:-:S05]  /*19a0*/  VIADDMNMX.U32 R9, R9, R10, 0x3, PT ;  /* 0x0000000309097446 */ /* 0x000fca000380000a */
[----:B------:R-:W-:-:S04]  /*19b0*/  IMAD.SHL.U32 R9, R9, 0x4, RZ ;  /* 0x0000000409097824 */ /* 0x000fc800078e00ff */
[----:B------:R-:W0:Y:S02]  /*19c0*/  LDC R10, c[0x2][R9+0x10] ;  /* 0x00800400090a7b82 */ /* 0x000e240000000800 */
[----:B0-----:R-:W-:-:S04]  /*19d0*/  SHF.R.S32.HI R11, RZ, 0x1f, R10 ;  /* 0x0000001fff0b7819 */ /* 0x001fc8000001140a */
.L_x_665:
[----:B------:R-:W-:Y:S05]  /*19e0*/  BRX R10 -0x19f0                                                                                                                              (*"BRANCH_TARGETS .L_x_666,.L_x_667,.L_x_668,.L_x_511"*) ;  /* 0xffffffe40a847949 */ /* 0x000fea000383ffff */
.L_x_668:
        /* <DEDUP_REMOVED lines=31> */
.L_x_529:
[----:B------:R-:W-:Y:S05]  /*1be0*/  BSYNC.RECONVERGENT B2 ;  /* 0x0000000000027941 */ /* 0x000fea0003800200 */
.L_x_528:
        /* <DEDUP_REMOVED lines=57> */
.L_x_531:
        /* <DEDUP_REMOVED lines=72> */
.L_x_532:
[----:B------:R-:W-:Y:S05]  /*2400*/  BSYNC.RECONVERGENT B2 ;  /* 0x0000000000027941 */ /* 0x000fea0003800200 */
.L_x_530:
[----:B------:R-:W-:Y:S01]  /*2410*/  BSSY.RECONVERGENT B2, `(.L_x_533) ;  /* 0x0000005000027945 */ /* 0x000fe20003800200 */
[----:B------:R-:W-:Y:S01]  /*2420*/  IMAD.MOV.U32 R21, RZ, RZ, R13 ;  /* 0x000000ffff157224 */ /* 0x000fe200078e000d */
[----:B------:R-:W-:Y:S01]  /*2430*/  MOV R38, 0x2460 ;  /* 0x0000246000267802 */ /* 0x000fe20000000f00 */
[----:B------:R-:W-:-:S07]  /*2440*/  IMAD.MOV.U32 R9, RZ, RZ, 0x40000000 ;  /* 0x40000000ff097424 */ /* 0x000fce00078e00ff */
[----:B------:R-:W-:Y:S05]  /*2450*/  CALL.REL.NOINC `($_Z36Naive_Kriging_Kernel_AOAS_Generate_AP5Pointi14VariogramModelPA20480_dS3_$__internal_accurate_pow) ;  /* 0x0000001800687944 */ /* 0x000fea0003c00000 */
[----:B------:R-:W-:Y:S05]  /*2460*/  BSYNC.RECONVERGENT B2 ;  /* 0x0000000000027941 */ /* 0x000fea0003800200 */
.L_x_533:
        /* <DEDUP_REMOVED lines=14> */
.L_x_535:
[----:B------:R-:W-:Y:S05]  /*2550*/  BSYNC.RECONVERGENT B2 ;  /* 0x0000000000027941 */ /* 0x000fea0003800200 */
.L_x_534:
        /* <DEDUP_REMOVED lines=20> */
[----:B------:R-:W-:Y:S01]  /*26a0*/  MOV R16, R30 ;  /* 0x0000001e00107202 */ /* 0x000fe20000000f00 */
[----:B------:R-:W-:Y:S01]  /*26b0*/  IMAD.MOV.U32 R9, RZ, RZ, R15 ;  /* 0x000000ffff097224 */ /* 0x000fe200078e000f */
[----:B------:R-:W-:Y:S01]  /*26c0*/  MOV R14, 0x26f0 ;  /* 0x000026f0000e7802 */ /* 0x000fe20000000f00 */
[----:B------:R-:W-:-:S07]  /*26d0*/  IMAD.MOV.U32 R19, RZ, RZ, R8 ;  /* 0x000000ffff137224 */ /* 0x000fce00078e0008 */
[----:B------:R-:W-:Y:S05]  /*26e0*/  CALL.REL.NOINC `($__internal_11_$__cuda_sm20_dsqrt_rn_f64_mediumpath_v1) ;  /* 0x00000014001c7944 */ /* 0x000fea0003c00000 */
[----:B------:R-:W-:Y:S02]  /*26f0*/  IMAD.MOV.U32 R18, RZ, RZ, R12 ;  /* 0x000000ffff127224 */ /* 0x000fe400078e000c */
[----:B------:R-:W-:-:S07]  /*2700*/  IMAD.MOV.U32 R19, RZ, RZ, R13 ;  /* 0x000000ffff137224 */ /* 0x000fce00078e000d */
.L_x_537:
[----:B------:R-:W-:Y:S05]  /*2710*/  BSYNC.RECONVERGENT B2 ;  /* 0x0000000000027941 */ /* 0x000fea0003800200 */
.L_x_536:
        /* <DEDUP_REMOVED lines=11> */
.L_x_666:
        /* <DEDUP_REMOVED lines=30> */
.L_x_539:
[----:B------:R-:W-:Y:S05]  /*29b0*/  BSYNC.RECONVERGENT B2 ;  /* 0x0000000000027941 */ /* 0x000fea0003800200 */
.L_x_538:
        /* <DEDUP_REMOVED lines=24> */
[----:B------:R-:W-:Y:S05]  /*2b40*/  CALL.REL.NOINC `($_Z36Naive_Kriging_Kernel_AOAS_Generate_AP5Pointi14VariogramModelPA20480_dS3_$__internal_trig_reduction_slowpathd) ;  /* 0x0000001c00607944 */ /* 0x000fea0003c00000 */
[----:B------:R-:W-:-:S07]  /*2b50*/  IMAD.MOV.U32 R21, RZ, RZ, R10 ;  /* 0x000000ffff157224 */ /* 0x000fce00078e000a */
.L_x_541:
[----:B------:R-:W-:Y:S05]  /*2b60*/  BSYNC.RECONVERGENT B2 ;  /* 0x0000000000027941 */ /* 0x000fea0003800200 */
.L_x_540:
        /* <DEDUP_REMOVED lines=9> */
[----:B------:R-:W-:Y:S02]  /*2c00*/  BSSY.RECONVERGENT B2, `(.L_x_542) ;  /* 0x0000028000027945 */ /* 0x000fe40003800200 */
[----:B------:R-:W-:Y:S01]  /*2c10*/  ISETP.NE.U32.AND P0, PT, R32, 0x1, PT ;  /* 0x000000012000780c */ /* 0x000fe20003f05070 */
[----:B------:R-:W-:-:S03]  /*2c20*/  IMAD.MOV.U32 R32, RZ, RZ, 0x3da8ff83 ;  /* 0x3da8ff83ff207424 */ /* 0x000fc600078e00ff */
[----:B------:R-:W-:Y:S02]  /*2c30*/  FSEL R34, R34, -8.06006814911005101289e+34, !P0 ;  /* 0xf9785eba22227808 */ /* 0x000fe40004000000 */
[----:B------:R-:W-:Y:S01]  /*2c40*/  FSEL R35, -R32, 0.11223486810922622681, !P0 ;  /* 0x3de5db6520237808 */ /* 0x000fe20004000100 */
[----:B------:R-:W-:-:S08]  /*2c50*/  DMUL R32, R30, R30 ;  /* 0x0000001e1e207228 */ /* 0x000fd00000000000 */
        /* <DEDUP_REMOVED lines=31> */
[----:B------:R-:W-:Y:S05]  /*2e50*/  CALL.REL.NOINC `($__internal_10_$__cuda_sm20_div_rn_f64_full) ;  /* 0x0000000400d07944 */ /* 0x000fea0003c00000 */
[----:B------:R-:W-:Y:S02]  /*2e60*/  IMAD.MOV.U32 R8, RZ, RZ, R10 ;  /* 0x000000ffff087224 */ /* 0x000fe400078e000a */
[----:B------:R-:W-:-:S07]  /*2e70*/  IMAD.MOV.U32 R9, RZ, RZ, R11 ;  /* 0x000000ffff097224 */ /* 0x000fce00078e000b */
.L_x_543:
[----:B------:R-:W-:Y:S05]  /*2e80*/  BSYNC.RECONVERGENT B2 ;  /* 0x0000000000027941 */ /* 0x000fea0003800200 */
.L_x_542:
[----:B------:R-:W-:-:S08]  /*2e90*/  DADD R8, -R8, 1 ;  /* 0x3ff0000008087429 */ /* 0x000fd00000000100 */
[----:B------:R-:W-:Y:S01]  /*2ea0*/  DFMA R14, R24, R8, UR6 ;  /* 0x00000006180e7e2b */ /* 0x000fe20008000008 */
[----:B------:R-:W-:Y:S10]  /*2eb0*/  BRA `(.L_x_511) ;  /* 0x0000000400387947 */ /* 0x000ff40003800000 */
.L_x_667:
        /* <DEDUP_REMOVED lines=28> */
.L_x_545:
[----:B------:R-:W-:Y:S05]  /*3080*/  BSYNC.RECONVERGENT B2 ;  /* 0x0000000000027941 */ /* 0x000fea0003800200 */
.L_x_544:
[----:B------:R-:W-:Y:S01]  /*3090*/  DADD R12, -RZ, |R10| ;  /* 0x00000000ff0c7229 */ /* 0x000fe2000000050a */
[----:B------:R-:W-:Y:S01]  /*30a0*/  BSSY.RECONVERGENT B2, `(.L_x_546) ;  /* 0x0000005000027945 */ /* 0x000fe20003800200 */
[----:B------:R-:W-:Y:S01]  /*30b0*/  IMAD.MOV.U32 R9, RZ, RZ, 0x40000000 ;  /* 0x40000000ff097424 */ /* 0x000fe200078e00ff */
[----:B------:R-:W-:-:S07]  /*30c0*/  MOV R38, 0x30f0 ;  /* 0x000030f000267802 */ /* 0x000fce0000000f00 */
[----:B------:R-:W-:-:S07]  /*30d0*/  IMAD.MOV.U32 R21, RZ, RZ, R13 ;  /* 0x000000ffff157224 */ /* 0x000fce00078e000d */
[----:B------:R-:W-:Y:S05]  /*30e0*/  CALL.REL.NOINC `($_Z36Naive_Kriging_Kernel_AOAS_Generate_AP5Pointi14VariogramModelPA20480_dS3_$__internal_accurate_pow) ;  /* 0x0000000c00447944 */ /* 0x000fea0003c00000 */
[----:B------:R-:W-:Y:S05]  /*30f0*/  BSYNC.RECONVERGENT B2 ;  /* 0x0000000000027941 */ /* 0x000fea0003800200 */
.L_x_546:
        /* <DEDUP_REMOVED lines=15> */
.L_x_548:
[----:B------:R-:W-:Y:S05]  /*31f0*/  BSYNC.RECONVERGENT B2 ;  /* 0x0000000000027941 */ /* 0x000fea0003800200 */
.L_x_547:
        /* <DEDUP_REMOVED lines=24> */
.L_x_550:
[----:B------:R-:W-:Y:S05]  /*3380*/  BSYNC.RECONVERGENT B2 ;  /* 0x0000000000027941 */ /* 0x000fea0003800200 */
.L_x_549:
[----:B------:R-:W-:-:S11]  /*3390*/  DFMA R14, R24, R8, UR6 ;  /* 0x00000006180e7e2b */ /* 0x000fd60008000008 */
.L_x_511:
[----:B------:R-:W-:Y:S05]  /*33a0*/  BSYNC.RECONVERGENT B1 ;  /* 0x0000000000017941 */ /* 0x000fea0003800200 */
.L_x_509:
[C---:B------:R-:W-:Y:S01]  /*33b0*/  ISETP.NE.U32.AND P0, PT, R2.reuse, RZ, PT ;  /* 0x000000ff0200720c */ /* 0x040fe20003f05070 */
[----:B------:R0:W-:Y:S01]  /*33c0*/  STG.E.64 desc[UR4][R6.64], R14 ;  /* 0x0000000e06007986 */ /* 0x0001e2000c101b04 */
[----:B------:R-:W-:Y:S01]  /*33d0*/  IADD3 R2, P1, PT, R2, 0x1, RZ ;  /* 0x0000000102027810 */ /* 0x000fe20007f3e0ff */
[----:B------:R-:W-:Y:S01]  /*33e0*/  USHF.R.S32.HI UR14, URZ, 0x1f, UR13 ;  /* 0x0000001fff0e7899 */ /* 0x000fe2000801140d */
[----:B------:R-:W-:Y:S02]  /*33f0*/  ISETP.NE.AND.EX P0, PT, R0, RZ, PT, P0 ;  /* 0x000000ff0000720c */ /* 0x000fe40003f05300 */
[----:B------:R-:W-:Y:S01]  /*3400*/  IADD3 R10, P2, PT, R20, R2, RZ ;  /* 0x00000002140a7210 */ /* 0x000fe20007f5e0ff */
[----:B------:R-:W-:Y:S01]  /*3410*/  IMAD.X R0, RZ, RZ, R0, P1 ;  /* 0x000000ffff007224 */ /* 0x000fe200008e0600 */
[----:B------:R-:W-:-:S05]  /*3420*/  IADD3 R26, P1, PT, R26, 0x20, RZ ;  /* 0x000000201a1a7810 */ /* 0x000fca0007f3e0ff */
[----:B------:R-:W-:Y:S01]  /*3430*/  IMAD.X R27, RZ, RZ, R27, P1 ;  /* 0x000000ffff1b7224 */ /* 0x000fe200008e061b */
[----:B0-----:R-:W-:-:S03]  /*3440*/  IADD3 R6, P3, PT, R6, 0x8, RZ ;  /* 0x0000000806067810 */ /* 0x001fc60007f7e0ff */
[----:B------:R-:W-:Y:S02]  /*3450*/  @P0 IMAD.MOV.U32 R8, RZ, RZ, R4 ;  /* 0x000000ffff080224 */ /* 0x000fe400078e0004 */
[----:B------:R-:W-:Y:S01]  /*3460*/  @P0 IMAD.MOV.U32 R9, RZ, RZ, R3 ;  /* 0x000000ffff090224 */ /* 0x000fe200078e0003 */
[----:B------:R-:W-:-:S04]  /*3470*/  IADD3.X R7, PT, PT, RZ, R7, RZ, P3, !PT ;  /* 0x00000007ff077210 */ /* 0x000fc80001ffe4ff */
[----:B------:R0:W-:Y:S01]  /*3480*/  @P0 STG.E.64 desc[UR4][R8.64], R14 ;  /* 0x0000000e08000986 */ /* 0x0001e2000c101b04 */
[----:B------:R-:W-:Y:S01]  /*3490*/  ISETP.GE.U32.AND P0, PT, R10, UR13, PT ;  /* 0x0000000d0a007c0c */ /* 0x000fe2000bf06070 */
[----:B------:R-:W-:Y:S01]  /*34a0*/  IMAD.X R10, R5, 0x1, R0, P2 ;  /* 0x00000001050a7824 */ /* 0x000fe200010e0600 */
[----:B------:R-:W-:-:S04]  /*34b0*/  IADD3 R4, P2, PT, R4, 0x28000, RZ ;  /* 0x0002800004047810 */ /* 0x000fc80007f5e0ff */
[----:B------:R-:W-:Y:S01]  /*34c0*/  ISETP.GE.U32.AND.EX P0, PT, R10, UR14, PT, P0 ;  /* 0x0000000e0a007c0c */ /* 0x000fe2000bf06100 */
[----:B------:R-:W-:-:S12]  /*34d0*/  IMAD.X R3, RZ, RZ, R3, P2 ;  /* 0x000000ffff037224 */ /* 0x000fd800010e0603 */
[----:B0-----:R-:W-:Y:S05]  /*34e0*/  @!P0 BRA `(.L_x_551) ;  /* 0xffffffcc00548947 */ /* 0x001fea000383ffff */
.L_x_500:
[----:B01234-:R-:W-:Y:S05]  /*34f0*/  BSYNC.RECONVERGENT B0 ;  /* 0x0000000000007941 */ /* 0x01ffea0003800200 */
.L_x_499:
[----:B------:R-:W0:Y:S01]  /*3500*/  LDC.64 R2, c[0x0][0x3b8] ;  /* 0x0000ee00ff027b82 */ /* 0x000e220000000a00 */
[----:B------:R-:W-:Y:S02]  /*3510*/  IMAD R7, R5, 0x28000, RZ ;  /* 0x0002800005077824 */ /* 0x000fe400078e02ff */
[----:B------:R-:W-:Y:S02]  /*3520*/  IMAD.MOV.U32 R4, RZ, RZ, 0x0 ;  /* 0x00000000ff047424 */ /* 0x000fe400078e00ff */
[----:B0-----:R-:W-:-:S04]  /*3530*/  IMAD.WIDE.U32 R2, R20, 0x28000, R2 ;  /* 0x0002800014027825 */ /* 0x001fc800078e0002 */
[----:B------:R-:W-:Y:S01]  /*3540*/  IMAD.IADD R0, R3, 0x1, R7 ;  /* 0x0000000103007824 */ /* 0x000fe200078e0207 */
[----:B------:R-:W-:-:S04]  /*3550*/  LEA R2, P0, R20, R2, 0x3 ;  /* 0x0000000214027211 */ /* 0x000fc800078018ff */
[----:B------:R-:W-:Y:S01]  /*3560*/  LEA.HI.X R3, R20, R0, R5, 0x3, P0 ;  /* 0x0000000014037211 */ /* 0x000fe200000f1c05 */
[----:B------:R-:W-:-:S05]  /*3570*/  IMAD.MOV.U32 R5, RZ, RZ, 0x3ff00000 ;  /* 0x3ff00000ff057424 */ /* 0x000fca00078e00ff */
[----:B------:R-:W-:Y:S01]  /*3580*/  STG.E.64 desc[UR4][R2.64], R4 ;  /* 0x0000000402007986 */ /* 0x000fe2000c101b04 */
[----:B------:R-:W-:Y:S05]  /*3590*/  EXIT ;  /* 0x000000000000794d */ /* 0x000fea0003800000 */
        .weak           $__internal_10_$__cuda_sm20_div_rn_f64_full
        .type           $__internal_10_$__cuda_sm20_div_rn_f64_full,@function
        .size           $__internal_10_$__cuda_sm20_div_rn_f64_full,($__internal_11_$__cuda_sm20_dsqrt_rn_f64_mediumpath_v1 - $__internal_10_$__cuda_sm20_div_rn_f64_full)
$__internal_10_$__cuda_sm20_div_rn_f64_full:
[C---:B------:R-:W-:Y:S01]  /*35a0*/  FSETP.GEU.AND P0, PT, |R13|.reuse, 1.469367938527859385e-39, PT ;  /* 0x001000000d00780b */ /* 0x040fe20003f0e200 */
[----:B------:R-:W-:Y:S01]  /*35b0*/  IMAD.MOV.U32 R18, RZ, RZ, 0x1 ;  /* 0x00000001ff127424 */ /* 0x000fe200078e00ff */
[----:B------:R-:W-:Y:S01]  /*35c0*/  LOP3.LUT R10, R13, 0x800fffff, RZ, 0xc0, !PT ;  /* 0x800fffff0d0a7812 */ /* 0x000fe200078ec0ff */
[----:B------:R-:W-:Y:S01]  /*35d0*/  IMAD.MOV.U32 R21, RZ, RZ, 0x1ca00000 ;  /* 0x1ca00000ff157424 */ /* 0x000fe200078e00ff */
[C---:B------:R-:W-:Y:S01]  /*35e0*/  FSETP.GEU.AND P2, PT, |R15|.reuse, 1.469367938527859385e-39, PT ;  /* 0x001000000f00780b */ /* 0x040fe20003f4e200 */
[----:B------:R-:W-:Y:S01]  /*35f0*/  BSSY.RECONVERGENT B3, `(.L_x_552) ;  /* 0x0000052000037945 */ /* 0x000fe20003800200 */
[----:B------:R-:W-:Y:S01]  /*3600*/  LOP3.LUT R11, R10, 0x3ff00000, RZ, 0xfc, !PT ;  /* 0x3ff000000a0b7812 */ /* 0x000fe200078efcff */
[----:B------:R-:W-:Y:S01]  /*3610*/  IMAD.MOV.U32 R10, RZ, RZ, R12 ;  /* 0x000000ffff0a7224 */ /* 0x000fe200078e000c */
[----:B------:R-:W-:Y:S02]  /*3620*/  LOP3.LUT R9, R15, 0x7ff00000, RZ, 0xc0, !PT ;  /* 0x7ff000000f097812 */ /* 0x000fe400078ec0ff */
[----:B------:R-:W-:-:S03]  /*3630*/  LOP3.LUT R34, R13, 0x7ff00000, RZ, 0xc0, !PT ;  /* 0x7ff000000d227812 */ /* 0x000fc600078ec0ff */
        /* <DEDUP_REMOVED lines=48> */
[----:B------:R-:W-:Y:S01]  /*3940*/  IMAD.MOV.U32 R10, RZ, RZ, RZ ;  /* 0x000000ffff0a7224 */ /* 0x000fe200078e00ff */
[----:B------:R-:W-:-:S05]  /*3950*/  IADD3 R9, PT, PT, -R9, -0x43300000, RZ ;  /* 0xbcd0000009097810 */ /* 0x000fca0007ffe1ff */
[----:B------:R-:W-:-:S03]  /*3960*/  DFMA R10, R18, -R10, R30 ;  /* 0x8000000a120a722b */ /* 0x000fc6000000001e */
[----:B------:R-:W-:-:S07]  /*3970*/  LOP3.LUT R13, R15, R13, RZ, 0x3c, !PT ;  /* 0x0000000d0f0d7212 */ /* 0x000fce00078e3cff */
[----:B------:R-:W-:-:S04]  /*3980*/  FSETP.NEU.AND P0, PT, |R11|, R9, PT ;  /* 0x000000090b00720b */ /* 0x000fc80003f0d200 */
[----:B------:R-:W-:Y:S02]  /*3990*/  FSEL R18, R14, R18, !P0 ;  /* 0x000000120e127208 */ /* 0x000fe40004000000 */
[----:B------:R-:W-:Y:S01]  /*39a0*/  FSEL R19, R13, R19, !P0 ;  /* 0x000000130d137208 */ /* 0x000fe20004000000 */
[----:B------:R-:W-:Y:S06]  /*39b0*/  BRA `(.L_x_554) ;  /* 0x0000000000547947 */ /* 0x000fec0003800000 */
.L_x_553:
        /* <DEDUP_REMOVED lines=16> */
.L_x_556:
[----:B------:R-:W-:Y:S01]  /*3ac0*/  LOP3.LUT R19, R13, 0x80000, RZ, 0xfc, !PT ;  /* 0x000800000d137812 */ /* 0x000fe200078efcff */
[----:B------:R-:W-:Y:S01]  /*3ad0*/  IMAD.MOV.U32 R18, RZ, RZ, R12 ;  /* 0x000000ffff127224 */ /* 0x000fe200078e000c */
[----:B------:R-:W-:Y:S06]  /*3ae0*/  BRA `(.L_x_554) ;  /* 0x0000000000087947 */ /* 0x000fec0003800000 */
.L_x_555:
[----:B------:R-:W-:Y:S01]  /*3af0*/  LOP3.LUT R19, R15, 0x80000, RZ, 0xfc, !PT ;  /* 0x000800000f137812 */ /* 0x000fe200078efcff */
[----:B------:R-:W-:-:S07]  /*3b00*/  IMAD.MOV.U32 R18, RZ, RZ, R14 ;  /* 0x000000ffff127224 */ /* 0x000fce00078e000e */
.L_x_554:
[----:B------:R-:W-:Y:S05]  /*3b10*/  BSYNC.RECONVERGENT B3 ;  /* 0x0000000000037941 */ /* 0x000fea0003800200 */
.L_x_552:
[----:B------:R-:W-:Y:S02]  /*3b20*/  IMAD.MOV.U32 R33, RZ, RZ, 0x0 ;  /* 0x00000000ff217424 */ /* 0x000fe400078e00ff */
[----:B------:R-:W-:Y:S02]  /*3b30*/  IMAD.MOV.U32 R10, RZ, RZ, R18 ;  /* 0x000000ffff0a7224 */ /* 0x000fe400078e0012 */
[----:B------:R-:W-:Y:S01]  /*3b40*/  IMAD.MOV.U32 R11, RZ, RZ, R19 ;  /* 0x000000ffff0b7224 */ /* 0x000fe200078e0013 */
[----:B------:R-:W-:Y:S06]  /*3b50*/  RET.REL.NODEC R32 `(_Z36Naive_Kriging_Kernel_AOAS_Generate_AP5Pointi14VariogramModelPA20480_dS3_) ;  /* 0xffffffc420287950 */ /* 0x000fec0003c3ffff */
        .weak           $__internal_11_$__cuda_sm20_dsqrt_rn_f64_mediumpath_v1
        .type           $__internal_11_$__cuda_sm20_dsqrt_rn_f64_mediumpath_v1,@function
        .size           $__internal_11_$__cuda_sm20_dsqrt_rn_f64_mediumpath_v1,($_Z36Naive_Kriging_Kernel_AOAS_Generate_AP5Pointi14VariogramModelPA20480_dS3_$__internal_accurate_pow - $__internal_11_$__cuda_sm20_dsqrt_rn_f64_mediumpath_v1)
$__internal_11_$__cuda_sm20_dsqrt_rn_f64_mediumpath_v1:
        /* <DEDUP_REMOVED lines=12> */
.L_x_558:
        /* <DEDUP_REMOVED lines=24> */
.L_x_560:
[----:B------:R-:W-:-:S11]  /*3da0*/  DADD R16, R12, R12 ;  /* 0x000000000c107229 */ /* 0x000fd6000000000c */
.L_x_559:
[----:B------:R-:W-:Y:S05]  /*3db0*/  BSYNC.RECONVERGENT B3 ;  /* 0x0000000000037941 */ /* 0x000fea0003800200 */
.L_x_557:
[----:B------:R-:W-:Y:S02]  /*3dc0*/  IMAD.MOV.U32 R15, RZ, RZ, 0x0 ;  /* 0x00000000ff0f7424 */ /* 0x000fe400078e00ff */
[----:B------:R-:W-:Y:S02]  /*3dd0*/  IMAD.MOV.U32 R12, RZ, RZ, R16 ;  /* 0x000000ffff0c7224 */ /* 0x000fe400078e0010 */
[----:B------:R-:W-:Y:S01]  /*3de0*/  IMAD.MOV.U32 R13, RZ, RZ, R17 ;  /* 0x000000ffff0d7224 */ /* 0x000fe200078e0011 */
[----:B------:R-:W-:Y:S06]  /*3df0*/  RET.REL.NODEC R14 `(_Z36Naive_Kriging_Kernel_AOAS_Generate_AP5Pointi14VariogramModelPA20480_dS3_) ;  /* 0xffffffc00e807950 */ /* 0x000fec0003c3ffff */
        .type           $_Z36Naive_Kriging_Kernel_AOAS_Generate_AP5Pointi14VariogramModelPA20480_dS3_$__internal_accurate_pow,@function
        .size           $_Z36Naive_Kriging_Kernel_AOAS_Generate_AP5Pointi14VariogramModelPA20480_dS3_$__internal_accurate_pow,($_Z36Naive_Kriging_Kernel_AOAS_Generate_AP5Pointi14VariogramModelPA20480_dS3_$__internal_trig_reduction_slowpathd - $_Z36Naive_Kriging_Kernel_AOAS_Generate_AP5Pointi14VariogramModelPA20480_dS3_$__internal_accurate_pow)
$_Z36Naive_Kriging_Kernel_AOAS_Generate_AP5Pointi14VariogramModelPA20480_dS3_$__internal_accurate_pow:
[----:B------:R-:W-:Y:S01]  /*3e00*/  ISETP.GT.U32.AND P0, PT, R21, 0xfffff, PT ;  /* 0x000fffff1500780c */ /* 0x000fe20003f04070 */
[--C-:B------:R-:W-:Y:S01]  /*3e10*/  IMAD.MOV.U32 R13, RZ, RZ, R21.reuse ;  /* 0x000000ffff0d7224 */ /* 0x100fe200078e0015 */
[----:B------:R-:W-:Y:S01]  /*3e20*/  UMOV UR14, 0x7d2cafe2 ;  /* 0x7d2cafe2000e7882 */ /* 0x000fe20000000000 */
[----:B------:R-:W-:Y:S01]  /*3e30*/  UMOV UR15, 0x3eb0f5ff ;  /* 0x3eb0f5ff000f7882 */ /* 0x000fe20000000000 */
[----:B------:R-:W-:Y:S01]  /*3e40*/  SHF.R.U32.HI R21, RZ, 0x14, R21 ;  /* 0x00000014ff157819 */ /* 0x000fe20000011615 */
[----:B------:R-:W-:Y:S01]  /*3e50*/  UMOV UR16, 0x3b39803f ;  /* 0x3b39803f00107882 */ /* 0x000fe20000000000 */
[----:B------:R-:W-:-:S07]  /*3e60*/  UMOV UR17, 0x3c7abc9e ;  /* 0x3c7abc9e00117882 */ /* 0x000fce0000000000 */
[----:B------:R-:W-:-:S10]  /*3e70*/  @!P0 DMUL R30, R12, 1.80143985094819840000e+16 ;  /* 0x435000000c1e8828 */ /* 0x000fd40000000000 */
[----:B------:R-:W-:Y:S01]  /*3e80*/  @!P0 IMAD.MOV.U32 R13, RZ, RZ, R31 ;  /* 0x000000ffff0d8224 */ /* 0x000fe200078e001f */
[----:B------:R-:W-:Y:S01]  /*3e90*/  @!P0 LEA.HI R21, R31, 0xffffffca, RZ, 0xc ;  /* 0xffffffca1f158811 */ /* 0x000fe200078f60ff */
[----:B------:R-:W-:-:S03]  /*3ea0*/  @!P0 IMAD.MOV.U32 R12, RZ, RZ, R30 ;  /* 0x000000ffff0c8224 */ /* 0x000fc600078e001e */
[----:B------:R-:W-:Y:S01]  /*3eb0*/  LOP3.LUT R13, R13, 0x800fffff, RZ, 0xc0, !PT ;  /* 0x800fffff0d0d7812 */ /* 0x000fe200078ec0ff */
[----:B------:R-:W-:Y:S02]  /*3ec0*/  IMAD.MOV.U32 R18, RZ, RZ, R12 ;  /* 0x000000ffff127224 */ /* 0x000fe400078e000c */
[----:B------:R-:W-:Y:S01]  /*3ed0*/  IMAD.MOV.U32 R12, RZ, RZ, RZ ;  /* 0x000000ffff0c7224 */ /* 0x000fe200078e00ff */
[----:B------:R-:W-:-:S04]  /*3ee0*/  LOP3.LUT R19, R13, 0x3ff00000, RZ, 0xfc, !PT ;  /* 0x3ff000000d137812 */ /* 0x000fc800078efcff */
        /* <DEDUP_REMOVED lines=42> */
[----:B------:R-:W-:Y:S01]  /*4190*/  IADD3 R31, PT, PT, R15, 0x100000, RZ ;  /* 0x001000000f1f7810 */ /* 0x000fe20007ffe0ff */
[----:B------:R-:W-:-:S04]  /*41a0*/  IMAD.MOV.U32 R30, RZ, RZ, R14 ;  /* 0x000000ffff1e7224 */ /* 0x000fc800078e000e */
        /* <DEDUP_REMOVED lines=24> */
[----:B------:R-:W-:-:S05]  /*4330*/  @P1 VIADD R18, R21, 0xfffffc02 ;  /* 0xfffffc0215121836 */ /* 0x000fca0000000000 */
        /* <DEDUP_REMOVED lines=83> */
.L_x_561:
[----:B------:R-:W-:Y:S01]  /*4870*/  DFMA R28, R28, R18, R18 ;  /* 0x000000121c1c722b */ /* 0x000fe20000000012 */
[----:B------:R-:W-:Y:S01]  /*4880*/  IMAD.MOV.U32 R39, RZ, RZ, 0x0 ;  /* 0x00000000ff277424 */ /* 0x000fe200078e00ff */
[----:B------:R-:W-:-:S08]  /*4890*/  DSETP.NEU.AND P0, PT, |R18|, +INF , PT ;  /* 0x7ff000001200742a */ /* 0x000fd00003f0d200 */
[----:B------:R-:W-:Y:S02]  /*48a0*/  FSEL R12, R18, R28, !P0 ;  /* 0x0000001c120c7208 */ /* 0x000fe40004000000 */
[----:B------:R-:W-:Y:S01]  /*48b0*/  FSEL R13, R19, R29, !P0 ;  /* 0x0000001d130d7208 */ /* 0x000fe20004000000 */
[----:B------:R-:W-:Y:S06]  /*48c0*/  RET.REL.NODEC R38 `(_Z36Naive_Kriging_Kernel_AOAS_Generate_AP5Pointi14VariogramModelPA20480_dS3_) ;  /* 0xffffffb426cc7950 */ /* 0x000fec0003c3ffff */
        .type           $_Z36Naive_Kriging_Kernel_AOAS_Generate_AP5Pointi14VariogramModelPA20480_dS3_$__internal_trig_reduction_slowpathd,@function
        .size           $_Z36Naive_Kriging_Kernel_AOAS_Generate_AP5Pointi14VariogramModelPA20480_dS3_$__internal_trig_reduction_slowpathd,(.L_x_693 - $_Z36Naive_Kriging_Kernel_AOAS_Generate_AP5Pointi14VariogramModelPA20480_dS3_$__internal_trig_reduction_slowpathd)
$_Z36Naive_Kriging_Kernel_AOAS_Generate_AP5Pointi14VariogramModelPA20480_dS3_$__internal_trig_reduction_slowpathd:
        /* <DEDUP_REMOVED lines=25> */
.L_x_566:
        /* <DEDUP_REMOVED lines=28> */
.L_x_565:
[----:B------:R-:W-:-:S07]  /*4c20*/  IMAD.MOV.U32 R21, RZ, RZ, R14 ;  /* 0x000000ffff157224 */ /* 0x000fce00078e000e */
.L_x_564:
[----:B------:R-:W-:Y:S05]  /*4c30*/  BSYNC.RECONVERGENT B3 ;  /* 0x0000000000037941 */ /* 0x000fea0003800200 */
.L_x_563:
        /* <DEDUP_REMOVED lines=12> */
[C---:B------:R-:W-:Y:S02]  /*4d00*/  @P0 SHF.R.U64 R19, R8.reuse, 0x1, R9 ;  /* 0x0000000108130819 */ /* 0x040fe40000001209 */
[CC--:B------:R-:W-:Y:S02]  /*4d10*/  @P0 SHF.L.U32 R16, R8.reuse, R35.reuse, RZ ;  /* 0x0000002308100219 */ /* 0x0c0fe400000006ff */
[----:B------:R-:W-:Y:S02]  /*4d20*/  @P0 SHF.R.U64 R13, R13, R12, R15 ;  /* 0x0000000c0d0d0219 */ /* 0x000fe4000000120f */
[----:B------:R-:W-:-:S02]  /*4d30*/  @P0 SHF.L.U64.HI R17, R8, R35, R9 ;  /* 0x0000002308110219 */ /* 0x000fc40000010209 */
[-C--:B------:R-:W-:Y:S02]  /*4d40*/  @P0 SHF.R.U32.HI R14, RZ, R12.reuse, R15 ;  /* 0x0000000cff0e0219 */ /* 0x080fe4000001160f */
[----:B----4-:R-:W-:Y:S02]  /*4d50*/  @P0 SHF.L.U32 R15, R10, R35, RZ ;  /* 0x000000230a0f0219 */ /* 0x010fe400000006ff */
[----:B0-----:R-:W-:Y:S02]  /*4d60*/  @P0 SHF.R.U64 R32, R19, R12, R21 ;  /* 0x0000000c13200219 */ /* 0x001fe40000001215 */
        /* <DEDUP_REMOVED lines=41> */
.L_x_568:
[----:B------:R-:W-:Y:S05]  /*5000*/  BSYNC.RECONVERGENT B3 ;  /* 0x0000000000037941 */ /* 0x000fea0003800200 */
.L_x_567:
[----:B------:R-:W-:-:S04]  /*5010*/  IMAD.WIDE.U32 R16, R14, 0x2168c235, RZ ;  /* 0x2168c2350e107825 */ /* 0x000fc800078e00ff */
[----:B------:R-:W-:Y:S01]  /*5020*/  IMAD.MOV.U32 R12, RZ, RZ, R17 ;  /* 0x000000ffff0c7224 */ /* 0x000fe200078e0011 */
[----:B------:R-:W-:Y:S01]  /*5030*/  IADD3 RZ, P1, PT, R16, R16, RZ ;  /* 0x0000001010ff7210 */ /* 0x000fe20007f3e0ff */
[----:B------:R-:W-:Y:S02]  /*5040*/  IMAD.MOV.U32 R13, RZ, RZ, RZ ;  /* 0x000000ffff0d7224 */ /* 0x000fe400078e00ff */
        /* <DEDUP_REMOVED lines=32> */
.L_x_562:
[----:B------:R-:W-:Y:S02]  /*5250*/  IMAD.MOV.U32 R19, RZ, RZ, 0x0 ;  /* 0x00000000ff137424 */ /* 0x000fe400078e00ff */
[----:B------:R-:W-:Y:S02]  /*5260*/  IMAD.MOV.U32 R30, RZ, RZ, R16 ;  /* 0x000000ffff1e7224 */ /* 0x000fe400078e0010 */
[----:B------:R-:W-:Y:S05]  /*5270*/  RET.REL.NODEC R18 `(_Z36Naive_Kriging_Kernel_AOAS_Generate_AP5Pointi14VariogramModelPA20480_dS3_) ;  /* 0xffffffac12607950 */ /* 0x000fea0003c3ffff */
.L_x_569:
        /* <DEDUP_REMOVED lines=16> */
.L_x_693:


//--------------------- .text._Z8set_zeroPA20480_dS0_ii --------------------------
	.section	.text._Z8set_zeroPA20480_dS0_ii,"ax",@progbits
	.align	128
        .global         _Z8set_zeroPA20480_dS0_ii
        .type           _Z8set_zeroPA20480_dS0_ii,@function
        .size           _Z8set_zeroPA20480_dS0_ii,(.L_x_706 - _Z8set_zeroPA20480_dS0_ii)
        .other          _Z8set_zeroPA20480_dS0_ii,@"STO_CUDA_ENTRY STV_DEFAULT"
_Z8set_zeroPA20480_dS0_ii:
.text._Z8set_zeroPA20480_dS0_ii:
[----:B------:R-:W-:Y:S01]  /*0000*/  LDC R1, c[0x0][0x37c] ;  /* 0x0000df00ff017b82 */ /* 0x000fe20000000800 */
[----:B------:R-:W0:Y:S07]  /*0010*/  S2R R3, SR_TID.X ;  /* 0x0000000000037919 */ /* 0x000e2e0000002100 */
[----:B------:R-:W0:Y:S01]  /*0020*/  LDC R0, c[0x0][0x360] ;  /* 0x0000d800ff007b82 */ /* 0x000e220000000800 */
[----:B------:R-:W1:Y:S07]  /*0030*/  S2R R5, SR_TID.Y ;  /* 0x0000000000057919 */ /* 0x000e6e0000002200 */
[----:B------:R-:W0:Y:S08]  /*0040*/  S2UR UR4, SR_CTAID.X ;  /* 0x00000000000479c3 */ /* 0x000e300000002500 */
[----:B------:R-:W1:Y:S08]  /*0050*/  S2UR UR5, SR_CTAID.Y ;  /* 0x00000000000579c3 */ /* 0x000e700000002600 */
[----:B------:R-:W1:Y:S08]  /*0060*/  LDC R2, c[0x0][0x364] ;  /* 0x0000d900ff027b82 */ /* 0x000e700000000800 */
[----:B------:R-:W2:Y:S01]  /*0070*/  LDC.64 R6, c[0x0][0x390] ;  /* 0x0000e400ff067b82 */ /* 0x000ea20000000a00 */
[----:B0-----:R-:W-:-:S02]  /*0080*/  IMAD R0, R0, UR4, R3 ;  /* 0x0000000400007c24 */ /* 0x001fc4000f8e0203 */
[----:B-1----:R-:W-:-:S05]  /*0090*/  IMAD R2, R2, UR5, R5 ;  /* 0x0000000502027c24 */ /* 0x002fca000f8e0205 */
[C---:B------:R-:W-:Y:S02]  /*00a0*/  VIMNMX R3, PT, PT, R0.reuse, R2, !PT ;  /* 0x0000000200037248 */ /* 0x040fe40007fe0100 */
[----:B--2---:R-:W-:-:S04]  /*00b0*/  ISETP.NE.AND P0, PT, R0, R7, PT ;  /* 0x000000070000720c */ /* 0x004fc80003f05270 */
[----:B------:R-:W-:-:S04]  /*00c0*/  ISETP.GE.OR P0, PT, R3, R6, !P0 ;  /* 0x000000060300720c */ /* 0x000fc80004706670 */
[----:B------:R-:W-:-:S13]  /*00d0*/  ISETP.NE.OR P0, PT, R2, R7, P0 ;  /* 0x000000070200720c */ /* 0x000fda0000705670 */
[----:B------:R-:W-:Y:S05]  /*00e0*/  @P0 EXIT ;  /* 0x000000000000094d */ /* 0x000fea0003800000 */
[----:B------:R-:W0:Y:S01]  /*00f0*/  LDC.64 R2, c[0x0][0x380] ;  /* 0x0000e000ff027b82 */ /* 0x000e220000000a00 */
[----:B------:R-:W1:Y:S01]  /*0100*/  LDCU.64 UR4, c[0x0][0x358] ;  /* 0x00006b00ff0477ac */ /* 0x000e620008000a00 */
[----:B0-----:R-:W-:-:S04]  /*0110*/  IMAD.WIDE R2, R0, 0x28000, R2 ;  /* 0x0002800000027825 */ /* 0x001fc800078e0202 */
[----:B------:R-:W-:-:S05]  /*0120*/  IMAD.WIDE.U32 R2, R7, 0x8, R2 ;  /* 0x0000000807027825 */ /* 0x000fca00078e0002 */
[----:B-1----:R-:W-:Y:S01]  /*0130*/  STG.E.64 desc[UR4][R2.64], RZ ;  /* 0x000000ff02007986 */ /* 0x002fe2000c101b04 */
[----:B------:R-:W-:Y:S05]  /*0140*/  EXIT ;  /* 0x000000000000794d */ /* 0x000fea0003800000 */
.L_x_570:
        /* <DEDUP_REMOVED lines=11> */
.L_x_706:


//--------------------- .text._Z11gaussjordanPA20480_dS0_ii --------------------------
	.section	.text._Z11gaussjordanPA20480_dS0_ii,"ax",@progbits
	.align	128
        .global         _Z11gaussjordanPA20480_dS0_ii
        .type           _Z11gaussjordanPA20480_dS0_ii,@function
        .size           _Z11gaussjordanPA20480_dS0_ii,(.L_x_707 - _Z11gaussjordanPA20480_dS0_ii)
        .other          _Z11gaussjordanPA20480_dS0_ii,@"STO_CUDA_ENTRY STV_DEFAULT"
_Z11gaussjordanPA20480_dS0_ii:
.text._Z11gaussjordanPA20480_dS0_ii:
[----:B------:R-:W-:Y:S01]  /*0000*/  LDC R1, c[0x0][0x37c] ;  /* 0x0000df00ff017b82 */ /* 0x000fe20000000800 */
[----:B------:R-:W0:Y:S07]  /*0010*/  S2R R0, SR_TID.X ;  /* 0x0000000000007919 */ /* 0x000e2e0000002100 */
[----:B------:R-:W0:Y:S01]  /*0020*/  S2UR UR4, SR_CTAID.X ;  /* 0x00000000000479c3 */ /* 0x000e220000002500 */
[----:B------:R-:W1:Y:S07]  /*0030*/  S2R R3, SR_TID.Y ;  /* 0x0000000000037919 */ /* 0x000e6e0000002200 */
[----:B------:R-:W0:Y:S08]  /*0040*/  LDC R9, c[0x0][0x360] ;  /* 0x0000d800ff097b82 */ /* 0x000e300000000800 */
[----:B------:R-:W1:Y:S08]  /*0050*/  S2UR UR5, SR_CTAID.Y ;  /* 0x00000000000579c3 */ /* 0x000e700000002600 */
[----:B------:R-:W1:Y:S08]  /*0060*/  LDC R2, c[0x0][0x364] ;  /* 0x0000d900ff027b82 */ /* 0x000e700000000800 */
[----:B------:R-:W2:Y:S01]  /*0070*/  LDC.64 R4, c[0x0][0x390] ;  /* 0x0000e400ff047b82 */ /* 0x000ea20000000a00 */
[----:B0-----:R-:W-:-:S02]  /*0080*/  IMAD R9, R9, UR4, R0 ;  /* 0x0000000409097c24 */ /* 0x001fc4000f8e0200 */
[----:B-1----:R-:W-:-:S05]  /*0090*/  IMAD R0, R2, UR5, R3 ;  /* 0x0000000502007c24 */ /* 0x002fca000f8e0203 */
[C---:B------:R-:W-:Y:S02]  /*00a0*/  VIMNMX R3, PT, PT, R9.reuse, R0, !PT ;  /* 0x0000000009037248 */ /* 0x040fe40007fe0100 */
[----:B--2---:R-:W-:-:S04]  /*00b0*/  ISETP.NE.AND P0, PT, R9, R5, PT ;  /* 0x000000050900720c */ /* 0x004fc80003f05270 */
[----:B------:R-:W-:-:S13]  /*00c0*/  ISETP.GE.OR P0, PT, R3, R4, !P0 ;  /* 0x000000040300720c */ /* 0x000fda0004706670 */
[----:B------:R-:W-:Y:S05]  /*00d0*/  @P0 EXIT ;  /* 0x000000000000094d */ /* 0x000fea0003800000 */
[----:B------:R-:W0:Y:S01]  /*00e0*/  LDC.64 R10, c[0x0][0x388] ;  /* 0x0000e200ff0a7b82 */ /* 0x000e220000000a00 */
[----:B------:R-:W1:Y:S07]  /*00f0*/  LDCU.64 UR4, c[0x0][0x358] ;  /* 0x00006b00ff0477ac */ /* 0x000e6e0008000a00 */
[----:B------:R-:W2:Y:S01]  /*0100*/  LDC.64 R2, c[0x0][0x380] ;  /* 0x0000e000ff027b82 */ /* 0x000ea20000000a00 */
[----:B0-----:R-:W-:-:S04]  /*0110*/  IMAD.WIDE R6, R5, 0x28000, R10 ;  /* 0x0002800005067825 */ /* 0x001fc800078e020a */
[----:B------:R-:W-:-:S04]  /*0120*/  IMAD.WIDE R10, R9, 0x28000, R10 ;  /* 0x00028000090a7825 */ /* 0x000fc800078e020a */
[----:B--2---:R-:W-:-:S04]  /*0130*/  IMAD.WIDE R8, R9, 0x28000, R2 ;  /* 0x0002800009087825 */ /* 0x004fc800078e0202 */
[----:B------:R-:W-:-:S04]  /*0140*/  IMAD.WIDE.U32 R6, R0, 0x8, R6 ;  /* 0x0000000800067825 */ /* 0x000fc800078e0006 */
[C---:B------:R-:W-:Y:S02]  /*0150*/  IMAD.WIDE.U32 R14, R0.reuse, 0x8, R10 ;  /* 0x00000008000e7825 */ /* 0x040fe400078e000a */
[----:B-1----:R-:W2:Y:S02]  /*0160*/  LDG.E.64 R6, desc[UR4][R6.64] ;  /* 0x0000000406067981 */ /* 0x002ea4000c1e1b00 */
[----:B------:R-:W-:Y:S02]  /*0170*/  IMAD.WIDE R10, R5, 0x8, R8 ;  /* 0x00000008050a7825 */ /* 0x000fe400078e0208 */
[----:B------:R-:W2:Y:S04]  /*0180*/  LDG.E.64 R16, desc[UR4][R14.64] ;  /* 0x000000040e107981 */ /* 0x000ea8000c1e1b00 */
[----:B------:R-:W2:Y:S01]  /*0190*/  LDG.E.64 R12, desc[UR4][R10.64] ;  /* 0x000000040a0c7981 */ /* 0x000ea2000c1e1b00 */
[----:B------:R-:W-:Y:S01]  /*01a0*/  ISETP.NE.AND P0, PT, R0, R5, PT ;  /* 0x000000050000720c */ /* 0x000fe20003f05270 */
[----:B--2---:R-:W-:-:S07]  /*01b0*/  DFMA R12, -R6, R12, R16 ;  /* 0x0000000c060c722b */ /* 0x004fce0000000110 */
[----:B------:R0:W-:Y:S05]  /*01c0*/  STG.E.64 desc[UR4][R14.64], R12 ;  /* 0x0000000c0e007986 */ /* 0x0001ea000c101b04 */
[----:B------:R-:W-:Y:S05]  /*01d0*/  @!P0 EXIT ;  /* 0x000000000000894d */ /* 0x000fea0003800000 */
[----:B------:R-:W-:Y:S01]  /*01e0*/  IMAD.WIDE R2, R5, 0x28000, R2 ;  /* 0x0002800005027825 */ /* 0x000fe200078e0202 */
[----:B------:R-:W2:Y:S03]  /*01f0*/  LDG.E.64 R10, desc[UR4][R10.64] ;  /* 0x000000040a0a7981 */ /* 0x000ea6000c1e1b00 */
[----:B------:R-:W-:-:S04]  /*0200*/  IMAD.WIDE.U32 R8, R0, 0x8, R8 ;  /* 0x0000000800087825 */ /* 0x000fc800078e0008 */
[----:B------:R-:W-:Y:S01]  /*0210*/  IMAD.WIDE.U32 R2, R0, 0x8, R2 ;  /* 0x0000000800027825 */ /* 0x000fe200078e0002 */
[----:B------:R-:W2:Y:S05]  /*0220*/  LDG.E.64 R4, desc[UR4][R8.64] ;  /* 0x0000000408047981 */ /* 0x000eaa000c1e1b00 */
[----:B------:R-:W2:Y:S02]  /*0230*/  LDG.E.64 R2, desc[UR4][R2.64] ;  /* 0x0000000402027981 */ /* 0x000ea4000c1e1b00 */
[----:B--2---:R-:W-:-:S07]  /*0240*/  DFMA R4, -R2, R10, R4 ;  /* 0x0000000a0204722b */ /* 0x004fce0000000104 */
[----:B------:R-:W-:Y:S01]  /*0250*/  STG.E.64 desc[UR4][R8.64], R4 ;  /* 0x0000000408007986 */ /* 0x000fe2000c101b04 */
[----:B------:R-:W-:Y:S05]  /*0260*/  EXIT ;  /* 0x000000000000794d */ /* 0x000fea0003800000 */
.L_x_571:
        /* <DEDUP_REMOVED lines=9> */
.L_x_707:


//--------------------- .text._Z14diag_normalizePA20480_dS0_ii --------------------------
	.section	.text._Z14diag_normalizePA20480_dS0_ii,"ax",@progbits
	.align	128
        .global         _Z14diag_normalizePA20480_dS0_ii
        .type           _Z14diag_normalizePA20480_dS0_ii,@function
        .size           _Z14diag_normalizePA20480_dS0_ii,(.L_x_694 - _Z14diag_normalizePA20480_dS0_ii)
        .other          _Z14diag_normalizePA20480_dS0_ii,@"STO_CUDA_ENTRY STV_DEFAULT"
_Z14diag_normalizePA20480_dS0_ii:
.text._Z14diag_normalizePA20480_dS0_ii:
[----:B------:R-:W-:Y:S08]  /*0000*/  LDC R1, c[0x0][0x37c] ;  /* 0x0000df00ff017b82 */ /* 0x000ff00000000800 */
[----:B------:R-:W0:Y:S01]  /*0010*/  LDC.64 R2, c[0x0][0x380] ;  /* 0x0000e000ff027b82 */ /* 0x000e220000000a00 */
[----:B------:R-:W1:Y:S07]  /*0020*/  LDCU.64 UR6, c[0x0][0x358] ;  /* 0x00006b00ff0677ac */ /* 0x000e6e0008000a00 */
[----:B------:R-:W0:Y:S02]  /*0030*/  LDC.64 R10, c[0x0][0x390] ;  /* 0x0000e400ff0a7b82 */ /* 0x000e240000000a00 */
[----:B0-----:R-:W-:-:S04]  /*0040*/  IMAD.WIDE R2, R11, 0x28000, R2 ;  /* 0x000280000b027825 */ /* 0x001fc800078e0202 */
[----:B------:R-:W-:-:S05]  /*0050*/  IMAD.WIDE R2, R11, 0x8, R2 ;  /* 0x000000080b027825 */ /* 0x000fca00078e0202 */
[----:B-1----:R-:W2:Y:S01]  /*0060*/  LDG.E.64 R6, desc[UR6][R2.64] ;  /* 0x0000000602067981 */ /* 0x002ea2000c1e1b00 */
[----:B------:R-:W0:Y:S01]  /*0070*/  S2UR UR4, SR_CTAID.X ;  /* 0x00000000000479c3 */ /* 0x000e220000002500 */
[----:B------:R-:W0:Y:S01]  /*0080*/  S2R R5, SR_TID.X ;  /* 0x0000000000057919 */ /* 0x000e220000002100 */
[----:B------:R-:W1:Y:S06]  /*0090*/  S2R R9, SR_TID.Y ;  /* 0x0000000000097919 */ /* 0x000e6c0000002200 */
[----:B------:R-:W0:Y:S08]  /*00a0*/  LDC R0, c[0x0][0x360] ;  /* 0x0000d800ff007b82 */ /* 0x000e300000000800 */
[----:B------:R-:W1:Y:S08]  /*00b0*/  S2UR UR8, SR_CTAID.Y ;  /* 0x00000000000879c3 */ /* 0x000e700000002600 */
[----:B------:R-:W1:Y:S08]  /*00c0*/  LDC R4, c[0x0][0x364] ;  /* 0x0000d900ff047b82 */ /* 0x000e700000000800 */
[----:B------:R-:W3:Y:S01]  /*00d0*/  S2UR UR5, SR_CgaCtaId ;  /* 0x00000000000579c3 */ /* 0x000ee20000008800 */
[----:B0-----:R-:W-:Y:S01]  /*00e0*/  IMAD R0, R0, UR4, R5 ;  /* 0x0000000400007c24 */ /* 0x001fe2000f8e0205 */
[----:B------:R-:W-:Y:S01]  /*00f0*/  UMOV UR4, 0x400 ;  /* 0x0000040000047882 */ /* 0x000fe20000000000 */
[----:B-1----:R-:W-:-:S05]  /*0100*/  IMAD R5, R4, UR8, R9 ;  /* 0x0000000804057c24 */ /* 0x002fca000f8e0209 */
[----:B------:R-:W-:Y:S01]  /*0110*/  VIMNMX R9, PT, PT, R0, R5, !PT ;  /* 0x0000000500097248 */ /* 0x000fe20007fe0100 */
[----:B---3--:R-:W-:-:S03]  /*0120*/  ULEA UR4, UR5, UR4, 0x18 ;  /* 0x0000000405047291 */ /* 0x008fc6000f8ec0ff */
[----:B------:R-:W-:-:S06]  /*0130*/  ISETP.GE.AND P0, PT, R9, R10, PT ;  /* 0x0000000a0900720c */ /* 0x000fcc0003f06270 */
[----:B--2---:R0:W-:Y:S07]  /*0140*/  STS.64 [UR4], R6 ;  /* 0x00000006ff007988 */ /* 0x0041ee0008000a04 */
[----:B------:R-:W-:Y:S05]  /*0150*/  @P0 EXIT ;  /* 0x000000000000094d */ /* 0x000fea0003800000 */
[----:B------:R-:W-:-:S04]  /*0160*/  ISETP.NE.AND P0, PT, R0, R11, PT ;  /* 0x0000000b0000720c */ /* 0x000fc80003f05270 */
[----:B------:R-:W-:-:S13]  /*0170*/  ISETP.NE.OR P0, PT, R0, R5, P0 ;  /* 0x000000050000720c */ /* 0x000fda0000705670 */
[----:B------:R-:W-:Y:S05]  /*0180*/  @P0 EXIT ;  /* 0x000000000000094d */ /* 0x000fea0003800000 */
[----:B------:R-:W1:Y:S02]  /*0190*/  LDC.64 R8, c[0x0][0x388] ;  /* 0x0000e200ff087b82 */ /* 0x000e640000000a00 */
[----:B-1----:R-:W-:-:S04]  /*01a0*/  IMAD.WIDE.U32 R8, R11, 0x28000, R8 ;  /* 0x000280000b087825 */ /* 0x002fc800078e0008 */
[----:B------:R-:W-:-:S05]  /*01b0*/  IMAD.WIDE.U32 R8, R11, 0x8, R8 ;  /* 0x000000080b087825 */ /* 0x000fca00078e0008 */
[----:B------:R-:W2:Y:S01]  /*01c0*/  LDG.E.64 R4, desc[UR6][R8.64] ;  /* 0x0000000608047981 */ /* 0x000ea2000c1e1b00 */
[----:B------:R-:W1:Y:S01]  /*01d0*/  MUFU.RCP64H R3, R7 ;  /* 0x0000000700037308 */ /* 0x000e620000001800 */
[----:B------:R-:W-:-:S06]  /*01e0*/  IMAD.MOV.U32 R2, RZ, RZ, 0x1 ;  /* 0x00000001ff027424 */ /* 0x000fcc00078e00ff */
[----:B-1----:R-:W-:-:S08]  /*01f0*/  DFMA R10, -R6, R2, 1 ;  /* 0x3ff00000060a742b */ /* 0x002fd00000000102 */
[----:B------:R-:W-:-:S08]  /*0200*/  DFMA R10, R10, R10, R10 ;  /* 0x0000000a0a0a722b */ /* 0x000fd0000000000a */
[----:B------:R-:W-:-:S08]  /*0210*/  DFMA R10, R2, R10, R2 ;  /* 0x0000000a020a722b */ /* 0x000fd00000000002 */
[----:B------:R-:W-:-:S08]  /*0220*/  DFMA R2, -R6, R10, 1 ;  /* 0x3ff000000602742b */ /* 0x000fd0000000010a */
[----:B------:R-:W-:-:S08]  /*0230*/  DFMA R2, R10, R2, R10 ;  /* 0x000000020a02722b */ /* 0x000fd0000000000a */
[----:B--2---:R-:W-:Y:S01]  /*0240*/  DMUL R10, R4, R2 ;  /* 0x00000002040a7228 */ /* 0x004fe20000000000 */
[----:B------:R-:W-:-:S07]  /*0250*/  FSETP.GEU.AND P1, PT, |R5|, 6.5827683646048100446e-37, PT ;  /* 0x036000000500780b */ /* 0x000fce0003f2e200 */
        /* <DEDUP_REMOVED lines=10> */
[----:B0-----:R-:W-:Y:S05]  /*0300*/  CALL.REL.NOINC `($__internal_12_$__cuda_sm20_div_rn_f64_full) ;  /* 0x0000000000807944 */ /* 0x001fea0003c00000 */
[----:B------:R-:W-:Y:S02]  /*0310*/  IMAD.MOV.U32 R2, RZ, RZ, R18 ;  /* 0x000000ffff027224 */ /* 0x000fe400078e0012 */
[----:B------:R-:W-:-:S07]  /*0320*/  IMAD.MOV.U32 R3, RZ, RZ, R19 ;  /* 0x000000ffff037224 */ /* 0x000fce00078e0013 */
.L_x_572:
[----:B------:R-:W1:Y:S01]  /*0330*/  LDC R11, c[0x0][0x394] ;  /* 0x0000e500ff0b7b82 */ /* 0x000e620000000800 */
[----:B------:R2:W-:Y:S07]  /*0340*/  STG.E.64 desc[UR6][R8.64], R2 ;  /* 0x0000000208007986 */ /* 0x0005ee000c101b06 */
[----:B------:R-:W1:Y:S02]  /*0350*/  LDC.64 R4, c[0x0][0x380] ;  /* 0x0000e000ff047b82 */ /* 0x000e640000000a00 */
[----:B-1----:R-:W-:-:S04]  /*0360*/  IMAD.WIDE.U32 R4, R11, 0x28000, R4 ;  /* 0x000280000b047825 */ /* 0x002fc800078e0004 */
[----:B------:R-:W-:-:S05]  /*0370*/  IMAD.WIDE.U32 R4, R11, 0x8, R4 ;  /* 0x000000080b047825 */ /* 0x000fca00078e0004 */
[----:B------:R-:W3:Y:S01]  /*0380*/  LDG.E.64 R10, desc[UR6][R4.64] ;  /* 0x00000006040a7981 */ /* 0x000ee2000c1e1b00 */
[----:B------:R-:W1:Y:S01]  /*0390*/  MUFU.RCP64H R13, R7 ;  /* 0x00000007000d7308 */ /* 0x000e620000001800 */
[----:B------:R-:W-:-:S06]  /*03a0*/  IMAD.MOV.U32 R12, RZ, RZ, 0x1 ;  /* 0x00000001ff0c7424 */ /* 0x000fcc00078e00ff */
[----:B-1----:R-:W-:-:S08]  /*03b0*/  DFMA R14, -R6, R12, 1 ;  /* 0x3ff00000060e742b */ /* 0x002fd0000000010c */
[----:B------:R-:W-:-:S08]  /*03c0*/  DFMA R14, R14, R14, R14 ;  /* 0x0000000e0e0e722b */ /* 0x000fd0000000000e */
[----:B------:R-:W-:-:S08]  /*03d0*/  DFMA R14, R12, R14, R12 ;  /* 0x0000000e0c0e722b */ /* 0x000fd0000000000c */
[----:B------:R-:W-:-:S08]  /*03e0*/  DFMA R12, -R6, R14, 1 ;  /* 0x3ff00000060c742b */ /* 0x000fd0000000010e */
[----:B------:R-:W-:-:S08]  /*03f0*/  DFMA R16, R14, R12, R14 ;  /* 0x0000000c0e10722b */ /* 0x000fd0000000000e */
[----:B---3--:R-:W-:Y:S01]  /*0400*/  DMUL R12, R16, R10 ;  /* 0x0000000a100c7228 */ /* 0x008fe20000000000 */
[----:B------:R-:W-:-:S07]  /*0410*/  FSETP.GEU.AND P1, PT, |R11|, 6.5827683646048100446e-37, PT ;  /* 0x036000000b00780b */ /* 0x000fce0003f2e200 */
[----:B------:R-:W-:-:S08]  /*0420*/  DFMA R14, -R6, R12, R10 ;  /* 0x0000000c060e722b */ /* 0x000fd0000000010a */
[----:B--2---:R-:W-:-:S10]  /*0430*/  DFMA R2, R16, R14, R12 ;  /* 0x0000000e1002722b */ /* 0x004fd4000000000c */
        /* <DEDUP_REMOVED lines=11> */
.L_x_573:
[----:B------:R-:W-:Y:S01]  /*04f0*/  STG.E.64 desc[UR6][R4.64], R2 ;  /* 0x0000000204007986 */ /* 0x000fe2000c101b06 */
[----:B------:R-:W-:Y:S05]  /*0500*/  EXIT ;  /* 0x000000000000794d */ /* 0x000fea0003800000 */
        .weak           $__internal_12_$__cuda_sm20_div_rn_f64_full
        .type           $__internal_12_$__cuda_sm20_div_rn_f64_full,@function
        .size           $__internal_12_$__cuda_sm20_div_rn_f64_full,(.L_x_694 - $__internal_12_$__cuda_sm20_div_rn_f64_full)
$__internal_12_$__cuda_sm20_div_rn_f64_full:
[C---:B------:R-:W-:Y:S01]  /*0510*/  FSETP.GEU.AND P0, PT, |R11|.reuse, 1.469367938527859385e-39, PT ;  /* 0x001000000b00780b */ /* 0x040fe20003f0e200 */
[----:B------:R-:W-:Y:S01]  /*0520*/  IMAD.MOV.U32 R16, RZ, RZ, 0x1 ;  /* 0x00000001ff107424 */ /* 0x000fe200078e00ff */
[C---:B------:R-:W-:Y:S01]  /*0530*/  LOP3.LUT R2, R11.reuse, 0x800fffff, RZ, 0xc0, !PT ;  /* 0x800fffff0b027812 */ /* 0x040fe200078ec0ff */
[----:B------:R-:W-:Y:S01]  /*0540*/  IMAD.MOV.U32 R21, RZ, RZ, 0x1ca00000 ;  /* 0x1ca00000ff157424 */ /* 0x000fe200078e00ff */
[----:B------:R-:W-:Y:S02]  /*0550*/  LOP3.LUT R23, R11, 0x7ff00000, RZ, 0xc0, !PT ;  /* 0x7ff000000b177812 */ /* 0x000fe400078ec0ff */
[----:B------:R-:W-:Y:S01]  /*0560*/  LOP3.LUT R3, R2, 0x3ff00000, RZ, 0xfc, !PT ;  /* 0x3ff0000002037812 */ /* 0x000fe200078efcff */
[----:B------:R-:W-:-:S06]  /*0570*/  IMAD.MOV.U32 R2, RZ, RZ, R10 ;  /* 0x000000ffff027224 */ /* 0x000fcc00078e000a */
[----:B------:R-:W-:-:S06]  /*0580*/  @!P0 DMUL R2, R10, 8.98846567431157953865e+307 ;  /* 0x7fe000000a028828 */ /* 0x000fcc0000000000 */
[----:B------:R-:W0:Y:S02]  /*0590*/  MUFU.RCP64H R17, R3 ;  /* 0x0000000300117308 */ /* 0x000e240000001800 */
[----:B0-----:R-:W-:-:S08]  /*05a0*/  DFMA R12, R16, -R2, 1 ;  /* 0x3ff00000100c742b */ /* 0x001fd00000000802 */
[----:B------:R-:W-:-:S08]  /*05b0*/  DFMA R12, R12, R12, R12 ;  /* 0x0000000c0c0c722b */ /* 0x000fd0000000000c */
[----:B------:R-:W-:Y:S01]  /*05c0*/  DFMA R16, R16, R12, R16 ;  /* 0x0000000c1010722b */ /* 0x000fe20000000010 */
[----:B------:R-:W-:Y:S02]  /*05d0*/  IMAD.MOV.U32 R13, RZ, RZ, R15 ;  /* 0x000000ffff0d7224 */ /* 0x000fe400078e000f */
[----:B------:R-:W-:-:S03]  /*05e0*/  IMAD.MOV.U32 R12, RZ, RZ, R14 ;  /* 0x000000ffff0c7224 */ /* 0x000fc600078e000e */
[----:B------:R-:W-:Y:S02]  /*05f0*/  LOP3.LUT R22, R13, 0x7ff00000, RZ, 0xc0, !PT ;  /* 0x7ff000000d167812 */ /* 0x000fe400078ec0ff */
[----:B------:R-:W-:Y:S01]  /*0600*/  DFMA R18, R16, -R2, 1 ;  /* 0x3ff000001012742b */ /* 0x000fe20000000802 */
[----:B------:R-:W-:Y:S01]  /*0610*/  IMAD.MOV.U32 R14, RZ, RZ, R12 ;  /* 0x000000ffff0e7224 */ /* 0x000fe200078e000c */
[----:B------:R-:W-:Y:S01]  /*0620*/  ISETP.GE.U32.AND P1, PT, R22, R23, PT ;  /* 0x000000171600720c */ /* 0x000fe20003f26070 */
[----:B------:R-:W-:-:S03]  /*0630*/  IMAD.MOV.U32 R20, RZ, RZ, R22 ;  /* 0x000000ffff147224 */ /* 0x000fc600078e0016 */
[----:B------:R-:W-:Y:S02]  /*0640*/  SEL R15, R21, 0x63400000, !P1 ;  /* 0x63400000150f7807 */ /* 0x000fe40004800000 */
[----:B------:R-:W-:Y:S01]  /*0650*/  DFMA R16, R16, R18, R16 ;  /* 0x000000121010722b */ /* 0x000fe20000000010 */
[----:B------:R-:W-:Y:S02]  /*0660*/  FSETP.GEU.AND P1, PT, |R13|, 1.469367938527859385e-39, PT ;  /* 0x001000000d00780b */ /* 0x000fe40003f2e200 */
[----:B------:R-:W-:-:S11]  /*0670*/  LOP3.LUT R15, R15, 0x800fffff, R13, 0xf8, !PT ;  /* 0x800fffff0f0f7812 */ /* 0x000fd600078ef80d */
[----:B------:R-:W-:Y:S05]  /*0680*/  @P1 BRA `(.L_x_574) ;  /* 0x0000000000201947 */ /* 0x000fea0003800000 */
[----:B------:R-:W-:Y:S01]  /*0690*/  LOP3.LUT R19, R11, 0x7ff00000, RZ, 0xc0, !PT ;  /* 0x7ff000000b137812 */ /* 0x000fe200078ec0ff */
[----:B------:R-:W-:-:S03]  /*06a0*/  IMAD.MOV.U32 R18, RZ, RZ, RZ ;  /* 0x000000ffff127224 */ /* 0x000fc600078e00ff */
[----:B------:R-:W-:-:S04]  /*06b0*/  ISETP.GE.U32.AND P1, PT, R22, R19, PT ;  /* 0x000000131600720c */ /* 0x000fc80003f26070 */
[----:B------:R-:W-:-:S04]  /*06c0*/  SEL R19, R21, 0x63400000, !P1 ;  /* 0x6340000015137807 */ /* 0x000fc80004800000 */
[----:B------:R-:W-:-:S04]  /*06d0*/  LOP3.LUT R19, R19, 0x80000000, R13, 0xf8, !PT ;  /* 0x8000000013137812 */ /* 0x000fc800078ef80d */
[----:B------:R-:W-:-:S06]  /*06e0*/  LOP3.LUT R19, R19, 0x100000, RZ, 0xfc, !PT ;  /* 0x0010000013137812 */ /* 0x000fcc00078efcff */
[----:B------:R-:W-:-:S10]  /*06f0*/  DFMA R14, R14, 2, -R18 ;  /* 0x400000000e0e782b */ /* 0x000fd40000000812 */
[----:B------:R-:W-:-:S07]  /*0700*/  LOP3.LUT R20, R15, 0x7ff00000, RZ, 0xc0, !PT ;  /* 0x7ff000000f147812 */ /* 0x000fce00078ec0ff */
.L_x_574:
[----:B------:R-:W-:Y:S01]  /*0710*/  @!P0 LOP3.LUT R23, R3, 0x7ff00000, RZ, 0xc0, !PT ;  /* 0x7ff0000003178812 */ /* 0x000fe200078ec0ff */
[----:B------:R-:W-:Y:S01]  /*0720*/  VIADD R26, R20, 0xffffffff ;  /* 0xffffffff141a7836 */ /* 0x000fe20000000000 */
[----:B------:R-:W-:-:S03]  /*0730*/  DMUL R18, R16, R14 ;  /* 0x0000000e10127228 */ /* 0x000fc60000000000 */
[----:B------:R-:W-:Y:S01]  /*0740*/  VIADD R27, R23, 0xffffffff ;  /* 0xffffffff171b7836 */ /* 0x000fe20000000000 */
[----:B------:R-:W-:-:S04]  /*0750*/  ISETP.GT.U32.AND P0, PT, R26, 0x7feffffe, PT ;  /* 0x7feffffe1a00780c */ /* 0x000fc80003f04070 */
[----:B------:R-:W-:Y:S01]  /*0760*/  ISETP.GT.U32.OR P0, PT, R27, 0x7feffffe, P0 ;  /* 0x7feffffe1b00780c */ /* 0x000fe20000704470 */
[----:B------:R-:W-:-:S08]  /*0770*/  DFMA R24, R18, -R2, R14 ;  /* 0x800000021218722b */ /* 0x000fd0000000000e */
[----:B------:R-:W-:-:S04]  /*0780*/  DFMA R16, R16, R24, R18 ;  /* 0x000000181010722b */ /* 0x000fc80000000012 */
[----:B------:R-:W-:Y:S07]  /*0790*/  @P0 BRA `(.L_x_575) ;  /* 0x00000000006c0947 */ /* 0x000fee0003800000 */
[----:B------:R-:W-:Y:S01]  /*07a0*/  LOP3.LUT R13, R11, 0x7ff00000, RZ, 0xc0, !PT ;  /* 0x7ff000000b0d7812 */ /* 0x000fe200078ec0ff */
[----:B------:R-:W-:-:S03]  /*07b0*/  IMAD.MOV.U32 R20, RZ, RZ, RZ ;  /* 0x000000ffff147224 */ /* 0x000fc600078e00ff */
[CC--:B------:R-:W-:Y:S02]  /*07c0*/  VIADDMNMX R12, R22.reuse, -R13.reuse, 0xb9600000, !PT ;  /* 0xb9600000160c7446 */ /* 0x0c0fe4000780090d */
[----:B------:R-:W-:Y:S02]  /*07d0*/  ISETP.GE.U32.AND P0, PT, R22, R13, PT ;  /* 0x0000000d1600720c */ /* 0x000fe40003f06070 */
[----:B------:R-:W-:Y:S02]  /*07e0*/  VIMNMX R12, PT, PT, R12, 0x46a00000, PT ;  /* 0x46a000000c0c7848 */ /* 0x000fe40003fe0100 */
[----:B------:R-:W-:-:S05]  /*07f0*/  SEL R21, R21, 0x63400000, !P0 ;  /* 0x6340000015157807 */ /* 0x000fca0004000000 */
[----:B------:R-:W-:-:S04]  /*0800*/  IMAD.IADD R12, R12, 0x1, -R21 ;  /* 0x000000010c0c7824 */ /* 0x000fc800078e0a15 */
        /* <DEDUP_REMOVED lines=10> */
[----:B------:R-:W-:Y:S02]  /*08b0*/  IMAD.MOV R3, RZ, RZ, -R12 ;  /* 0x000000ffff037224 */ /* 0x000fe400078e0a0c */
[----:B------:R-:W-:-:S06]  /*08c0*/  IMAD.MOV.U32 R2, RZ, RZ, RZ ;  /* 0x000000ffff027224 */ /* 0x000fcc00078e00ff */
[----:B------:R-:W-:Y:S02]  /*08d0*/  DFMA R2, R18, -R2, R16 ;  /* 0x800000021202722b */ /* 0x000fe40000000010 */
[----:B------:R-:W-:-:S04]  /*08e0*/  DMUL.RP R16, R16, R20 ;  /* 0x0000001410107228 */ /* 0x000fc80000008000 */
[----:B------:R-:W-:-:S04]  /*08f0*/  IADD3 R2, PT, PT, -R12, -0x43300000, RZ ;  /* 0xbcd000000c027810 */ /* 0x000fc80007ffe1ff */
[----:B------:R-:W-:Y:S02]  /*0900*/  FSETP.NEU.AND P0, PT, |R3|, R2, PT ;  /* 0x000000020300720b */ /* 0x000fe40003f0d200 */
[----:B------:R-:W-:Y:S02]  /*0910*/  LOP3.LUT R11, R17, R11, RZ, 0x3c, !PT ;  /* 0x0000000b110b7212 */ /* 0x000fe400078e3cff */
[----:B------:R-:W-:Y:S02]  /*0920*/  FSEL R18, R16, R18, !P0 ;  /* 0x0000001210127208 */ /* 0x000fe40004000000 */
[----:B------:R-:W-:Y:S01]  /*0930*/  FSEL R19, R11, R19, !P0 ;  /* 0x000000130b137208 */ /* 0x000fe20004000000 */
[----:B------:R-:W-:Y:S06]  /*0940*/  BRA `(.L_x_576) ;  /* 0x0000000000547947 */ /* 0x000fec0003800000 */
.L_x_575:
        /* <DEDUP_REMOVED lines=16> */
.L_x_578:
[----:B------:R-:W-:Y:S01]  /*0a50*/  LOP3.LUT R19, R11, 0x80000, RZ, 0xfc, !PT ;  /* 0x000800000b137812 */ /* 0x000fe200078efcff */
[----:B------:R-:W-:Y:S01]  /*0a60*/  IMAD.MOV.U32 R18, RZ, RZ, R10 ;  /* 0x000000ffff127224 */ /* 0x000fe200078e000a */
[----:B------:R-:W-:Y:S06]  /*0a70*/  BRA `(.L_x_576) ;  /* 0x0000000000087947 */ /* 0x000fec0003800000 */
.L_x_577:
[----:B------:R-:W-:Y:S01]  /*0a80*/  LOP3.LUT R19, R13, 0x80000, RZ, 0xfc, !PT ;  /* 0x000800000d137812 */ /* 0x000fe200078efcff */
[----:B------:R-:W-:-:S07]  /*0a90*/  IMAD.MOV.U32 R18, RZ, RZ, R12 ;  /* 0x000000ffff127224 */ /* 0x000fce00078e000c */
.L_x_576:
[----:B------:R-:W-:Y:S02]  /*0aa0*/  IMAD.MOV.U32 R2, RZ, RZ, R0 ;  /* 0x000000ffff027224 */ /* 0x000fe400078e0000 */
[----:B------:R-:W-:-:S04]  /*0ab0*/  IMAD.MOV.U32 R3, RZ, RZ, 0x0 ;  /* 0x00000000ff037424 */ /* 0x000fc800078e00ff */
[----:B------:R-:W-:Y:S05]  /*0ac0*/  RET.REL.NODEC R2 `(_Z14diag_normalizePA20480_dS0_ii) ;  /* 0xfffffff4024c7950 */ /* 0x000fea0003c3ffff */
.L_x_579:
        /* <DEDUP_REMOVED lines=11> */
.L_x_694:


//--------------------- .text._Z16nodiag_normalizePA20480_dS0_ii --------------------------
	.section	.text._Z16nodiag_normalizePA20480_dS0_ii,"ax",@progbits
	.align	128
        .global         _Z16nodiag_normalizePA20480_dS0_ii
        .type           _Z16nodiag_normalizePA20480_dS0_ii,@function
        .size           _Z16nodiag_normalizePA20480_dS0_ii,(.L_x_695 - _Z16nodiag_normalizePA20480_dS0_ii)
        .other          _Z16nodiag_normalizePA20480_dS0_ii,@"STO_CUDA_ENTRY STV_DEFAULT"
_Z16nodiag_normalizePA20480_dS0_ii:
.text._Z16nodiag_normalizePA20480_dS0_ii:
[----:B------:R-:W-:Y:S08]  /*0000*/  LDC R1, c[0x0][0x37c] ;  /* 0x0000df00ff017b82 */ /* 0x000ff00000000800 */
[----:B------:R-:W0:Y:S01]  /*0010*/  LDC.64 R24, c[0x0][0x380] ;  /* 0x0000e000ff187b82 */ /* 0x000e220000000a00 */
[----:B------:R-:W1:Y:S07]  /*0020*/  LDCU.64 UR6, c[0x0][0x358] ;  /* 0x00006b00ff0677ac */ /* 0x000e6e0008000a00 */
[----:B------:R-:W0:Y:S02]  /*0030*/  LDC.64 R4, c[0x0][0x390] ;  /* 0x0000e400ff047b82 */ /* 0x000e240000000a00 */
[----:B0-----:R-:W-:-:S04]  /*0040*/  IMAD.WIDE R24, R5, 0x28000, R24 ;  /* 0x0002800005187825 */ /* 0x001fc800078e0218 */
[----:B------:R-:W-:-:S06]  /*0050*/  IMAD.WIDE R8, R5, 0x8, R24 ;  /* 0x0000000805087825 */ /* 0x000fcc00078e0218 */
[----:B-1----:R-:W2:Y:S01]  /*0060*/  LDG.E.64 R8, desc[UR6][R8.64] ;  /* 0x0000000608087981 */ /* 0x002ea2000c1e1b00 */
[----:B------:R-:W0:Y:S01]  /*0070*/  LDC R0, c[0x0][0x360] ;  /* 0x0000d800ff007b82 */ /* 0x000e220000000800 */
[----:B------:R-:W0:Y:S01]  /*0080*/  S2R R3, SR_TID.X ;  /* 0x0000000000037919 */ /* 0x000e220000002100 */
[----:B------:R-:W1:Y:S06]  /*0090*/  S2R R2, SR_TID.Y ;  /* 0x0000000000027919 */ /* 0x000e6c0000002200 */
[----:B------:R-:W0:Y:S08]  /*00a0*/  S2UR UR4, SR_CTAID.X ;  /* 0x00000000000479c3 */ /* 0x000e300000002500 */
        /* <DEDUP_REMOVED lines=12> */
[----:B------:R-:W-:-:S13]  /*0170*/  ISETP.NE.OR P0, PT, R0, R5, !P0 ;  /* 0x000000050000720c */ /* 0x000fda0004705670 */
[----:B------:R-:W-:Y:S05]  /*0180*/  @P0 EXIT ;  /* 0x000000000000094d */ /* 0x000fea0003800000 */
[----:B------:R-:W1:Y:S02]  /*0190*/  LDC.64 R6, c[0x0][0x388] ;  /* 0x0000e200ff067b82 */ /* 0x000e640000000a00 */
[----:B-1----:R-:W-:-:S04]  /*01a0*/  IMAD.WIDE R6, R5, 0x28000, R6 ;  /* 0x0002800005067825 */ /* 0x002fc800078e0206 */
[----:B------:R-:W-:-:S05]  /*01b0*/  IMAD.WIDE.U32 R6, R27, 0x8, R6 ;  /* 0x000000081b067825 */ /* 0x000fca00078e0006 */
[----:B------:R-:W2:Y:S01]  /*01c0*/  LDG.E.64 R4, desc[UR6][R6.64] ;  /* 0x0000000606047981 */ /* 0x000ea2000c1e1b00 */
[----:B------:R-:W1:Y:S01]  /*01d0*/  MUFU.RCP64H R3, R9 ;  /* 0x0000000900037308 */ /* 0x000e620000001800 */
[----:B------:R-:W-:Y:S01]  /*01e0*/  IMAD.MOV.U32 R2, RZ, RZ, 0x1 ;  /* 0x00000001ff027424 */ /* 0x000fe200078e00ff */
[----:B------:R-:W-:Y:S05]  /*01f0*/  BSSY.RECONVERGENT B0, `(.L_x_580) ;  /* 0x0000013000007945 */ /* 0x000fea0003800200 */
        /* <DEDUP_REMOVED lines=15> */
[----:B0-----:R-:W-:Y:S05]  /*02f0*/  CALL.REL.NOINC `($__internal_13_$__cuda_sm20_div_rn_f64_full) ;  /* 0x0000000000787944 */ /* 0x001fea0003c00000 */
[----:B------:R-:W-:Y:S02]  /*0300*/  IMAD.MOV.U32 R2, RZ, RZ, R4 ;  /* 0x000000ffff027224 */ /* 0x000fe400078e0004 */
[----:B------:R-:W-:-:S07]  /*0310*/  IMAD.MOV.U32 R3, RZ, RZ, R5 ;  /* 0x000000ffff037224 */ /* 0x000fce00078e0005 */
.L_x_581:
[----:B------:R-:W-:Y:S05]  /*0320*/  BSYNC.RECONVERGENT B0 ;  /* 0x0000000000007941 */ /* 0x000fea0003800200 */
.L_x_580:
[----:B------:R-:W-:Y:S01]  /*0330*/  IMAD.WIDE.U32 R24, R27, 0x8, R24 ;  /* 0x000000081b187825 */ /* 0x000fe200078e0018 */
[----:B------:R1:W-:Y:S04]  /*0340*/  STG.E.64 desc[UR6][R6.64], R2 ;  /* 0x0000000206007986 */ /* 0x0003e8000c101b06 */
[----:B------:R-:W2:Y:S01]  /*0350*/  LDG.E.64 R4, desc[UR6][R24.64] ;  /* 0x0000000618047981 */ /* 0x000ea2000c1e1b00 */
[----:B------:R-:W3:Y:S01]  /*0360*/  MUFU.RCP64H R11, R9 ;  /* 0x00000009000b7308 */ /* 0x000ee20000001800 */
[----:B------:R-:W-:Y:S01]  /*0370*/  IMAD.MOV.U32 R10, RZ, RZ, 0x1 ;  /* 0x00000001ff0a7424 */ /* 0x000fe200078e00ff */
[----:B------:R-:W-:Y:S05]  /*0380*/  BSSY.RECONVERGENT B0, `(.L_x_582) ;  /* 0x0000013000007945 */ /* 0x000fea0003800200 */
[----:B---3--:R-:W-:-:S08]  /*0390*/  DFMA R12, -R8, R10, 1 ;  /* 0x3ff00000080c742b */ /* 0x008fd0000000010a */
[----:B------:R-:W-:-:S08]  /*03a0*/  DFMA R12, R12, R12, R12 ;  /* 0x0000000c0c0c722b */ /* 0x000fd0000000000c */
[----:B------:R-:W-:-:S08]  /*03b0*/  DFMA R12, R10, R12, R10 ;  /* 0x0000000c0a0c722b */ /* 0x000fd0000000000a */
[----:B------:R-:W-:-:S08]  /*03c0*/  DFMA R10, -R8, R12, 1 ;  /* 0x3ff00000080a742b */ /* 0x000fd0000000010c */
[----:B------:R-:W-:-:S08]  /*03d0*/  DFMA R14, R12, R10, R12 ;  /* 0x0000000a0c0e722b */ /* 0x000fd0000000000c */
[----:B--2---:R-:W-:Y:S01]  /*03e0*/  DMUL R10, R14, R4 ;  /* 0x000000040e0a7228 */ /* 0x004fe20000000000 */
[----:B------:R-:W-:-:S07]  /*03f0*/  FSETP.GEU.AND P1, PT, |R5|, 6.5827683646048100446e-37, PT ;  /* 0x036000000500780b */ /* 0x000fce0003f2e200 */
[----:B------:R-:W-:-:S08]  /*0400*/  DFMA R12, -R8, R10, R4 ;  /* 0x0000000a080c722b */ /* 0x000fd00000000104 */
[----:B-1----:R-:W-:-:S10]  /*0410*/  DFMA R2, R14, R12, R10 ;  /* 0x0000000c0e02722b */ /* 0x002fd4000000000a */
        /* <DEDUP_REMOVED lines=9> */
.L_x_583:
[----:B------:R-:W-:Y:S05]  /*04b0*/  BSYNC.RECONVERGENT B0 ;  /* 0x0000000000007941 */ /* 0x000fea0003800200 */
.L_x_582:
[----:B------:R-:W-:Y:S01]  /*04c0*/  STG.E.64 desc[UR6][R24.64], R2 ;  /* 0x0000000218007986 */ /* 0x000fe2000c101b06 */
[----:B------:R-:W-:Y:S05]  /*04d0*/  EXIT ;  /* 0x000000000000794d */ /* 0x000fea0003800000 */
        .weak           $__internal_13_$__cuda_sm20_div_rn_f64_full
        .type           $__internal_13_$__cuda_sm20_div_rn_f64_full,@function
        .size           $__internal_13_$__cuda_sm20_div_rn_f64_full,(.L_x_695 - $__internal_13_$__cuda_sm20_div_rn_f64_full)
$__internal_13_$__cuda_sm20_div_rn_f64_full:
        /* <DEDUP_REMOVED lines=9> */
[----:B------:R-:W-:Y:S01]  /*0570*/  BSSY.RECONVERGENT B1, `(.L_x_584) ;  /* 0x0000051000017945 */ /* 0x000fe20003800200 */
[----:B------:R-:W-:-:S03]  /*0580*/  LOP3.LUT R2, R15, 0x7ff00000, RZ, 0xc0, !PT ;  /* 0x7ff000000f027812 */ /* 0x000fc600078ec0ff */
[----:B------:R-:W-:Y:S01]  /*0590*/  @!P0 DMUL R10, R12, 8.98846567431157953865e+307 ;  /* 0x7fe000000c0a8828 */ /* 0x000fe20000000000 */
[----:B------:R-:W-:-:S05]  /*05a0*/  ISETP.GE.U32.AND P1, PT, R2, R5, PT ;  /* 0x000000050200720c */ /* 0x000fca0003f26070 */
[----:B------:R-:W0:Y:S02]  /*05b0*/  MUFU.RCP64H R19, R11 ;  /* 0x0000000b00137308 */ /* 0x000e240000001800 */
[----:B------:R-:W-:Y:S01]  /*05c0*/  @!P2 LOP3.LUT R3, R13, 0x7ff00000, RZ, 0xc0, !PT ;  /* 0x7ff000000d03a812 */ /* 0x000fe200078ec0ff */
[----:B------:R-:W-:-:S03]  /*05d0*/  @!P2 IMAD.MOV.U32 R20, RZ, RZ, RZ ;  /* 0x000000ffff14a224 */ /* 0x000fc600078e00ff */
[----:B------:R-:W-:Y:S01]  /*05e0*/  @!P2 ISETP.GE.U32.AND P3, PT, R2, R3, PT ;  /* 0x000000030200a20c */ /* 0x000fe20003f66070 */
[----:B------:R-:W-:-:S05]  /*05f0*/  IMAD.MOV.U32 R3, RZ, RZ, 0x1ca00000 ;  /* 0x1ca00000ff037424 */ /* 0x000fca00078e00ff */
[----:B------:R-:W-:-:S04]  /*0600*/  @!P2 SEL R21, R3, 0x63400000, !P3 ;  /* 0x634000000315a807 */ /* 0x000fc80005800000 */
[----:B------:R-:W-:Y:S01]  /*0610*/  @!P2 LOP3.LUT R21, R21, 0x80000000, R15, 0xf8, !PT ;  /* 0x800000001515a812 */ /* 0x000fe200078ef80f */
[----:B0-----:R-:W-:-:S03]  /*0620*/  DFMA R16, R18, -R10, 1 ;  /* 0x3ff000001210742b */ /* 0x001fc6000000080a */
[----:B------:R-:W-:-:S05]  /*0630*/  @!P2 LOP3.LUT R21, R21, 0x100000, RZ, 0xfc, !PT ;  /* 0x001000001515a812 */ /* 0x000fca00078efcff */
[----:B------:R-:W-:-:S08]  /*0640*/  DFMA R16, R16, R16, R16 ;  /* 0x000000101010722b */ /* 0x000fd00000000010 */
[----:B------:R-:W-:Y:S01]  /*0650*/  DFMA R18, R18, R16, R18 ;  /* 0x000000101212722b */ /* 0x000fe20000000012 */
[----:B------:R-:W-:Y:S01]  /*0660*/  SEL R17, R3, 0x63400000, !P1 ;  /* 0x6340000003117807 */ /* 0x000fe20004800000 */
[----:B------:R-:W-:-:S03]  /*0670*/  IMAD.MOV.U32 R16, RZ, RZ, R14 ;  /* 0x000000ffff107224 */ /* 0x000fc600078e000e */
[----:B------:R-:W-:-:S03]  /*0680*/  LOP3.LUT R17, R17, 0x800fffff, R15, 0xf8, !PT ;  /* 0x800fffff11117812 */ /* 0x000fc600078ef80f */
[----:B------:R-:W-:-:S03]  /*0690*/  DFMA R22, R18, -R10, 1 ;  /* 0x3ff000001216742b */ /* 0x000fc6000000080a */
[----:B------:R-:W-:Y:S01]  /*06a0*/  @!P2 DFMA R16, R16, 2, -R20 ;  /* 0x400000001010a82b */ /* 0x000fe20000000814 */
[----:B------:R-:W-:-:S04]  /*06b0*/  IMAD.MOV.U32 R21, RZ, RZ, R2 ;  /* 0x000000ffff157224 */ /* 0x000fc800078e0002 */
[----:B------:R-:W-:Y:S01]  /*06c0*/  DFMA R22, R18, R22, R18 ;  /* 0x000000161216722b */ /* 0x000fe20000000012 */
[----:B------:R-:W-:Y:S01]  /*06d0*/  IMAD.MOV.U32 R20, RZ, RZ, R5 ;  /* 0x000000ffff147224 */ /* 0x000fe200078e0005 */
[----:B------:R-:W-:-:S03]  /*06e0*/  @!P0 LOP3.LUT R20, R11, 0x7ff00000, RZ, 0xc0, !PT ;  /* 0x7ff000000b148812 */ /* 0x000fc600078ec0ff */
[----:B------:R-:W-:Y:S02]  /*06f0*/  @!P2 LOP3.LUT R21, R17, 0x7ff00000, RZ, 0xc0, !PT ;  /* 0x7ff000001115a812 */ /* 0x000fe400078ec0ff */
[----:B------:R-:W-:Y:S01]  /*0700*/  VIADD R26, R20, 0xffffffff ;  /* 0xffffffff141a7836 */ /* 0x000fe20000000000 */
[----:B------:R-:W-:Y:S02]  /*0710*/  DMUL R18, R22, R16 ;  /* 0x0000001016127228 */ /* 0x000fe40000000000 */
[----:B------:R-:W-:-:S05]  /*0720*/  VIADD R4, R21, 0xffffffff ;  /* 0xffffffff15047836 */ /* 0x000fca0000000000 */
[----:B------:R-:W-:Y:S01]  /*0730*/  ISETP.GT.U32.AND P0, PT, R4, 0x7feffffe, PT ;  /* 0x7feffffe0400780c */ /* 0x000fe20003f04070 */
[----:B------:R-:W-:-:S03]  /*0740*/  DFMA R4, R18, -R10, R16 ;  /* 0x8000000a1204722b */ /* 0x000fc60000000010 */
[----:B------:R-:W-:-:S05]  /*0750*/  ISETP.GT.U32.OR P0, PT, R26, 0x7feffffe, P0 ;  /* 0x7feffffe1a00780c */ /* 0x000fca0000704470 */
[----:B------:R-:W-:-:S08]  /*0760*/  DFMA R4, R22, R4, R18 ;  /* 0x000000041604722b */ /* 0x000fd00000000012 */
[----:B------:R-:W-:Y:S05]  /*0770*/  @P0 BRA `(.L_x_585) ;  /* 0x00000000006c0947 */ /* 0x000fea0003800000 */
        /* <DEDUP_REMOVED lines=27> */
.L_x_585:
        /* <DEDUP_REMOVED lines=16> */
.L_x_588:
[----:B------:R-:W-:Y:S01]  /*0a30*/  LOP3.LUT R3, R13, 0x80000, RZ, 0xfc, !PT ;  /* 0x000800000d037812 */ /* 0x000fe200078efcff */
[----:B------:R-:W-:Y:S01]  /*0a40*/  IMAD.MOV.U32 R2, RZ, RZ, R12 ;  /* 0x000000ffff027224 */ /* 0x000fe200078e000c */
[----:B------:R-:W-:Y:S06]  /*0a50*/  BRA `(.L_x_586) ;  /* 0x0000000000087947 */ /* 0x000fec0003800000 */
.L_x_587:
[----:B------:R-:W-:Y:S01]  /*0a60*/  LOP3.LUT R3, R15, 0x80000, RZ, 0xfc, !PT ;  /* 0x000800000f037812 */ /* 0x000fe200078efcff */
[----:B------:R-:W-:-:S07]  /*0a70*/  IMAD.MOV.U32 R2, RZ, RZ, R14 ;  /* 0x000000ffff027224 */ /* 0x000fce00078e000e */
.L_x_586:
[----:B------:R-:W-:Y:S05]  /*0a80*/  BSYNC.RECONVERGENT B1 ;  /* 0x0000000000017941 */ /* 0x000fea0003800200 */
.L_x_584:
[----:B------:R-:W-:Y:S02]  /*0a90*/  IMAD.MOV.U32 R4, RZ, RZ, R2 ;  /* 0x000000ffff047224 */ /* 0x000fe400078e0002 */
[----:B------:R-:W-:Y:S02]  /*0aa0*/  IMAD.MOV.U32 R5, RZ, RZ, R3 ;  /* 0x000000ffff057224 */ /* 0x000fe400078e0003 */
[----:B------:R-:W-:Y:S02]  /*0ab0*/  IMAD.MOV.U32 R2, RZ, RZ, R0 ;  /* 0x000000ffff027224 */ /* 0x000fe400078e0000 */
[----:B------:R-:W-:-:S04]  /*0ac0*/  IMAD.MOV.U32 R3, RZ, RZ, 0x0 ;  /* 0x00000000ff037424 */ /* 0x000fc800078e00ff */
[----:B------:R-:W-:Y:S05]  /*0ad0*/  RET.REL.NODEC R2 `(_Z16nodiag_normalizePA20480_dS0_ii) ;  /* 0xfffffff402487950 */ /* 0x000fea0003c3ffff */
.L_x_589:
        /* <DEDUP_REMOVED lines=10> */
.L_x_695:


//--------------------- .nv.global.init           --------------------------
	.section	.nv.global.init,"aw",@progbits
	.align	16
.nv.global.init:
	.type		__cudart_sin_cos_coeffs,@object
	.size		__cudart_sin_cos_coeffs,(__cudart_i2opi_d - __cudart_sin_cos_coeffs)
__cudart_sin_cos_coeffs:
        /*0000*/ 	.byte	0x46, 0xd2, 0xb0, 0x2c, 0xf1, 0xe5, 0x5a, 0xbe, 0x92, 0xe3, 0xac, 0x69, 0xe3, 0x1d, 0xc7, 0x3e
        /*0010*/ 	.byte	0xa1, 0x62, 0xdb, 0x19, 0xa0, 0x01, 0x2a, 0xbf, 0x18, 0x08, 0x11, 0x11, 0x11, 0x11, 0x81, 0x3f
        /*0020*/ 	.byte	0x54, 0x55, 0x55, 0x55, 0x55, 0x55, 0xc5, 0xbf, 0x00, 0x00, 0x00, 0x00, 0x00, 0x00, 0x00, 0x00
        /*0030*/ 	.byte	0x00, 0x00, 0x00, 0x00, 0x00, 0x00, 0x00, 0x00, 0x64, 0x81, 0xfd, 0x20, 0x83, 0xff, 0xa8, 0xbd
        /*0040*/ 	.byte	0x28, 0x85, 0xef, 0xc1, 0xa7, 0xee, 0x21, 0x3e, 0xd9, 0xe6, 0x06, 0x8e, 0x4f, 0x7e, 0x92, 0xbe
        /*0050*/ 	.byte	0xe9, 0xbc, 0xdd, 0x19, 0xa0, 0x01, 0xfa, 0x3e, 0x47, 0x5d, 0xc1, 0x16, 0x6c, 0xc1, 0x56, 0xbf
        /*0060*/ 	.byte	0x51, 0x55, 0x55, 0x55, 0x55, 0x55, 0xa5, 0x3f, 0x00, 0x00, 0x00, 0x00, 0x00, 0x00, 0xe0, 0xbf
        /*0070*/ 	.byte	0x00, 0x00, 0x00, 0x00, 0x00, 0x00, 0xf0, 0x3f, 0x00, 0x00, 0x00, 0x00, 0x00, 0x00, 0x00, 0x00
	.type		__cudart_i2opi_d,@object
	.size		__cudart_i2opi_d,(.L_0 - __cudart_i2opi_d)
__cudart_i2opi_d:
        /* <DEDUP_REMOVED lines=9> */
.L_0:


//--------------------- .nv.shared.reserved.0     --------------------------
	.section	.nv.shared.reserved.0,"aw",@nobits
	.weak		__nv_reservedSMEM_offset_0_alias
	.size		__nv_reservedSMEM_offset_0_alias, 0, 64
	.other		__nv_reservedSMEM_offset_0_alias,@"STO_CUDA_RESERVED_SHARED STV_DEFAULT"
__nv_reservedSMEM_offset_0_alias:
	.zero		0
	.zero		64


//--------------------- .nv.shared._Z43Tiled_Kriging_Kernel_AOAS_Generate_B_MatrixP5PointiS0_i14VariogramModelPA20480_d --------------------------
	.section	.nv.shared._Z43Tiled_Kriging_Kernel_AOAS_Generate_B_MatrixP5PointiS0_i14VariogramModelPA20480_d,"aw",@nobits
	.sectionflags	@""
	.align	8
.nv.shared._Z43Tiled_Kriging_Kernel_AOAS_Generate_B_MatrixP5PointiS0_i14VariogramModelPA20480_d:
	.zero		17408


//--------------------- .nv.shared._Z36Tiled_Kriging_Kernel_AOAS_Generate_AP5Pointi14VariogramModelPA20480_dS3_ --------------------------
	.section	.nv.shared._Z36Tiled_Kriging_Kernel_AOAS_Generate_AP5Pointi14VariogramModelPA20480_dS3_,"aw",@nobits
	.sectionflags	@""
	.align	8
.nv.shared._Z36Tiled_Kriging_Kernel_AOAS_Generate_AP5Pointi14VariogramModelPA20480_dS3_:
	.zero		17408


//--------------------- .nv.shared._Z14diag_normalizePA20480_dS0_ii --------------------------
	.section	.nv.shared._Z14diag_normalizePA20480_dS0_ii,"aw",@nobits
	.sectionflags	@""
	.align	8
.nv.shared._Z14diag_normalizePA20480_dS0_ii:
	.zero		1032


//--------------------- .nv.shared._Z16nodiag_normalizePA20480_dS0_ii --------------------------
	.section	.nv.shared._Z16nodiag_normalizePA20480_dS0_ii,"aw",@nobits
	.sectionflags	@""
	.align	8
.nv.shared._Z16nodiag_normalizePA20480_dS0_ii:
	.zero		1032


//--------------------- .nv.constant0._Z36Naive_Kriging_Kernel_SOA_Generate_IZPdS_iPA20480_d --------------------------
	.section	.nv.constant0._Z36Naive_Kriging_Kernel_SOA_Generate_IZPdS_iPA20480_d,"a",@progbits
	.sectionflags	@""
	.align	4
.nv.constant0._Z36Naive_Kriging_Kernel_SOA_Generate_IZPdS_iPA20480_d:
	.zero		928


//--------------------- .nv.constant0._Z41Naive_Kriging_Kernel_AOAS_Generate_Ipts_ZP5PointS0_iPA20480_d --------------------------
	.section	.nv.constant0._Z41Naive_Kriging_Kernel_AOAS_Generate_Ipts_ZP5PointS0_iPA20480_d,"a",@progbits
	.sectionflags	@""
	.align	4
.nv.constant0._Z41Naive_Kriging_Kernel_AOAS_Generate_Ipts_ZP5PointS0_iPA20480_d:
	.zero		928


//--------------------- .nv.constant0._Z28Tiled_Generate_Weight_MatrixPA20480_dS0_iS0_ --------------------------
	.section	.nv.constant0._Z28Tiled_Generate_Weight_MatrixPA20480_dS0_iS0_,"a",@progbits
	.sectionflags	@""
	.align	4
.nv.constant0._Z28Tiled_Generate_Weight_MatrixPA20480_dS0_iS0_:
	.zero		928


//--------------------- .nv.constant0._Z28Naive_Generate_Weight_MatrixPA20480_dS0_iS0_ --------------------------
	.section	.nv.constant0._Z28Naive_Generate_Weight_MatrixPA20480_dS0_iS0_,"a",@progbits
	.sectionflags	@""
	.align	4
.nv.constant0._Z28Naive_Generate_Weight_MatrixPA20480_dS0_iS0_:
	.zero		928


//--------------------- .nv.constant0._Z43Tiled_Kriging_Kernel_AOAS_Generate_B_MatrixP5PointiS0_i14VariogramModelPA20480_d --------------------------
	.section	.nv.constant0._Z43Tiled_Kriging_Kernel_AOAS_Generate_B_MatrixP5PointiS0_i14VariogramModelPA20480_d,"a",@progbits
	.sectionflags	@""
	.align	4
.nv.constant0._Z43Tiled_Kriging_Kernel_AOAS_Generate_B_MatrixP5PointiS0_i14VariogramModelPA20480_d:
	.zero		968


//--------------------- .nv.constant0._Z43Naive_Kriging_Kernel_AOAS_Generate_B_MatrixP5PointiS0_i14VariogramModelPA20480_d --------------------------
	.section	.nv.constant0._Z43Naive_Kriging_Kernel_AOAS_Generate_B_MatrixP5PointiS0_i14VariogramModelPA20480_d,"a",@progbits
	.sectionflags	@""
	.align	4
.nv.constant0._Z43Naive_Kriging_Kernel_AOAS_Generate_B_MatrixP5PointiS0_i14VariogramModelPA20480_d:
	.zero		968


//--------------------- .nv.constant0._Z42Naive_Kriging_Kernel_SOA_Generate_B_MatrixPdS_iS_S_i14VariogramModelPA20480_d --------------------------
	.section	.nv.constant0._Z42Naive_Kriging_Kernel_SOA_Generate_B_MatrixPdS_iS_S_i14VariogramModelPA20480_d,"a",@progbits
	.sectionflags	@""
	.align	4
.nv.constant0._Z42Naive_Kriging_Kernel_SOA_Generate_B_MatrixPdS_iS_S_i14VariogramModelPA20480_d:
	.zero		984


//--------------------- .nv.constant0._Z35Naive_Kriging_Kernel_SOA_Generate_APdS_iS_S_i14VariogramModelPA20480_dS2_ --------------------------
	.section	.nv.constant0._Z35Naive_Kriging_Kernel_SOA_Generate_APdS_iS_S_i14VariogramModelPA20480_dS2_,"a",@progbits
	.sectionflags	@""
	.align	4
.nv.constant0._Z35Naive_Kriging_Kernel_SOA_Generate_APdS_iS_S_i14VariogramModelPA20480_dS2_:
	.zero		992


//--------------------- .nv.constant0._Z36Tiled_Kriging_Kernel_AOAS_Generate_AP5Pointi14VariogramModelPA20480_dS3_ --------------------------
	.section	.nv.constant0._Z36Tiled_Kriging_Kernel_AOAS_Generate_AP5Pointi14VariogramModelPA20480_dS3_,"a",@progbits
	.sectionflags	@""
	.align	4
.nv.constant0._Z36Tiled_Kriging_Kernel_AOAS_Generate_AP5Pointi14VariogramModelPA20480_dS3_:
	.zero		960


//--------------------- .nv.constant0._Z36Naive_Kriging_Kernel_AOAS_Generate_AP5Pointi14VariogramModelPA20480_dS3_ --------------------------
	.section	.nv.constant0._Z36Naive_Kriging_Kernel_AOAS_Generate_AP5Pointi14VariogramModelPA20480_dS3_,"a",@progbits
	.sectionflags	@""
	.align	4
.nv.constant0._Z36Naive_Kriging_Kernel_AOAS_Generate_AP5Pointi14VariogramModelPA20480_dS3_:
	.zero		960


//--------------------- .nv.constant0._Z8set_zeroPA20480_dS0_ii --------------------------
	.section	.nv.constant0._Z8set_zeroPA20480_dS0_ii,"a",@progbits
	.sectionflags	@""
	.align	4
.nv.constant0._Z8set_zeroPA20480_dS0_ii:
	.zero		920


//--------------------- .nv.constant0._Z11gaussjordanPA20480_dS0_ii --------------------------
	.section	.nv.constant0._Z11gaussjordanPA20480_dS0_ii,"a",@progbits
	.sectionflags	@""
	.align	4
.nv.constant0._Z11gaussjordanPA20480_dS0_ii:
	.zero		920


//--------------------- .nv.constant0._Z14diag_normalizePA20480_dS0_ii --------------------------
	.section	.nv.constant0._Z14diag_normalizePA20480_dS0_ii,"a",@progbits
	.sectionflags	@""
	.align	4
.nv.constant0._Z14diag_normalizePA20480_dS0_ii:
	.zero		920


//--------------------- .nv.constant0._Z16nodiag_normalizePA20480_dS0_ii --------------------------
	.section	.nv.constant0._Z16nodiag_normalizePA20480_dS0_ii,"a",@progbits
	.sectionflags	@""
	.align	4
.nv.constant0._Z16nodiag_normalizePA20480_dS0_ii:
	.zero		920


//--------------------- SYMBOLS --------------------------

	.type		.nv.reservedSmem.offset0,@object
	.size		.nv.reservedSmem.offset0,0x4
	.type		.nv.reservedSmem.cap,@object
	.size		.nv.reservedSmem.cap,0x4
